def matmul_kernel(
    a_ptr,
    b_ptr,
    c_ptr,
    M,
    N,
    K,
    stride_am,
    stride_ak,
    stride_bk,
    stride_bn,
    stride_cm,
    stride_cn,
    BLOCK_M: tl.constexpr,
    BLOCK_N: tl.constexpr,
    BLOCK_K: tl.constexpr,
    GROUP_M: tl.constexpr,
):
    pid = tl.program_id(axis=0)
    num_pid_m = tl.cdiv(M, BLOCK_M)
    num_pid_n = tl.cdiv(N, BLOCK_N)
    num_pid_in_group = GROUP_M * num_pid_n
    group_id = pid // num_pid_in_group
    first_pid_m = group_id * GROUP_M
    group_size_m = min(num_pid_m - first_pid_m, GROUP_M)
    pid_m = first_pid_m + ((pid % num_pid_in_group) % group_size_m)
    pid_n = (pid % num_pid_in_group) // group_size_m

    offs_am = (pid_m * BLOCK_M + tl.arange(0, BLOCK_M)) % M
    offs_bn = (pid_n * BLOCK_N + tl.arange(0, BLOCK_N)) % N
    offs_k = tl.arange(0, BLOCK_K)
    a_ptrs = a_ptr + offs_am[:, None] * stride_am + offs_k[None, :] * stride_ak
    b_ptrs = b_ptr + offs_k[:, None] * stride_bk + offs_bn[None, :] * stride_bn

    acc = tl.zeros((BLOCK_M, BLOCK_N), dtype=tl.float32)
    for kk in range(0, tl.cdiv(K, BLOCK_K)):
        a = tl.load(a_ptrs, mask=offs_k[None, :] < K - kk * BLOCK_K, other=0.0)
        b = tl.load(b_ptrs, mask=offs_k[:, None] < K - kk * BLOCK_K, other=0.0)
        acc = tl.dot(a, b, acc)
        a_ptrs += BLOCK_K * stride_ak
        b_ptrs += BLOCK_K * stride_bk

    c = acc.to(c_ptr.dtype.element_ty)
    offs_cm = pid_m * BLOCK_M + tl.arange(0, BLOCK_M)
    offs_cn = pid_n * BLOCK_N + tl.arange(0, BLOCK_N)
    c_ptrs = c_ptr + offs_cm[:, None] * stride_cm + offs_cn[None, :] * stride_cn
    mask = (offs_cm[:, None] < M) & (offs_cn[None, :] < N)
    tl.store(c_ptrs, c, mask=mask)

# config = {"BLOCK_K": 64, "BLOCK_M": 128, "BLOCK_N": 512, "GROUP_M": 8, "arch": "sm_100", "dtype": "fp32", "num_ctas": 4, "num_stages": 3, "num_warps": 4}
# arch = sm_100


// ===== COMPILED SASS (sm_100a) =====

	.target	sm_100a

	.elftype	@"ET_EXEC"


//--------------------- .note.nv.tkinfo           --------------------------
	.section	.note.nv.tkinfo,"",@"SHT_NOTE"
	.sectionflags	@"SHF_NOTE_NV_TKINFO"
	.tkinfo
        /*0018*/ 	.word	0x00000081
        /*0030*/ 	.string	""
        /*0030*/ 	.string	"ptxas-blackwell"
        /*0030*/ 	.string	"Cuda compilation tools, release 12.9, V12.9.86"
        /*0030*/ 	.string	"Build cuda_12.9.r12.9/compiler.36037853_0"
        /*0030*/ 	.string	"-v  -suppress-debug-info  -lineinfo  -arch sm_100a "



//--------------------- .note.nv.cuver            --------------------------
	.section	.note.nv.cuver,"",@"SHT_NOTE"
	.sectionflags	@"SHF_NOTE_NV_CUVER"
        /*0018*/ 	.short	0x0001
        /*001a*/ 	.short	0x0064
        /*001c*/ 	.short	0x0001
        /*001e*/ 	.short	0x0000
        /*0020*/ 	.short	0x0001
        /*0022*/ 	.short	0x0000


//--------------------- .nv.info                  --------------------------
	.section	.nv.info,"",@"SHT_CUDA_INFO"
	.align	4


	//----- nvinfo : EIATTR_REGCOUNT
	.align		4
        /*0000*/ 	.byte	0x04, 0x2f
        /*0002*/ 	.short	(.L_4 - .L_3)
	.align		4
.L_3:
        /*0004*/ 	.word	index@(matmul_kernel)
        /*0008*/ 	.word	0x000000ff


	//----- nvinfo : EIATTR_FRAME_SIZE
	.align		4
.L_4:
        /*000c*/ 	.byte	0x04, 0x11
        /*000e*/ 	.short	(.L_6 - .L_5)
	.align		4
.L_5:
        /*0010*/ 	.word	index@($__internal_2_$__cuda_sm10x_tcgen05_guardrail_trap_unallocated_columns_being_dealloced)
        /*0014*/ 	.word	0x00000368


	//----- nvinfo : EIATTR_FRAME_SIZE
	.align		4
.L_6:
        /*0018*/ 	.byte	0x04, 0x11
        /*001a*/ 	.short	(.L_8 - .L_7)
	.align		4
.L_7:
        /*001c*/ 	.word	index@($__internal_1_$__cuda_sm10x_tcgen05_guardrail_trap_phase_invalid_during_alloc)
        /*0020*/ 	.word	0x00000368


	//----- nvinfo : EIATTR_FRAME_SIZE
	.align		4
.L_8:
        /*0024*/ 	.byte	0x04, 0x11
        /*0026*/ 	.short	(.L_10 - .L_9)
	.align		4
.L_9:
        /*0028*/ 	.word	index@($__internal_0_$__cuda_sm10x_tcgen05_guardrail_trap_col_being_dealloced_not_returned_by_alloc)
        /*002c*/ 	.word	0x00000368


	//----- nvinfo : EIATTR_FRAME_SIZE
	.align		4
.L_10:
        /*0030*/ 	.byte	0x04, 0x11
        /*0032*/ 	.short	(.L_12 - .L_11)
	.align		4
.L_11:
        /*0034*/ 	.word	index@(matmul_kernel)
        /*0038*/ 	.word	0x00000368


	//----- nvinfo : EIATTR_MIN_STACK_SIZE
	.align		4
.L_12:
        /*003c*/ 	.byte	0x04, 0x12
        /*003e*/ 	.short	(.L_14 - .L_13)
	.align		4
.L_13:
        /*0040*/ 	.word	index@(matmul_kernel)
        /*0044*/ 	.word	0x00000368
.L_14:


//--------------------- .nv.info.matmul_kernel    --------------------------
	.section	.nv.info.matmul_kernel,"",@"SHT_CUDA_INFO"
	.sectionflags	@""
	.align	4


	//----- nvinfo : EIATTR_CUDA_API_VERSION
	.align		4
        /*0000*/ 	.byte	0x04, 0x37
        /*0002*/ 	.short	(.L_16 - .L_15)
.L_15:
        /*0004*/ 	.word	0x00000081


	//----- nvinfo : EIATTR_KPARAM_INFO
	.align		4
.L_16:
        /*0008*/ 	.byte	0x04, 0x17
        /*000a*/ 	.short	(.L_18 - .L_17)
.L_17:
        /*000c*/ 	.word	0x00000000
        /*0010*/ 	.short	0x000d
        /*0012*/ 	.short	0x0048
        /*0014*/ 	.byte	0x00, 0xf4, 0x21, 0x00


	//----- nvinfo : EIATTR_KPARAM_INFO
	.align		4
.L_18:
        /*0018*/ 	.byte	0x04, 0x17
        /*001a*/ 	.short	(.L_20 - .L_19)
.L_19:
        /*001c*/ 	.word	0x00000000
        /*0020*/ 	.short	0x000c
        /*0022*/ 	.short	0x0040
        /*0024*/ 	.byte	0x00, 0xf4, 0x21, 0x00


	//----- nvinfo : EIATTR_KPARAM_INFO
	.align		4
.L_20:
        /*0028*/ 	.byte	0x04, 0x17
        /*002a*/ 	.short	(.L_22 - .L_21)
.L_21:
        /*002c*/ 	.word	0x00000000
        /*0030*/ 	.short	0x000b
        /*0032*/ 	.short	0x0038
        /*0034*/ 	.byte	0x00, 0xf0, 0x11, 0x00


	//----- nvinfo : EIATTR_KPARAM_INFO
	.align		4
.L_22:
        /*0038*/ 	.byte	0x04, 0x17
        /*003a*/ 	.short	(.L_24 - .L_23)
.L_23:
        /*003c*/ 	.word	0x00000000
        /*0040*/ 	.short	0x000a
        /*0042*/ 	.short	0x0034
        /*0044*/ 	.byte	0x00, 0xf0, 0x11, 0x00


	//----- nvinfo : EIATTR_KPARAM_INFO
	.align		4
.L_24:
        /*0048*/ 	.byte	0x04, 0x17
        /*004a*/ 	.short	(.L_26 - .L_25)
.L_25:
        /*004c*/ 	.word	0x00000000
        /*0050*/ 	.short	0x0009
        /*0052*/ 	.short	0x0030
        /*0054*/ 	.byte	0x00, 0xf0, 0x11, 0x00


	//----- nvinfo : EIATTR_KPARAM_INFO
	.align		4
.L_26:
        /*0058*/ 	.byte	0x04, 0x17
        /*005a*/ 	.short	(.L_28 - .L_27)
.L_27:
        /*005c*/ 	.word	0x00000000
        /*0060*/ 	.short	0x0008
        /*0062*/ 	.short	0x002c
        /*0064*/ 	.byte	0x00, 0xf0, 0x11, 0x00


	//----- nvinfo : EIATTR_KPARAM_INFO
	.align		4
.L_28:
        /*0068*/ 	.byte	0x04, 0x17
        /*006a*/ 	.short	(.L_30 - .L_29)
.L_29:
        /*006c*/ 	.word	0x00000000
        /*0070*/ 	.short	0x0007
        /*0072*/ 	.short	0x0028
        /*0074*/ 	.byte	0x00, 0xf0, 0x11, 0x00


	//----- nvinfo : EIATTR_KPARAM_INFO
	.align		4
.L_30:
        /*0078*/ 	.byte	0x04, 0x17
        /*007a*/ 	.short	(.L_32 - .L_31)
.L_31:
        /*007c*/ 	.word	0x00000000
        /*0080*/ 	.short	0x0006
        /*0082*/ 	.short	0x0024
        /*0084*/ 	.byte	0x00, 0xf0, 0x11, 0x00


	//----- nvinfo : EIATTR_KPARAM_INFO
	.align		4
.L_32:
        /*0088*/ 	.byte	0x04, 0x17
        /*008a*/ 	.short	(.L_34 - .L_33)
.L_33:
        /*008c*/ 	.word	0x00000000
        /*0090*/ 	.short	0x0005
        /*0092*/ 	.short	0x0020
        /*0094*/ 	.byte	0x00, 0xf0, 0x11, 0x00


	//----- nvinfo : EIATTR_KPARAM_INFO
	.align		4
.L_34:
        /*0098*/ 	.byte	0x04, 0x17
        /*009a*/ 	.short	(.L_36 - .L_35)
.L_35:
        /*009c*/ 	.word	0x00000000
        /*00a0*/ 	.short	0x0004
        /*00a2*/ 	.short	0x001c
        /*00a4*/ 	.byte	0x00, 0xf0, 0x11, 0x00


	//----- nvinfo : EIATTR_KPARAM_INFO
	.align		4
.L_36:
        /*00a8*/ 	.byte	0x04, 0x17
        /*00aa*/ 	.short	(.L_38 - .L_37)
.L_37:
        /*00ac*/ 	.word	0x00000000
        /*00b0*/ 	.short	0x0003
        /*00b2*/ 	.short	0x0018
        /*00b4*/ 	.byte	0x00, 0xf0, 0x11, 0x00


	//----- nvinfo : EIATTR_KPARAM_INFO
	.align		4
.L_38:
        /*00b8*/ 	.byte	0x04, 0x17
        /*00ba*/ 	.short	(.L_40 - .L_39)
.L_39:
        /*00bc*/ 	.word	0x00000000
        /*00c0*/ 	.short	0x0002
        /*00c2*/ 	.short	0x0010
        /*00c4*/ 	.byte	0x00, 0xf4, 0x21, 0x00


	//----- nvinfo : EIATTR_KPARAM_INFO
	.align		4
.L_40:
        /*00c8*/ 	.byte	0x04, 0x17
        /*00ca*/ 	.short	(.L_42 - .L_41)
.L_41:
        /*00cc*/ 	.word	0x00000000
        /*00d0*/ 	.short	0x0001
        /*00d2*/ 	.short	0x0008
        /*00d4*/ 	.byte	0x00, 0xf4, 0x21, 0x00


	//----- nvinfo : EIATTR_KPARAM_INFO
	.align		4
.L_42:
        /*00d8*/ 	.byte	0x04, 0x17
        /*00da*/ 	.short	(.L_44 - .L_43)
.L_43:
        /*00dc*/ 	.word	0x00000000
        /*00e0*/ 	.short	0x0000
        /*00e2*/ 	.short	0x0000
        /*00e4*/ 	.byte	0x00, 0xf4, 0x21, 0x00


	//----- nvinfo : EIATTR_EXPLICIT_CLUSTER
	.align		4
.L_44:
        /*00e8*/ 	.byte	0x01, 0x3e
	.zero		2


	//----- nvinfo : EIATTR_CTA_PER_CLUSTER
	.align		4
        /*00ec*/ 	.byte	0x04, 0x3d
        /*00ee*/ 	.short	(.L_46 - .L_45)
.L_45:
        /*00f0*/ 	.word	0x00000004
        /*00f4*/ 	.word	0x00000001
        /*00f8*/ 	.word	0x00000001


	//----- nvinfo : EIATTR_AT_ENTRY_FRAGMENTS
	.align		4
.L_46:
        /*00fc*/ 	.byte	0x04, 0x4f
        /*00fe*/ 	.short	(.L_48 - .L_47)


	//   ....[0]....
.L_47:
        /*0100*/ 	.word	0x00000004


	//----- nvinfo : EIATTR_RESERVED_SMEM_USED
	.align		4
.L_48:
        /*0104*/ 	.byte	0x01, 0x41
	.zero		2


	//----- nvinfo : EIATTR_SPARSE_MMA_MASK
	.align		4
        /*0108*/ 	.byte	0x03, 0x50
        /*010a*/ 	.short	0x0000


	//----- nvinfo : EIATTR_TCGEN05_1CTA_USED
	.align		4
        /*010c*/ 	.byte	0x01, 0x51
	.zero		2


	//----- nvinfo : EIATTR_MAXREG_COUNT
	.align		4
        /*0110*/ 	.byte	0x03, 0x1b
        /*0112*/ 	.short	0x00ff


	//----- nvinfo : EIATTR_NUM_BARRIERS
	.align		4
        /*0114*/ 	.byte	0x02, 0x4c
        /*0116*/ 	.byte	0x01
	.zero		1


	//----- nvinfo : EIATTR_ANNOTATIONS
	.align		4
        /*0118*/ 	.byte	0x04, 0x55
        /*011a*/ 	.short	(.L_50 - .L_49)


	//   ....[0]....
.L_49:
        /*011c*/ 	.word	0x00000001
        /*0120*/ 	.byte	0xd0, 0x0d, 0x00, 0x00, 0x01, 0x00, 0x00, 0x00, 0x50, 0x0f, 0x00, 0x00, 0x01, 0x00, 0x00, 0x00
        /* <DEDUP_REMOVED lines=253> */
        /*1100*/ 	.byte	0x20, 0x31, 0x01, 0x00, 0x01, 0x00, 0x00, 0x00, 0x40, 0x31, 0x01, 0x00


	//----- nvinfo : EIATTR_INT_WARP_WIDE_INSTR_OFFSETS
	.align		4
.L_50:
        /*110c*/ 	.byte	0x04, 0x31
        /*110e*/ 	.short	(.L_52 - .L_51)


	//   ....[0]....
.L_51:
        /*1110*/ 	.word	0x00004e70


	//   ....[1]....
        /*1114*/ 	.word	0x00004e90


	//   ....[2]....
        /*1118*/ 	.word	0x00004fa0


	//   ....[3]....
        /*111c*/ 	.word	0x00016b10


	//   ....[4]....
        /*1120*/ 	.word	0x00016b60


	//----- nvinfo : EIATTR_COOP_GROUP_MASK_REGIDS
	.align		4
.L_52:
        /*1124*/ 	.byte	0x04, 0x29
        /*1126*/ 	.short	(.L_54 - .L_53)


	//   ....[0]....
.L_53:
        /*1128*/ 	.word	0xffffffff


	//   ....[1]....
        /*112c*/ 	.word	0xffffffff


	//   ....[2]....
        /*1130*/ 	.word	0xffffffff


	//   ....[3]....
        /*1134*/ 	.word	0xffffffff


	//----- nvinfo : EIATTR_COOP_GROUP_INSTR_OFFSETS
	.align		4
.L_54:
        /*1138*/ 	.byte	0x04, 0x28
        /*113a*/ 	.short	(.L_56 - .L_55)


	//   ....[0]....
.L_55:
        /*113c*/ 	.word	0x00000070


	//   ....[1]....
        /*1140*/ 	.word	0x00000330


	//   ....[2]....
        /*1144*/ 	.word	0x000169a0


	//   ....[3]....
        /*1148*/ 	.word	0x00016c10


	//----- nvinfo : EIATTR_VRC_CTA_INIT_COUNT
	.align		4
.L_56:
        /*114c*/ 	.byte	0x02, 0x4a
        /*114e*/ 	.byte	0x80
	.zero		1


	//----- nvinfo : EIATTR_MBARRIER_INSTR_OFFSETS
	.align		4
        /*1150*/ 	.byte	0x04, 0x39
        /*1152*/ 	.short	(.L_58 - .L_57)


	//   ....[0]....
.L_57:
        /*1154*/ 	.word	0x00005000
        /*1158*/ 	.word	0x000000ff
        /*115c*/ 	.word	0x00000000
        /*1160*/ 	.short	0x0100
        /*1162*/ 	.byte	0x08
	.zero		1


	//   ....[1]....
        /*1164*/ 	.word	0x00005050
        /*1168*/ 	.word	0x000000ff
        /*116c*/ 	.word	0x00028008
        /*1170*/ 	.short	0x0100
        /*1172*/ 	.byte	0x0a
	.zero		1


	//   ....[2]....
        /*1174*/ 	.word	0x0000fbc0
        /*1178*/ 	.word	0x000000ff
        /*117c*/ 	.word	0x00000000
        /*1180*/ 	.short	0x010a
        /*1182*/ 	.byte	0x08
	.zero		1


	//   ....[3]....
        /*1184*/ 	.word	0x000132f0
        /*1188*/ 	.word	0x000000ff
        /*118c*/ 	.word	0x00000000
        /*1190*/ 	.short	0x010a
        /*1192*/ 	.byte	0x08
	.zero		1


	//   ....[4]....
        /*1194*/ 	.word	0x00013490
        /*1198*/ 	.word	0x000000ff
        /*119c*/ 	.word	0x00028000
        /*11a0*/ 	.short	0x0108
        /*11a2*/ 	.byte	0x0a
	.zero		1


	//   ....[5]....
        /*11a4*/ 	.word	0x00013550
        /*11a8*/ 	.word	0x000000ff
        /*11ac*/ 	.word	0x00028008
        /*11b0*/ 	.short	0x0108
        /*11b2*/ 	.byte	0x0a
	.zero		1


	//   ....[6]....
        /*11b4*/ 	.word	0x00016c30
        /*11b8*/ 	.word	0x000000ff
        /*11bc*/ 	.word	0x00000000
        /*11c0*/ 	.short	0x010a
        /*11c2*/ 	.byte	0x08
	.zero		1


	//   ....[7]....
        /*11c4*/ 	.word	0x00016c60
        /*11c8*/ 	.word	0x000000ff
        /*11cc*/ 	.word	0x00000000
        /*11d0*/ 	.short	0x010a
        /*11d2*/ 	.byte	0x08
	.zero		1


	//----- nvinfo : EIATTR_NUM_MBARRIERS
	.align		4
.L_58:
        /*11d4*/ 	.byte	0x03, 0x38
        /*11d6*/ 	.short	0x0002


	//----- nvinfo : EIATTR_EXIT_INSTR_OFFSETS
	.align		4
        /*11d8*/ 	.byte	0x04, 0x1c
        /*11da*/ 	.short	(.L_60 - .L_59)


	//   ....[0]....
.L_59:
        /*11dc*/ 	.word	0x00016c20


	//----- nvinfo : EIATTR_REQNTID
	.align		4
.L_60:
        /*11e0*/ 	.byte	0x04, 0x10
        /*11e2*/ 	.short	(.L_62 - .L_61)
.L_61:
        /*11e4*/ 	.word	0x00000080
        /*11e8*/ 	.word	0x00000001
        /*11ec*/ 	.word	0x00000001


	//----- nvinfo : EIATTR_CRS_STACK_SIZE
	.align		4
.L_62:
        /*11f0*/ 	.byte	0x04, 0x1e
        /*11f2*/ 	.short	(.L_64 - .L_63)
.L_63:
        /*11f4*/ 	.word	0x00000000


	//----- nvinfo : EIATTR_CBANK_PARAM_SIZE
	.align		4
.L_64:
        /*11f8*/ 	.byte	0x03, 0x19
        /*11fa*/ 	.short	0x0050


	//----- nvinfo : EIATTR_PARAM_CBANK
	.align		4
        /*11fc*/ 	.byte	0x04, 0x0a
        /*11fe*/ 	.short	(.L_66 - .L_65)
	.align		4
.L_65:
        /*1200*/ 	.word	index@(.nv.constant0.matmul_kernel)
        /*1204*/ 	.short	0x0380
        /*1206*/ 	.short	0x0050


	//----- nvinfo : EIATTR_SW_WAR
	.align		4
.L_66:
        /*1208*/ 	.byte	0x04, 0x36
        /*120a*/ 	.short	(.L_68 - .L_67)
.L_67:
        /*120c*/ 	.word	0x00000008
.L_68:


//--------------------- .nv.compat                --------------------------
	.section	.nv.compat,"",@"SHT_CUDA_COMPAT_INFO"
	.align	4
        /*0000*/ 	.byte	0x02, 0x02, 0x02, 0x00, 0x02, 0x05, 0x05, 0x00, 0x02, 0x03, 0x00, 0x00, 0x02, 0x06, 0x01, 0x00


//--------------------- .nv.callgraph             --------------------------
	.section	.nv.callgraph,"",@"SHT_CUDA_CALLGRAPH"
	.align	4
	.sectionentsize	8
	.align		4
        /*0000*/ 	.word	0x00000000
	.align		4
        /*0004*/ 	.word	0xffffffff
	.align		4
        /*0008*/ 	.word	0x00000000
	.align		4
        /*000c*/ 	.word	0xfffffffe
	.align		4
        /*0010*/ 	.word	0x00000000
	.align		4
        /*0014*/ 	.word	0xfffffffd
	.align		4
        /*0018*/ 	.word	0x00000000
	.align		4
        /*001c*/ 	.word	0xfffffffc


//--------------------- .text.matmul_kernel       --------------------------
	.section	.text.matmul_kernel,"ax",@progbits
	.align	128
        .global         matmul_kernel
        .type           matmul_kernel,@function
        .size           matmul_kernel,(.L_x_21 - matmul_kernel)
        .other          matmul_kernel,@"STO_CUDA_ENTRY STV_DEFAULT"
matmul_kernel:
.text.matmul_kernel:
[----:B------:R-:W1:Y:S01]  /*0000*/  LDC R1, c[0x0][0x37c] ;  /* 0x0000df00ff017b82 */ /* 0x000e620000000800 */
[----:B------:R-:W2:Y:S01]  /*0010*/  S2R R3, SR_TID.X ;  /* 0x0000000000037919 */ /* 0x000ea20000002100 */
[----:B-1----:R-:W-:Y:S01]  /*0020*/  VIADD R1, R1, 0xfffffc98 ;  /* 0xfffffc9801017836 */ /* 0x002fe20000000000 */
[----:B--2---:R-:W-:-:S13]  /*0030*/  ISETP.GE.U32.AND P0, PT, R3, 0x20, PT ;  /* 0x000000200300780c */ /* 0x004fda0003f06070 */
[----:B------:R-:W-:Y:S02]  /*0040*/  VOTEU.ANY UP0, P0 ;  /* 0x0000000000ff7886 */ /* 0x000fe40000000100 */
[----:B------:R-:W-:Y:S05]  /*0050*/  BRA.U UP0, `(.L_x_0) ;  /* 0x0000000100b87547 */ /* 0x000fea000b800000 */
[----:B------:R-:W1:Y:S01]  /*0060*/  S2UR UR6, SR_CgaCtaId ;  /* 0x00000000000679c3 */ /* 0x000e620000008800 */
[----:B------:R-:W-:Y:S01]  /*0070*/  NOP ;  /* 0x0000000000007918 */ /* 0x000fe20000000000 */
[----:B------:R-:W-:Y:S02]  /*0080*/  UMOV UR4, 0x40 ;  /* 0x0000004000047882 */ /* 0x000fe40000000000 */
[----:B-1----:R-:W-:-:S09]  /*0090*/  ULEA UR4, UR6, UR4, 0x18 ;  /* 0x0000000406047291 */ /* 0x002fd2000f8ec0ff */
[----:B------:R-:W1:Y:S01]  /*00a0*/  LDS.U8 R0, [UR4] ;  /* 0x00000004ff007984 */ /* 0x000e620008000000 */
[----:B------:R-:W-:Y:S02]  /*00b0*/  UMOV UR4, 0x400 ;  /* 0x0000040000047882 */ /* 0x000fe40000000000 */
[----:B------:R-:W-:Y:S01]  /*00c0*/  ULEA UR4, UR6, UR4, 0x18 ;  /* 0x0000000406047291 */ /* 0x000fe2000f8ec0ff */
[----:B-1----:R-:W-:-:S13]  /*00d0*/  ISETP.NE.AND P0, PT, R0, RZ, PT ;  /* 0x000000ff0000720c */ /* 0x002fda0003f05270 */
[----:B------:R-:W-:Y:S05]  /*00e0*/  @P0 BRA `(.L_x_1) ;  /* 0x00000000007c0947 */ /* 0x000fea0003800000 */
[----:B------:R-:W-:-:S13]  /*00f0*/  ELECT P0, URZ, PT ;  /* 0x0000000000ff782f */ /* 0x000fda0003800000 */
[----:B------:R-:W-:Y:S05]  /*0100*/  @!P0 BRA `(.L_x_2) ;  /* 0x0000000000848947 */ /* 0x000fea0003800000 */
[----:B------:R-:W-:Y:S01]  /*0110*/  UMOV UR5, 0x8 ;  /* 0x0000000800057882 */ /* 0x000fe20000000000 */
[----:B------:R-:W-:Y:S02]  /*0120*/  IMAD.MOV.U32 R7, RZ, RZ, 0x1 ;  /* 0x00000001ff077424 */ /* 0x000fe400078e00ff */
[----:B------:R-:W-:Y:S02]  /*0130*/  IMAD.MOV.U32 R5, RZ, RZ, 0xff ;  /* 0x000000ffff057424 */ /* 0x000fe400078e00ff */
[----:B------:R-:W-:Y:S04]  /*0140*/  DEPBAR.LE SB1, 0x36 ;  /* 0x00009d800000791a */ /* 0x000fe80000000000 */
[----:B------:R-:W1:Y:S02]  /*0150*/  UTCATOMSWS.FIND_AND_SET.ALIGN UP1, UR5, UR5 ;  /* 0x00000005000575e3 */ /* 0x000e640008020800 */
[----:B-1----:R-:W-:-:S04]  /*0160*/  PLOP3.LUT P0, PT, PT, PT, UP1, 0x80, 0x8 ;  /* 0x000000000008781c */ /* 0x002fc80003f0f018 */
[----:B------:R-:W-:-:S04]  /*0170*/  SEL R0, RZ, 0xffffffff, !P0 ;  /* 0xffffffffff007807 */ /* 0x000fc80004000000 */
[----:B------:R-:W-:Y:S01]  /*0180*/  ISETP.NE.AND P0, PT, R0, RZ, PT ;  /* 0x000000ff0000720c */ /* 0x000fe20003f05270 */
[----:B------:R-:W-:-:S12]  /*0190*/  IMAD.U32 R0, RZ, RZ, UR5 ;  /* 0x00000005ff007e24 */ /* 0x000fd8000f8e00ff */
[----:B------:R-:W-:Y:S05]  /*01a0*/  @P0 BRA `(.L_x_3) ;  /* 0x0000000000240947 */ /* 0x000fea0003800000 */
.L_x_4:
[----:B------:R-:W-:Y:S05]  /*01b0*/  NANOSLEEP 0x64 ;  /* 0x000000640000795d */ /* 0x000fea0003800000 */
[----:B------:R-:W-:-:S05]  /*01c0*/  UMOV UR5, 0x8 ;  /* 0x0000000800057882 */ /* 0x000fca0000000000 */
[----:B------:R-:W-:Y:S04]  /*01d0*/  DEPBAR.LE SB1, 0x36 ;  /* 0x00009d800000791a */ /* 0x000fe80000000000 */
[----:B------:R-:W1:Y:S02]  /*01e0*/  UTCATOMSWS.FIND_AND_SET.ALIGN UP1, UR5, UR5 ;  /* 0x00000005000575e3 */ /* 0x000e640008020800 */
[----:B-1----:R-:W-:-:S04]  /*01f0*/  PLOP3.LUT P0, PT, PT, PT, UP1, 0x80, 0x8 ;  /* 0x000000000008781c */ /* 0x002fc80003f0f018 */
[----:B------:R-:W-:-:S04]  /*0200*/  SEL R0, RZ, 0xffffffff, !P0 ;  /* 0xffffffffff007807 */ /* 0x000fc80004000000 */
[----:B------:R-:W-:Y:S01]  /*0210*/  ISETP.NE.AND P0, PT, R0, RZ, PT ;  /* 0x000000ff0000720c */ /* 0x000fe20003f05270 */
[----:B------:R-:W-:-:S12]  /*0220*/  IMAD.U32 R0, RZ, RZ, UR5 ;  /* 0x00000005ff007e24 */ /* 0x000fd8000f8e00ff */
[----:B------:R-:W-:Y:S05]  /*0230*/  @!P0 BRA `(.L_x_4) ;  /* 0xfffffffc00dc8947 */ /* 0x000fea000383ffff */
.L_x_3:
[C---:B------:R-:W-:Y:S01]  /*0240*/  VIADD R4, R0.reuse, 0x10 ;  /* 0x0000001000047836 */ /* 0x040fe20000000000 */
[----:B------:R-:W-:Y:S01]  /*0250*/  UMOV UR5, 0x50 ;  /* 0x0000005000057882 */ /* 0x000fe20000000000 */
[----:B------:R-:W-:Y:S01]  /*0260*/  SHF.L.U32 R2, R5, R0, RZ ;  /* 0x0000000005027219 */ /* 0x000fe200000006ff */
[----:B------:R-:W-:Y:S01]  /*0270*/  ULEA UR5, UR6, UR5, 0x18 ;  /* 0x0000000506057291 */ /* 0x000fe2000f8ec0ff */
[----:B------:R-:W-:Y:S01]  /*0280*/  IMAD.SHL.U32 R0, R0, 0x20, RZ ;  /* 0x0000002000007824 */ /* 0x000fe200078e00ff */
[----:B------:R-:W-:-:S04]  /*0290*/  SHF.L.U32 R5, R7, R4, RZ ;  /* 0x0000000407057219 */ /* 0x000fc800000006ff */
[----:B------:R-:W-:-:S05]  /*02a0*/  LOP3.LUT R2, R5, R2, RZ, 0xfc, !PT ;  /* 0x0000000205027212 */ /* 0x000fca00078efcff */
[----:B------:R1:W-:Y:S04]  /*02b0*/  ATOMS.OR RZ, [UR5], R2 ;  /* 0x00000002ffff798c */ /* 0x0003e8000b000005 */
[----:B------:R1:W-:Y:S01]  /*02c0*/  STS [UR4], R0 ;  /* 0x00000000ff007988 */ /* 0x0003e20008000804 */
[----:B------:R-:W-:Y:S05]  /*02d0*/  BRA `(.L_x_2) ;  /* 0x0000000000107947 */ /* 0x000fea0003800000 */
.L_x_1:
[----:B------:R-:W-:Y:S01]  /*02e0*/  IMAD.MOV.U32 R0, RZ, RZ, -0x1 ;  /* 0xffffffffff007424 */ /* 0x000fe200078e00ff */
[----:B------:R-:W-:-:S04]  /*02f0*/  MOV R4, 0x320 ;  /* 0x0000032000047802 */ /* 0x000fc80000000f00 */
[----:B------:R1:W-:Y:S03]  /*0300*/  STS [UR4], R0 ;  /* 0x00000000ff007988 */ /* 0x0003e60008000804 */
[----:B-1----:R-:W-:Y:S05]  /*0310*/  CALL.REL.NOINC `($__internal_1_$__cuda_sm10x_tcgen05_guardrail_trap_phase_invalid_during_alloc) ;  /* 0x0000016800687944 */ /* 0x002fea0003c00000 */
.L_x_2:
[----:B------:R-:W-:Y:S05]  /*0320*/  WARPSYNC.ALL ;  /* 0x0000000000007948 */ /* 0x000fea0003800000 */
[----:B------:R-:W-:Y:S01]  /*0330*/  NOP ;  /* 0x0000000000007918 */ /* 0x000fe20000000000 */
.L_x_0:
[----:B------:R-:W2:Y:S08]  /*0340*/  LDC.64 R10, c[0x0][0x398] ;  /* 0x0000e600ff0a7b82 */ /* 0x000eb00000000a00 */
[----:B------:R-:W3:Y:S02]  /*0350*/  S2UR UR5, SR_CgaSize ;  /* 0x00000000000579c3 */ /* 0x000ee40000008a00 */
[----:B---3--:R-:W-:-:S12]  /*0360*/  UIMAD UR5, UR5, -0xa0, URZ ;  /* 0xffffff60050578a4 */ /* 0x008fd8000f8e02ff */
[----:B------:R-:W3:Y:S01]  /*0370*/  LDCU UR5, c[0x0][UR5+0x2b0] ;  /* 0x00005600050577ac */ /* 0x000ee20008000800 */
[----:B------:R-:W4:Y:S01]  /*0380*/  S2R R172, SR_CgaCtaId ;  /* 0x0000000000ac7919 */ /* 0x000f220000008800 */
[----:B------:R-:W5:Y:S01]  /*0390*/  LDCU.128 UR12, c[0x0][0x380] ;  /* 0x00007000ff0c77ac */ /* 0x000f620008000c00 */
[----:B------:R-:W1:Y:S01]  /*03a0*/  S2UR UR4, SR_CTAID.X ;  /* 0x00000000000479c3 */ /* 0x000e620000002500 */
[----:B------:R-:W1:Y:S07]  /*03b0*/  LDCU.64 UR32, c[0x0][0x358] ;  /* 0x00006b00ff2077ac */ /* 0x000e6e0008000a00 */
[----:B------:R-:W4:Y:S01]  /*03c0*/  LDC R164, c[0x0][0x3a0] ;  /* 0x0000e800ffa47b82 */ /* 0x000f220000000800 */
[----:B-12---:R-:W-:Y:S01]  /*03d0*/  VIADD R0, R11, 0x1ff ;  /* 0x000001ff0b007836 */ /* 0x006fe20000000000 */
[----:B------:R-:W-:-:S06]  /*03e0*/  IABS R14, R10 ;  /* 0x0000000a000e7213 */ /* 0x000fcc0000000000 */
[----:B------:R-:W1:Y:S01]  /*03f0*/  LDC.64 R78, c[0x0][0x3a8] ;  /* 0x0000ea00ff4e7b82 */ /* 0x000e620000000a00 */
[----:B------:R-:W-:Y:S02]  /*0400*/  SHF.R.S32.HI R5, RZ, 0x1f, R0 ;  /* 0x0000001fff057819 */ /* 0x000fe40000011400 */
[----:B------:R-:W-:Y:S02]  /*0410*/  I2FP.F32.U32 R6, UR4 ;  /* 0x0000000400067c45 */ /* 0x000fe40008201000 */
[----:B------:R-:W-:-:S03]  /*0420*/  LEA.HI R5, R5, R0, RZ, 0x9 ;  /* 0x0000000005057211 */ /* 0x000fc600078f48ff */
[----:B------:R-:W2:Y:S01]  /*0430*/  S2UR UR4, SR_CgaCtaId ;  /* 0x00000000000479c3 */ /* 0x000ea20000008800 */
[----:B---3--:R-:W-:Y:S01]  /*0440*/  FMUL R6, R6, UR5 ;  /* 0x0000000506067c20 */ /* 0x008fe20008400000 */
[----:B------:R-:W-:Y:S01]  /*0450*/  SHF.R.S32.HI R5, RZ, 0x9, R5 ;  /* 0x00000009ff057819 */ /* 0x000fe20000011405 */
[----:B------:R-:W-:Y:S01]  /*0460*/  UMOV UR5, 0x1 ;  /* 0x0000000100057882 */ /* 0x000fe20000000000 */
[C---:B----4-:R-:W-:Y:S01]  /*0470*/  VIADD R160, R164.reuse, 0xffffffc0 ;  /* 0xffffffc0a4a07836 */ /* 0x050fe20000000000 */
[----:B------:R-:W-:Y:S01]  /*0480*/  F2I.U32.TRUNC.NTZ R7, R6 ;  /* 0x0000000600077305 */ /* 0x000fe2000020f000 */
[----:B------:R-:W-:Y:S02]  /*0490*/  VIADD R163, R164, 0x3f ;  /* 0x0000003fa4a37836 */ /* 0x000fe40000000000 */
[----:B------:R-:W-:-:S05]  /*04a0*/  IMAD.SHL.U32 R2, R5, 0x8, RZ ;  /* 0x0000000805027824 */ /* 0x000fca00078e00ff */
[----:B------:R-:W-:Y:S01]  /*04b0*/  IABS R9, R2 ;  /* 0x0000000200097213 */ /* 0x000fe20000000000 */
[C---:B-1----:R-:W-:Y:S02]  /*04c0*/  IMAD.SHL.U32 R170, R78.reuse, 0x4, RZ ;  /* 0x000000044eaa7824 */ /* 0x042fe400078e00ff */
[C---:B------:R-:W-:Y:S01]  /*04d0*/  IMAD.SHL.U32 R174, R78.reuse, 0x2, RZ ;  /* 0x000000024eae7824 */ /* 0x040fe200078e00ff */
[----:B------:R-:W1:Y:S01]  /*04e0*/  I2F.RP R0, R9 ;  /* 0x0000000900007306 */ /* 0x000e620000209400 */
[C---:B------:R-:W-:Y:S02]  /*04f0*/  IMAD R171, R78.reuse, 0x3, RZ ;  /* 0x000000034eab7824 */ /* 0x040fe400078e02ff */
[C---:B------:R-:W-:Y:S02]  /*0500*/  IMAD R167, R78.reuse, 0x5, RZ ;  /* 0x000000054ea77824 */ /* 0x040fe400078e02ff */
[C---:B------:R-:W-:Y:S02]  /*0510*/  IMAD R166, R78.reuse, 0x6, RZ ;  /* 0x000000064ea67824 */ /* 0x040fe400078e02ff */
[----:B------:R-:W-:-:S02]  /*0520*/  IMAD R56, R78, 0x24, RZ ;  /* 0x000000244e387824 */ /* 0x000fc400078e02ff */
[C---:B------:R-:W-:Y:S02]  /*0530*/  IMAD R180, R78.reuse, 0x7, RZ ;  /* 0x000000074eb47824 */ /* 0x040fe400078e02ff */
[C---:B------:R-:W-:Y:S02]  /*0540*/  IMAD.SHL.U32 R176, R78.reuse, 0x8, RZ ;  /* 0x000000084eb07824 */ /* 0x040fe400078e00ff */
[C---:B------:R-:W-:Y:S01]  /*0550*/  IMAD R168, R78.reuse, 0x9, RZ ;  /* 0x000000094ea87824 */ /* 0x040fe200078e02ff */
[----:B-1----:R-:W1:Y:S01]  /*0560*/  MUFU.RCP R0, R0 ;  /* 0x0000000000007308 */ /* 0x002e620000001000 */
[C---:B------:R-:W-:Y:S02]  /*0570*/  IMAD R64, R78.reuse, 0x28, RZ ;  /* 0x000000284e407824 */ /* 0x040fe400078e02ff */
[C---:B------:R-:W-:Y:S02]  /*0580*/  IMAD R82, R78.reuse, 0x2c, RZ ;  /* 0x0000002c4e527824 */ /* 0x040fe400078e02ff */
[----:B------:R-:W-:-:S02]  /*0590*/  IMAD R90, R78, 0x30, RZ ;  /* 0x000000304e5a7824 */ /* 0x000fc400078e02ff */
[C---:B------:R-:W-:Y:S02]  /*05a0*/  IMAD R162, R78.reuse, 0xa, RZ ;  /* 0x0000000a4ea27824 */ /* 0x040fe400078e02ff */
[C---:B------:R-:W-:Y:S02]  /*05b0*/  IMAD R159, R78.reuse, 0xb, RZ ;  /* 0x0000000b4e9f7824 */ /* 0x040fe400078e02ff */
[C---:B------:R-:W-:Y:S02]  /*05c0*/  IMAD R99, R78.reuse, 0x34, RZ ;  /* 0x000000344e637824 */ /* 0x040fe400078e02ff */
[C---:B------:R-:W-:Y:S02]  /*05d0*/  IMAD R107, R78.reuse, 0x38, RZ ;  /* 0x000000384e6b7824 */ /* 0x040fe400078e02ff */
[----:B------:R-:W-:Y:S02]  /*05e0*/  IMAD R115, R78, 0x3c, RZ ;  /* 0x0000003c4e737824 */ /* 0x000fe400078e02ff */
[----:B-1----:R-:W-:Y:S01]  /*05f0*/  VIADD R4, R0, 0xffffffe ;  /* 0x0ffffffe00047836 */ /* 0x002fe20000000000 */
[----:B------:R-:W-:Y:S01]  /*0600*/  IABS R0, R7 ;  /* 0x0000000700007213 */ /* 0x000fe20000000000 */
[----:B------:R-:W-:-:S02]  /*0610*/  IMAD R158, R78, 0xd, RZ ;  /* 0x0000000d4e9e7824 */ /* 0x000fc400078e02ff */
[----:B------:R1:W3:Y:S01]  /*0620*/  F2I.FTZ.U32.TRUNC.NTZ R5, R4 ;  /* 0x0000000400057305 */ /* 0x0002e2000021f000 */
[C---:B------:R-:W-:Y:S02]  /*0630*/  IMAD R42, R78.reuse, 0x1d, RZ ;  /* 0x0000001d4e2a7824 */ /* 0x040fe400078e02ff */
[C---:B------:R-:W-:Y:S02]  /*0640*/  IMAD R44, R78.reuse, 0x1e, RZ ;  /* 0x0000001e4e2c7824 */ /* 0x040fe400078e02ff */
[C---:B------:R-:W-:Y:S02]  /*0650*/  IMAD R46, R78.reuse, 0x1f, RZ ;  /* 0x0000001f4e2e7824 */ /* 0x040fe400078e02ff */
[C---:B------:R-:W-:Y:S02]  /*0660*/  IMAD.SHL.U32 R48, R78.reuse, 0x20, RZ ;  /* 0x000000204e307824 */ /* 0x040fe400078e00ff */
[----:B-1----:R-:W-:Y:S02]  /*0670*/  IMAD.MOV.U32 R4, RZ, RZ, RZ ;  /* 0x000000ffff047224 */ /* 0x002fe400078e00ff */
[----:B------:R-:W-:-:S02]  /*0680*/  IMAD R50, R78, 0x21, RZ ;  /* 0x000000214e327824 */ /* 0x000fc400078e02ff */
[C---:B------:R-:W-:Y:S02]  /*0690*/  IMAD R52, R78.reuse, 0x22, RZ ;  /* 0x000000224e347824 */ /* 0x040fe400078e02ff */
[--C-:B---3--:R-:W-:Y:S02]  /*06a0*/  IMAD.MOV R8, RZ, RZ, -R5.reuse ;  /* 0x000000ffff087224 */ /* 0x108fe400078e0a05 */
[----:B------:R-:W-:Y:S02]  /*06b0*/  IMAD R54, R78, 0x23, RZ ;  /* 0x000000234e367824 */ /* 0x000fe400078e02ff */
[----:B------:R-:W-:Y:S01]  /*06c0*/  IMAD R13, R8, R9, RZ ;  /* 0x00000009080d7224 */ /* 0x000fe200078e02ff */
[----:B------:R-:W-:Y:S01]  /*06d0*/  IABS R8, R2 ;  /* 0x0000000200087213 */ /* 0x000fe20000000000 */
[----:B------:R-:W-:Y:S02]  /*06e0*/  IMAD R58, R78, 0x25, RZ ;  /* 0x000000254e3a7824 */ /* 0x000fe400078e02ff */
[----:B------:R-:W-:-:S04]  /*06f0*/  IMAD.HI.U32 R5, R5, R13, R4 ;  /* 0x0000000d05057227 */ /* 0x000fc800078e0004 */
[----:B------:R-:W-:Y:S02]  /*0700*/  IMAD.MOV R4, RZ, RZ, -R8 ;  /* 0x000000ffff047224 */ /* 0x000fe400078e0a08 */
[----:B------:R-:W-:-:S04]  /*0710*/  IMAD.HI.U32 R5, R5, R0, RZ ;  /* 0x0000000005057227 */ /* 0x000fc800078e00ff */
[----:B------:R-:W-:Y:S02]  /*0720*/  IMAD R0, R5, R4, R0 ;  /* 0x0000000405007224 */ /* 0x000fe400078e0200 */
[C---:B------:R-:W-:Y:S02]  /*0730*/  IMAD R60, R78.reuse, 0x26, RZ ;  /* 0x000000264e3c7824 */ /* 0x040fe400078e02ff */
[C---:B------:R-:W-:Y:S01]  /*0740*/  IMAD R62, R78.reuse, 0x27, RZ ;  /* 0x000000274e3e7824 */ /* 0x040fe200078e02ff */
[----:B------:R-:W-:Y:S01]  /*0750*/  ISETP.GT.U32.AND P1, PT, R9, R0, PT ;  /* 0x000000000900720c */ /* 0x000fe20003f24070 */
[C---:B------:R-:W-:Y:S02]  /*0760*/  IMAD R63, R78.reuse, 0xa8, RZ ;  /* 0x000000a84e3f7824 */ /* 0x040fe400078e02ff */
[C---:B------:R-:W-:Y:S02]  /*0770*/  IMAD R66, R78.reuse, 0x29, RZ ;  /* 0x000000294e427824 */ /* 0x040fe400078e02ff */
[----:B------:R-:W-:-:S02]  /*0780*/  IMAD R68, R78, 0x2a, RZ ;  /* 0x0000002a4e447824 */ /* 0x000fc400078e02ff */
[C---:B------:R-:W-:Y:S02]  /*0790*/  IMAD R65, R78.reuse, 0xac, RZ ;  /* 0x000000ac4e417824 */ /* 0x040fe400078e02ff */
[C---:B------:R-:W-:Y:S02]  /*07a0*/  IMAD R67, R78.reuse, 0xb0, RZ ;  /* 0x000000b04e437824 */ /* 0x040fe400078e02ff */
[----:B------:R-:W-:Y:S02]  /*07b0*/  IMAD R69, R78, 0xb4, RZ ;  /* 0x000000b44e457824 */ /* 0x000fe400078e02ff */
[----:B------:R-:W-:Y:S02]  /*07c0*/  @!P1 IMAD.IADD R0, R0, 0x1, -R9 ;  /* 0x0000000100009824 */ /* 0x000fe400078e0a09 */
[----:B------:R-:W-:Y:S01]  /*07d0*/  @!P1 VIADD R5, R5, 0x1 ;  /* 0x0000000105059836 */ /* 0x000fe20000000000 */
[----:B------:R-:W-:Y:S01]  /*07e0*/  ISETP.NE.AND P1, PT, R2, RZ, PT ;  /* 0x000000ff0200720c */ /* 0x000fe20003f25270 */
[----:B------:R-:W-:Y:S01]  /*07f0*/  IMAD R80, R78, 0x2b, RZ ;  /* 0x0000002b4e507824 */ /* 0x000fe200078e02ff */
[----:B------:R-:W-:Y:S01]  /*0800*/  ISETP.GE.U32.AND P0, PT, R0, R9, PT ;  /* 0x000000090000720c */ /* 0x000fe20003f06070 */
[C---:B------:R-:W-:Y:S01]  /*0810*/  IMAD R84, R78.reuse, 0x2d, RZ ;  /* 0x0000002d4e547824 */ /* 0x040fe200078e02ff */
[----:B------:R-:W-:Y:S01]  /*0820*/  LOP3.LUT R0, R7, R2, RZ, 0x3c, !PT ;  /* 0x0000000207007212 */ /* 0x000fe200078e3cff */
[----:B------:R-:W-:-:S02]  /*0830*/  IMAD R81, R78, 0xb8, RZ ;  /* 0x000000b84e517824 */ /* 0x000fc400078e02ff */
[----:B------:R-:W-:Y:S01]  /*0840*/  IMAD R83, R78, 0xbc, RZ ;  /* 0x000000bc4e537824 */ /* 0x000fe200078e02ff */
[----:B------:R-:W-:Y:S01]  /*0850*/  ISETP.GE.AND P2, PT, R0, RZ, PT ;  /* 0x000000ff0000720c */ /* 0x000fe20003f46270 */
[----:B------:R-:W-:Y:S02]  /*0860*/  VIADD R0, R10, 0x7f ;  /* 0x0000007f0a007836 */ /* 0x000fe40000000000 */
[C---:B------:R-:W-:Y:S02]  /*0870*/  IMAD R85, R78.reuse, 0xc0, RZ ;  /* 0x000000c04e557824 */ /* 0x040fe400078e02ff */
[C---:B------:R-:W-:Y:S02]  /*0880*/  IMAD R86, R78.reuse, 0x2e, RZ ;  /* 0x0000002e4e567824 */ /* 0x040fe400078e02ff */
[----:B------:R-:W-:Y:S02]  /*0890*/  @P0 VIADD R5, R5, 0x1 ;  /* 0x0000000105050836 */ /* 0x000fe40000000000 */
[----:B------:R-:W-:-:S02]  /*08a0*/  IMAD R88, R78, 0x2f, RZ ;  /* 0x0000002f4e587824 */ /* 0x000fc400078e02ff */
[----:B------:R-:W-:Y:S01]  /*08b0*/  IMAD.MOV.U32 R4, RZ, RZ, R5 ;  /* 0x000000ffff047224 */ /* 0x000fe200078e0005 */
[----:B------:R-:W-:Y:S01]  /*08c0*/  SHF.R.S32.HI R5, RZ, 0x1f, R0 ;  /* 0x0000001fff057819 */ /* 0x000fe20000011400 */
[C---:B------:R-:W-:Y:S02]  /*08d0*/  IMAD R87, R78.reuse, 0xc4, RZ ;  /* 0x000000c44e577824 */ /* 0x040fe400078e02ff */
[----:B------:R-:W-:Y:S01]  /*08e0*/  @!P2 IMAD.MOV R4, RZ, RZ, -R4 ;  /* 0x000000ffff04a224 */ /* 0x000fe200078e0a04 */
[----:B------:R-:W-:Y:S01]  /*08f0*/  @!P1 LOP3.LUT R4, RZ, R2, RZ, 0x33, !PT ;  /* 0x00000002ff049212 */ /* 0x000fe200078e33ff */
[C---:B------:R-:W-:Y:S01]  /*0900*/  IMAD R89, R78.reuse, 0xc8, RZ ;  /* 0x000000c84e597824 */ /* 0x040fe200078e02ff */
[----:B------:R-:W-:Y:S01]  /*0910*/  LEA.HI R5, R5, R0, RZ, 0x7 ;  /* 0x0000000005057211 */ /* 0x000fe200078f38ff */
[----:B------:R-:W-:Y:S02]  /*0920*/  IMAD R91, R78, 0xcc, RZ ;  /* 0x000000cc4e5b7824 */ /* 0x000fe400078e02ff */
[----:B------:R-:W-:-:S02]  /*0930*/  IMAD.SHL.U32 R12, R4, 0x8, RZ ;  /* 0x00000008040c7824 */ /* 0x000fc400078e00ff */
[----:B------:R-:W-:Y:S02]  /*0940*/  IMAD.MOV R4, RZ, RZ, -R4 ;  /* 0x000000ffff047224 */ /* 0x000fe400078e0a04 */
[----:B------:R-:W-:Y:S01]  /*0950*/  IMAD R93, R78, 0x31, RZ ;  /* 0x000000314e5d7824 */ /* 0x000fe200078e02ff */
[----:B------:R-:W-:Y:S01]  /*0960*/  LEA.HI.SX32 R5, R5, -R12, 0x19 ;  /* 0x8000000c05057211 */ /* 0x000fe200078fcaff */
[----:B------:R-:W-:Y:S02]  /*0970*/  IMAD R16, R2, R4, R7 ;  /* 0x0000000402107224 */ /* 0x000fe400078e0207 */
[----:B------:R-:W-:Y:S01]  /*0980*/  IMAD.MOV.U32 R4, RZ, RZ, RZ ;  /* 0x000000ffff047224 */ /* 0x000fe200078e00ff */
[----:B------:R-:W-:Y:S01]  /*0990*/  VIMNMX R13, PT, PT, R5, 0x8, PT ;  /* 0x00000008050d7848 */ /* 0x000fe20003fe0100 */
[C---:B------:R-:W-:Y:S01]  /*09a0*/  IMAD R95, R78.reuse, 0x32, RZ ;  /* 0x000000324e5f7824 */ /* 0x040fe200078e02ff */
[----:B------:R-:W-:Y:S01]  /*09b0*/  IABS R2, R16 ;  /* 0x0000001000027213 */ /* 0x000fe20000000000 */
[C---:B------:R-:W-:Y:S01]  /*09c0*/  IMAD R97, R78.reuse, 0x33, RZ ;  /* 0x000000334e617824 */ /* 0x040fe200078e02ff */
[----:B------:R-:W-:Y:S01]  /*09d0*/  IABS R9, R13 ;  /* 0x0000000d00097213 */ /* 0x000fe20000000000 */
[----:B------:R-:W-:-:S02]  /*09e0*/  IMAD R92, R78, 0xd0, RZ ;  /* 0x000000d04e5c7824 */ /* 0x000fc400078e02ff */
[C---:B------:R-:W-:Y:S01]  /*09f0*/  IMAD R94, R78.reuse, 0xd4, RZ ;  /* 0x000000d44e5e7824 */ /* 0x040fe200078e02ff */
[----:B------:R-:W1:Y:S01]  /*0a00*/  I2F.RP R0, R9 ;  /* 0x0000000900007306 */ /* 0x000e620000209400 */
[C---:B------:R-:W-:Y:S02]  /*0a10*/  IMAD R96, R78.reuse, 0xd8, RZ ;  /* 0x000000d84e607824 */ /* 0x040fe400078e02ff */
[C---:B------:R-:W-:Y:S02]  /*0a20*/  IMAD R101, R78.reuse, 0x35, RZ ;  /* 0x000000354e657824 */ /* 0x040fe400078e02ff */
[C---:B------:R-:W-:Y:S02]  /*0a30*/  IMAD R103, R78.reuse, 0x36, RZ ;  /* 0x000000364e677824 */ /* 0x040fe400078e02ff */
[C---:B------:R-:W-:Y:S02]  /*0a40*/  IMAD R98, R78.reuse, 0xdc, RZ ;  /* 0x000000dc4e627824 */ /* 0x040fe400078e02ff */
[----:B------:R-:W-:-:S02]  /*0a50*/  IMAD R100, R78, 0xe0, RZ ;  /* 0x000000e04e647824 */ /* 0x000fc400078e02ff */
[C---:B------:R-:W-:Y:S02]  /*0a60*/  IMAD R102, R78.reuse, 0xe4, RZ ;  /* 0x000000e44e667824 */ /* 0x040fe400078e02ff */
[C---:B------:R-:W-:Y:S01]  /*0a70*/  IMAD R105, R78.reuse, 0x37, RZ ;  /* 0x000000374e697824 */ /* 0x040fe200078e02ff */
[----:B-1----:R-:W1:Y:S01]  /*0a80*/  MUFU.RCP R0, R0 ;  /* 0x0000000000007308 */ /* 0x002e620000001000 */
[C---:B------:R-:W-:Y:S02]  /*0a90*/  IMAD R109, R78.reuse, 0x39, RZ ;  /* 0x000000394e6d7824 */ /* 0x040fe400078e02ff */
[C---:B------:R-:W-:Y:S02]  /*0aa0*/  IMAD R104, R78.reuse, 0xe8, RZ ;  /* 0x000000e84e687824 */ /* 0x040fe400078e02ff */
[C---:B------:R-:W-:Y:S02]  /*0ab0*/  IMAD R106, R78.reuse, 0xec, RZ ;  /* 0x000000ec4e6a7824 */ /* 0x040fe400078e02ff */
[----:B------:R-:W-:-:S02]  /*0ac0*/  IMAD R108, R78, 0xf0, RZ ;  /* 0x000000f04e6c7824 */ /* 0x000fc400078e02ff */
[C---:B------:R-:W-:Y:S02]  /*0ad0*/  IMAD R111, R78.reuse, 0x3a, RZ ;  /* 0x0000003a4e6f7824 */ /* 0x040fe400078e02ff */
[C---:B------:R-:W-:Y:S02]  /*0ae0*/  IMAD R156, R78.reuse, 0x3b, RZ ;  /* 0x0000003b4e9c7824 */ /* 0x040fe400078e02ff */
[C---:B------:R-:W-:Y:S02]  /*0af0*/  IMAD R110, R78.reuse, 0xf4, RZ ;  /* 0x000000f44e6e7824 */ /* 0x040fe400078e02ff */
[----:B------:R-:W-:Y:S02]  /*0b00*/  IMAD R114, R78, 0x3d, RZ ;  /* 0x0000003d4e727824 */ /* 0x000fe400078e02ff */
[----:B-1----:R-:W-:Y:S02]  /*0b10*/  VIADD R5, R0, 0xffffffe ;  /* 0x0ffffffe00057836 */ /* 0x002fe40000000000 */
[----:B------:R-:W-:-:S04]  /*0b20*/  IMAD R112, R78, 0xf8, RZ ;  /* 0x000000f84e707824 */ /* 0x000fc800078e02ff */
[----:B------:R-:W1:Y:S02]  /*0b30*/  F2I.FTZ.U32.TRUNC.NTZ R5, R5 ;  /* 0x0000000500057305 */ /* 0x000e64000021f000 */
[----:B-1----:R-:W-:-:S04]  /*0b40*/  IMAD.MOV R6, RZ, RZ, -R5 ;  /* 0x000000ffff067224 */ /* 0x002fc800078e0a05 */
[----:B------:R-:W-:Y:S01]  /*0b50*/  IMAD R7, R6, R9, RZ ;  /* 0x0000000906077224 */ /* 0x000fe200078e02ff */
[----:B------:R-:W-:-:S03]  /*0b60*/  IABS R6, R13 ;  /* 0x0000000d00067213 */ /* 0x000fc60000000000 */
[----:B------:R-:W-:Y:S02]  /*0b70*/  IMAD.HI.U32 R4, R5, R7, R4 ;  /* 0x0000000705047227 */ /* 0x000fe400078e0004 */
[----:B------:R-:W1:Y:S02]  /*0b80*/  I2F.RP R5, R14 ;  /* 0x0000000e00057306 */ /* 0x000e640000209400 */
[----:B------:R-:W-:Y:S02]  /*0b90*/  IMAD.MOV.U32 R7, RZ, RZ, R2 ;  /* 0x000000ffff077224 */ /* 0x000fe400078e0002 */
[----:B------:R-:W-:Y:S01]  /*0ba0*/  IMAD.MOV R2, RZ, RZ, -R6 ;  /* 0x000000ffff027224 */ /* 0x000fe200078e0a06 */
[----:B------:R-:W-:Y:S01]  /*0bb0*/  IABS R6, R11 ;  /* 0x0000000b00067213 */ /* 0x000fe20000000000 */
[----:B------:R-:W-:-:S04]  /*0bc0*/  IMAD.HI.U32 R0, R4, R7, RZ ;  /* 0x0000000704007227 */ /* 0x000fc800078e00ff */
[----:B------:R-:W-:Y:S02]  /*0bd0*/  IMAD R2, R0, R2, R7 ;  /* 0x0000000200027224 */ /* 0x000fe400078e0207 */
[----:B------:R-:W-:Y:S01]  /*0be0*/  IMAD.MOV.U32 R4, RZ, RZ, R6 ;  /* 0x000000ffff047224 */ /* 0x000fe200078e0006 */
[----:B------:R-:W-:Y:S02]  /*0bf0*/  BAR.SYNC.DEFER_BLOCKING 0x0 ;  /* 0x0000000000007b1d */ /* 0x000fe40000010000 */
[----:B------:R-:W-:-:S04]  /*0c00*/  ISETP.GT.U32.AND P1, PT, R9, R2, PT ;  /* 0x000000020900720c */ /* 0x000fc80003f24070 */
[----:B------:R-:W3:Y:S08]  /*0c10*/  I2F.RP R8, R4 ;  /* 0x0000000400087306 */ /* 0x000ef00000209400 */
[----:B-1----:R-:W1:Y:S01]  /*0c20*/  MUFU.RCP R5, R5 ;  /* 0x0000000500057308 */ /* 0x002e620000001000 */
[----:B------:R-:W-:Y:S02]  /*0c30*/  @!P1 IMAD.IADD R2, R2, 0x1, -R9 ;  /* 0x0000000102029824 */ /* 0x000fe400078e0a09 */
[----:B------:R-:W-:Y:S01]  /*0c40*/  @!P1 VIADD R0, R0, 0x1 ;  /* 0x0000000100009836 */ /* 0x000fe20000000000 */
[----:B------:R-:W-:-:S02]  /*0c50*/  ISETP.NE.AND P1, PT, R13, RZ, PT ;  /* 0x000000ff0d00720c */ /* 0x000fc40003f25270 */
[----:B------:R-:W-:Y:S02]  /*0c60*/  ISETP.GE.U32.AND P0, PT, R2, R9, PT ;  /* 0x000000090200720c */ /* 0x000fe40003f06070 */
[----:B---3--:R-:W3:Y:S01]  /*0c70*/  MUFU.RCP R8, R8 ;  /* 0x0000000800087308 */ /* 0x008ee20000001000 */
[----:B------:R-:W-:-:S04]  /*0c80*/  LOP3.LUT R2, R16, R13, RZ, 0x3c, !PT ;  /* 0x0000000d10027212 */ /* 0x000fc800078e3cff */
[----:B------:R-:W-:Y:S01]  /*0c90*/  ISETP.GE.AND P2, PT, R2, RZ, PT ;  /* 0x000000ff0200720c */ /* 0x000fe20003f46270 */
[----:B------:R-:W-:Y:S02]  /*0ca0*/  IMAD.SHL.U32 R2, R172, 0x80, RZ ;  /* 0x00000080ac027824 */ /* 0x000fe400078e00ff */
[----:B-1----:R-:W-:Y:S01]  /*0cb0*/  VIADD R6, R5, 0xffffffe ;  /* 0x0ffffffe05067836 */ /* 0x002fe20000000000 */
[----:B------:R-:W-:Y:S02]  /*0cc0*/  MOV R5, 0x400 ;  /* 0x0000040000057802 */ /* 0x000fe40000000f00 */
[----:B------:R-:W-:Y:S01]  /*0cd0*/  @P0 VIADD R0, R0, 0x1 ;  /* 0x0000000100000836 */ /* 0x000fe20000000000 */
[----:B------:R1:W4:Y:S01]  /*0ce0*/  F2I.FTZ.U32.TRUNC.NTZ R7, R6 ;  /* 0x0000000600077305 */ /* 0x000322000021f000 */
[----:B------:R-:W-:Y:S02]  /*0cf0*/  R2UR UR10, R5 ;  /* 0x00000000050a72ca */ /* 0x000fe400000e0000 */
[----:B------:R-:W-:-:S02]  /*0d00*/  IMAD.MOV.U32 R15, RZ, RZ, R0 ;  /* 0x000000ffff0f7224 */ /* 0x000fc400078e0000 */
[----:B---3--:R-:W-:Y:S01]  /*0d10*/  VIADD R9, R8, 0xffffffe ;  /* 0x0ffffffe08097836 */ /* 0x008fe20000000000 */
[----:B------:R-:W-:Y:S01]  /*0d20*/  LEA.HI R8, R3, R2, RZ, 0x1a ;  /* 0x0000000203087211 */ /* 0x000fe200078fd0ff */
[----:B------:R-:W-:Y:S01]  /*0d30*/  @!P2 IMAD.MOV R15, RZ, RZ, -R15 ;  /* 0x000000ffff0fa224 */ /* 0x000fe200078e0a0f */
[----:B------:R-:W-:Y:S01]  /*0d40*/  @!P1 LOP3.LUT R15, RZ, R13, RZ, 0x33, !PT ;  /* 0x0000000dff0f9212 */ /* 0x000fe200078e33ff */
[----:B-1----:R-:W-:Y:S02]  /*0d50*/  IMAD.MOV.U32 R6, RZ, RZ, RZ ;  /* 0x000000ffff067224 */ /* 0x002fe400078e00ff */
[----:B------:R-:W1:Y:S02]  /*0d60*/  F2I.FTZ.U32.TRUNC.NTZ R9, R9 ;  /* 0x0000000900097305 */ /* 0x000e64000021f000 */
[----:B------:R-:W-:Y:S02]  /*0d70*/  IMAD.MOV R0, RZ, RZ, -R15 ;  /* 0x000000ffff007224 */ /* 0x000fe400078e0a0f */
[----:B------:R-:W-:Y:S01]  /*0d80*/  IMAD.SHL.U32 R18, R15, 0x200, RZ ;  /* 0x000002000f127824 */ /* 0x000fe200078e00ff */
[----:B------:R-:W-:Y:S01]  /*0d90*/  SHF.R.U32.HI R15, RZ, 0x5, R3 ;  /* 0x00000005ff0f7819 */ /* 0x000fe20000011603 */
[--C-:B----4-:R-:W-:Y:S01]  /*0da0*/  IMAD.MOV R17, RZ, RZ, -R7.reuse ;  /* 0x000000ffff117224 */ /* 0x110fe200078e0a07 */
[----:B--2---:R-:W-:Y:S01]  /*0db0*/  ULEA UR10, UR4, UR10, 0x18 ;  /* 0x0000000a040a7291 */ /* 0x004fe2000f8ec0ff */
[----:B------:R-:W-:Y:S01]  /*0dc0*/  IMAD R0, R13, R0, R16 ;  /* 0x000000000d007224 */ /* 0x000fe200078e0210 */
[----:B------:R2:W-:Y:S01]  /*0dd0*/  STL [R1+0x2cc], R18 ;  /* 0x0002cc1201007387 */ /* 0x0005e20000100800 */
[----:B------:R-:W-:Y:S01]  /*0de0*/  IMAD R5, R17, R14, RZ ;  /* 0x0000000e11057224 */ /* 0x000fe200078e02ff */
[----:B------:R-:W-:Y:S01]  /*0df0*/  R2UR UR6, R15 ;  /* 0x000000000f0672ca */ /* 0x000fe200000e0000 */
[----:B------:R-:W3:Y:S02]  /*0e00*/  LDCU UR4, c[0x0][0x3a4] ;  /* 0x00007480ff0477ac */ /* 0x000ee40008000800 */
[----:B------:R-:W-:Y:S01]  /*0e10*/  IMAD.HI.U32 R2, R7, R5, R6 ;  /* 0x0000000507027227 */ /* 0x000fe200078e0006 */
[----:B------:R-:W-:Y:S01]  /*0e20*/  LOP3.LUT R7, R18, 0x181, R8, 0xf8, !PT ;  /* 0x0000018112077812 */ /* 0x000fe200078ef808 */
[----:B------:R-:W-:-:S02]  /*0e30*/  UIADD3 UR8, UPT, UPT, UR10, 0x28000, URZ ;  /* 0x000280000a087890 */ /* 0x000fc4000fffe0ff */
[----:B------:R-:W-:Y:S01]  /*0e40*/  IMAD.IADD R5, R12, 0x1, R0 ;  /* 0x000000010c057824 */ /* 0x000fe200078e0200 */
[----:B------:R-:W-:Y:S01]  /*0e50*/  LOP3.LUT R0, R3, 0x7f, RZ, 0xc0, !PT ;  /* 0x0000007f03007812 */ /* 0x000fe200078ec0ff */
[----:B-1----:R-:W-:Y:S01]  /*0e60*/  IMAD.MOV R13, RZ, RZ, -R9 ;  /* 0x000000ffff0d7224 */ /* 0x002fe200078e0a09 */
[----:B------:R-:W-:Y:S01]  /*0e70*/  IABS R155, R7 ;  /* 0x00000007009b7213 */ /* 0x000fe20000000000 */
[----:B------:R-:W-:Y:S01]  /*0e80*/  IMAD.MOV.U32 R8, RZ, RZ, RZ ;  /* 0x000000ffff087224 */ /* 0x000fe200078e00ff */
[----:B--2---:R-:W-:Y:S01]  /*0e90*/  LOP3.LUT R18, R7, 0x7e, RZ, 0xfc, !PT ;  /* 0x0000007e07127812 */ /* 0x004fe200078efcff */
[----:B------:R-:W-:Y:S01]  /*0ea0*/  IMAD R13, R13, R4, RZ ;  /* 0x000000040d0d7224 */ /* 0x000fe200078e02ff */
[----:B------:R-:W-:Y:S01]  /*0eb0*/  SHF.R.S32.HI R12, RZ, 0x6, R3 ;  /* 0x00000006ff0c7819 */ /* 0x000fe20000011403 */
[----:B------:R-:W-:Y:S01]  /*0ec0*/  IMAD R40, R5, 0x80, R0 ;  /* 0x0000008005287824 */ /* 0x000fe200078e0200 */
[----:B------:R-:W-:Y:S01]  /*0ed0*/  IABS R239, R18 ;  /* 0x0000001200ef7213 */ /* 0x000fe20000000000 */
[----:B------:R-:W-:Y:S01]  /*0ee0*/  IMAD.HI.U32 R6, R9, R13, R8 ;  /* 0x0000000d09067227 */ /* 0x000fe200078e0008 */
[----:B------:R-:W-:-:S02]  /*0ef0*/  SGXT R12, R12, 0x1 ;  /* 0x000000010c0c781a */ /* 0x000fc40000000200 */
[----:B------:R-:W-:Y:S01]  /*0f00*/  IABS R13, R40 ;  /* 0x00000028000d7213 */ /* 0x000fe20000000000 */
[----:B------:R-:W-:Y:S01]  /*0f10*/  IMAD.SHL.U32 R9, R3, 0x4, RZ ;  /* 0x0000000403097824 */ /* 0x000fe200078e00ff */
[----:B------:R-:W-:Y:S01]  /*0f20*/  LOP3.LUT R12, R12, 0x90, RZ, 0xc0, !PT ;  /* 0x000000900c0c7812 */ /* 0x000fe200078ec0ff */
[----:B------:R-:W-:Y:S01]  /*0f30*/  IMAD.HI.U32 R5, R6, R155, RZ ;  /* 0x0000009b06057227 */ /* 0x000fe200078e00ff */
[C---:B------:R-:W-:Y:S01]  /*0f40*/  LOP3.LUT R16, R7.reuse, 0x4, RZ, 0xfc, !PT ;  /* 0x0000000407107812 */ /* 0x040fe200078efcff */
[----:B------:R1:W-:Y:S01]  /*0f50*/  STL [R1+0x2c8], R40 ;  /* 0x0002c82801007387 */ /* 0x0003e20000100800 */
[----:B------:R-:W-:Y:S01]  /*0f60*/  LOP3.LUT R9, R12, 0x7c, R9, 0x78, !PT ;  /* 0x0000007c0c097812 */ /* 0x000fe200078e7809 */
[----:B------:R-:W-:Y:S01]  /*0f70*/  IMAD.HI.U32 R2, R2, R13, RZ ;  /* 0x0000000d02027227 */ /* 0x000fe200078e00ff */
[C---:B------:R-:W-:Y:S01]  /*0f80*/  LOP3.LUT R12, R7.reuse, 0x2, RZ, 0xfc, !PT ;  /* 0x00000002070c7812 */ /* 0x040fe200078efcff */
[----:B------:R-:W-:Y:S01]  /*0f90*/  STL [R1+0x2d4], R170 ;  /* 0x0002d4aa01007387 */ /* 0x000fe20000100800 */
[C---:B------:R-:W-:Y:S01]  /*0fa0*/  LOP3.LUT R17, R7.reuse, 0x6, RZ, 0xfc, !PT ;  /* 0x0000000607117812 */ /* 0x040fe200078efcff */
[----:B------:R-:W-:Y:S01]  /*0fb0*/  IMAD.MOV R5, RZ, RZ, -R5 ;  /* 0x000000ffff057224 */ /* 0x000fe200078e0a05 */
[----:B------:R-:W-:Y:S01]  /*0fc0*/  IABS R15, R16 ;  /* 0x00000010000f7213 */ /* 0x000fe20000000000 */
[----:B------:R-:W-:Y:S01]  /*0fd0*/  IMAD.HI.U32 R8, R6, R239, RZ ;  /* 0x000000ef06087227 */ /* 0x000fe200078e00ff */
[----:B------:R-:W-:Y:S01]  /*0fe0*/  IABS R151, R17 ;  /* 0x0000001100977213 */ /* 0x000fe20000000000 */
[----:B------:R-:W-:Y:S01]  /*0ff0*/  STL [R1+0x314], R174 ;  /* 0x000314ae01007387 */ /* 0x000fe20000100800 */
[----:B------:R-:W-:Y:S01]  /*1000*/  ISETP.GE.AND P4, PT, R16, RZ, PT ;  /* 0x000000ff1000720c */ /* 0x000fe20003f86270 */
[----:B------:R-:W-:Y:S01]  /*1010*/  IMAD.MOV R2, RZ, RZ, -R2 ;  /* 0x000000ffff027224 */ /* 0x000fe200078e0a02 */
[C---:B------:R-:W-:Y:S01]  /*1020*/  LOP3.LUT R16, R7.reuse, 0xe, RZ, 0xfc, !PT ;  /* 0x0000000e07107812 */ /* 0x040fe200078efcff */
[----:B------:R-:W-:Y:S01]  /*1030*/  IMAD R155, R4, R5, R155 ;  /* 0x00000005049b7224 */ /* 0x000fe200078e029b */
[----:B------:R-:W-:Y:S01]  /*1040*/  ISETP.GE.AND P1, PT, R18, RZ, PT ;  /* 0x000000ff1200720c */ /* 0x000fe20003f26270 */
[----:B------:R-:W-:Y:S01]  /*1050*/  IMAD.MOV R8, RZ, RZ, -R8 ;  /* 0x000000ffff087224 */ /* 0x000fe200078e0a08 */
[----:B------:R-:W-:Y:S01]  /*1060*/  LOP3.LUT R18, R7, 0x2e, RZ, 0xfc, !PT ;  /* 0x0000002e07127812 */ /* 0x000fe200078efcff */
[----:B------:R-:W-:Y:S01]  /*1070*/  IMAD R5, R14, R2, R13 ;  /* 0x000000020e057224 */ /* 0x000fe200078e020d */
[C---:B------:R-:W-:Y:S01]  /*1080*/  ISETP.GT.U32.AND P3, PT, R4.reuse, R155, PT ;  /* 0x0000009b0400720c */ /* 0x040fe20003f64070 */
[----:B------:R-:W-:Y:S01]  /*1090*/  IMAD R239, R4, R8, R239 ;  /* 0x0000000804ef7224 */ /* 0x000fe200078e02ef */
[----:B------:R-:W-:Y:S01]  /*10a0*/  IABS R13, R12 ;  /* 0x0000000c000d7213 */ /* 0x000fe20000000000 */
[----:B------:R-:W-:Y:S01]  /*10b0*/  IMAD.SHL.U32 R2, R3, 0x200, RZ ;  /* 0x0000020003027824 */ /* 0x000fe200078e00ff */
[----:B------:R-:W-:Y:S01]  /*10c0*/  ISETP.GT.U32.AND P0, PT, R14, R5, PT ;  /* 0x000000050e00720c */ /* 0x000fe20003f04070 */
[----:B------:R-:W-:Y:S01]  /*10d0*/  STL [R1+0x310], R171 ;  /* 0x000310ab01007387 */ /* 0x000fe20000100800 */
[----:B------:R-:W-:Y:S01]  /*10e0*/  ISETP.GT.U32.AND P2, PT, R4, R239, PT ;  /* 0x000000ef0400720c */ /* 0x000fe20003f44070 */
[----:B------:R-:W-:Y:S01]  /*10f0*/  IMAD.HI.U32 R8, R6, R13, RZ ;  /* 0x0000000d06087227 */ /* 0x000fe200078e00ff */
[----:B------:R-:W-:-:S02]  /*1100*/  LOP3.LUT R2, R9, 0x4000, R2, 0xf8, !PT ;  /* 0x0000400009027812 */ /* 0x000fc400078ef802 */
[----:B------:R-:W-:Y:S01]  /*1110*/  IABS R209, R18 ;  /* 0x0000001200d17213 */ /* 0x000fe20000000000 */
[----:B------:R-:W-:Y:S01]  /*1120*/  IMAD.HI.U32 R9, R6, R15, RZ ;  /* 0x0000000f06097227 */ /* 0x000fe200078e00ff */
[C---:B------:R-:W-:Y:S02]  /*1130*/  LOP3.LUT R20, R7.reuse, 0x56, RZ, 0xfc, !PT ;  /* 0x0000005607147812 */ /* 0x040fe400078efcff */
[----:B------:R-:W-:Y:S01]  /*1140*/  LOP3.LUT R22, R7, 0x66, RZ, 0xfc, !PT ;  /* 0x0000006607167812 */ /* 0x000fe200078efcff */
[----:B------:R-:W-:Y:S01]  /*1150*/  @!P3 IMAD.IADD R155, R155, 0x1, -R4 ;  /* 0x000000019b9bb824 */ /* 0x000fe200078e0a04 */
[----:B------:R-:W-:Y:S01]  /*1160*/  ISETP.GE.AND P3, PT, R12, RZ, PT ;  /* 0x000000ff0c00720c */ /* 0x000fe20003f66270 */
[----:B------:R-:W-:Y:S01]  /*1170*/  @!P0 IMAD.IADD R5, R5, 0x1, -R14 ;  /* 0x0000000105058824 */ /* 0x000fe200078e0a0e */
[----:B------:R-:W-:Y:S01]  /*1180*/  LOP3.LUT R12, R7, 0x8, RZ, 0xfc, !PT ;  /* 0x00000008070c7812 */ /* 0x000fe200078efcff */
[----:B------:R-:W-:Y:S01]  /*1190*/  @!P2 IMAD.IADD R239, R239, 0x1, -R4 ;  /* 0x00000001efefa824 */ /* 0x000fe200078e0a04 */
[----:B------:R-:W-:Y:S01]  /*11a0*/  ISETP.GT.U32.AND P6, PT, R4, R155, PT ;  /* 0x0000009b0400720c */ /* 0x000fe20003fc4070 */
[----:B------:R-:W-:Y:S01]  /*11b0*/  IMAD.MOV R154, RZ, RZ, -R8 ;  /* 0x000000ffff9a7224 */ /* 0x000fe200078e0a08 */
[----:B------:R-:W-:Y:S01]  /*11c0*/  ISETP.GT.U32.AND P2, PT, R14, R5, PT ;  /* 0x000000050e00720c */ /* 0x000fe20003f44070 */
[----:B------:R-:W-:Y:S01]  /*11d0*/  IMAD.HI.U32 R8, R6, R151, RZ ;  /* 0x0000009706087227 */ /* 0x000fe200078e00ff */
[----:B------:R-:W-:-:S02]  /*11e0*/  ISETP.GT.U32.AND P0, PT, R4, R239, PT ;  /* 0x000000ef0400720c */ /* 0x000fc40003f04070 */
[----:B------:R-:W-:Y:S01]  /*11f0*/  IABS R23, R20 ;  /* 0x0000001400177213 */ /* 0x000fe20000000000 */
[----:B------:R-:W-:Y:S01]  /*1200*/  IMAD.MOV R9, RZ, RZ, -R9 ;  /* 0x000000ffff097224 */ /* 0x000fe200078e0a09 */
[----:B------:R-:W-:Y:S01]  /*1210*/  IABS R39, R22 ;  /* 0x0000001600277213 */ /* 0x000fe20000000000 */
[----:B------:R-:W-:Y:S01]  /*1220*/  IMAD.MOV R8, RZ, RZ, -R8 ;  /* 0x000000ffff087224 */ /* 0x000fe200078e0a08 */
[C---:B------:R-:W-:Y:S01]  /*1230*/  LOP3.LUT R26, R7.reuse, 0x6a, RZ, 0xfc, !PT ;  /* 0x0000006a071a7812 */ /* 0x040fe200078efcff */
[C---:B------:R-:W-:Y:S01]  /*1240*/  IMAD R152, R4.reuse, R9, R15 ;  /* 0x0000000904987224 */ /* 0x040fe200078e020f */
[----:B------:R-:W-:Y:S01]  /*1250*/  IABS R9, R12 ;  /* 0x0000000c00097213 */ /* 0x000fe20000000000 */
[C---:B------:R-:W-:Y:S01]  /*1260*/  IMAD R151, R4.reuse, R8, R151 ;  /* 0x0000000804977224 */ /* 0x040fe200078e0297 */
[----:B------:R-:W-:Y:S01]  /*1270*/  LOP3.LUT R15, R7, 0xc, RZ, 0xfc, !PT ;  /* 0x0000000c070f7812 */ /* 0x000fe200078efcff */
[----:B------:R-:W-:Y:S01]  /*1280*/  @!P2 IMAD.IADD R5, R5, 0x1, -R14 ;  /* 0x000000010505a824 */ /* 0x000fe200078e0a0e */
[C---:B------:R-:W-:Y:S01]  /*1290*/  ISETP.GT.U32.AND P2, PT, R4.reuse, R152, PT ;  /* 0x000000980400720c */ /* 0x040fe20003f44070 */
[----:B------:R-:W-:Y:S01]  /*12a0*/  @!P6 IMAD.IADD R155, R155, 0x1, -R4 ;  /* 0x000000019b9be824 */ /* 0x000fe200078e0a04 */
[C---:B------:R-:W-:Y:S01]  /*12b0*/  ISETP.GT.U32.AND P6, PT, R4.reuse, R151, PT ;  /* 0x000000970400720c */ /* 0x040fe20003fc4070 */
[----:B------:R-:W-:Y:S01]  /*12c0*/  IMAD R154, R4, R154, R13 ;  /* 0x0000009a049a7224 */ /* 0x000fe200078e020d */
[----:B------:R-:W-:Y:S01]  /*12d0*/  LOP3.LUT R14, R7, 0xa, RZ, 0xfc, !PT ;  /* 0x0000000a070e7812 */ /* 0x000fe200078efcff */
[----:B------:R-:W-:Y:S01]  /*12e0*/  IMAD.HI.U32 R8, R6, R9, RZ ;  /* 0x0000000906087227 */ /* 0x000fe200078e00ff */
[----:B------:R-:W-:-:S02]  /*12f0*/  IABS R147, R15 ;  /* 0x0000000f00937213 */ /* 0x000fc40000000000 */
[----:B------:R-:W-:Y:S01]  /*1300*/  ISETP.GT.U32.AND P5, PT, R4, R154, PT ;  /* 0x0000009a0400720c */ /* 0x000fe20003fa4070 */
[----:B------:R-:W-:Y:S01]  /*1310*/  IMAD.MOV R150, RZ, RZ, -R8 ;  /* 0x000000ffff967224 */ /* 0x000fe200078e0a08 */
[----:B------:R-:W-:Y:S01]  /*1320*/  IABS R13, R14 ;  /* 0x0000000e000d7213 */ /* 0x000fe20000000000 */
[--C-:B------:R-:W-:Y:S01]  /*1330*/  @!P0 IMAD.IADD R239, R239, 0x1, -R4.reuse ;  /* 0x00000001efef8824 */ /* 0x100fe200078e0a04 */
[----:B------:R-:W-:Y:S01]  /*1340*/  ISETP.GE.AND P0, PT, R7, RZ, PT ;  /* 0x000000ff0700720c */ /* 0x000fe20003f06270 */
[--C-:B------:R-:W-:Y:S01]  /*1350*/  @!P2 IMAD.IADD R152, R152, 0x1, -R4.reuse ;  /* 0x000000019898a824 */ /* 0x100fe200078e0a04 */
[----:B------:R-:W-:Y:S01]  /*1360*/  IABS R43, R26 ;  /* 0x0000001a002b7213 */ /* 0x000fe20000000000 */
[----:B------:R-:W-:Y:S01]  /*1370*/  @!P6 IMAD.IADD R151, R151, 0x1, -R4 ;  /* 0x000000019797e824 */ /* 0x000fe200078e0a04 */
[----:B------:R-:W-:Y:S01]  /*1380*/  LOP3.LUT R24, R7, 0x68, RZ, 0xfc, !PT ;  /* 0x0000006807187812 */ /* 0x000fe200078efcff */
[----:B------:R-:W-:Y:S01]  /*1390*/  IMAD.HI.U32 R8, R6, R13, RZ ;  /* 0x0000000d06087227 */ /* 0x000fe200078e00ff */
[----:B------:R-:W-:-:S02]  /*13a0*/  ISETP.GT.U32.AND P6, PT, R4, R152, PT ;  /* 0x000000980400720c */ /* 0x000fc40003fc4070 */
[----:B------:R-:W-:Y:S01]  /*13b0*/  IABS R41, R24 ;  /* 0x0000001800297213 */ /* 0x000fe20000000000 */
[----:B------:R-:W-:Y:S01]  /*13c0*/  @!P5 IMAD.IADD R154, R154, 0x1, -R4 ;  /* 0x000000019a9ad824 */ /* 0x000fe200078e0a04 */
[----:B------:R-:W-:Y:S01]  /*13d0*/  ISETP.GE.AND P5, PT, R17, RZ, PT ;  /* 0x000000ff1100720c */ /* 0x000fe20003fa6270 */
[----:B------:R-:W-:Y:S01]  /*13e0*/  IMAD.MOV R8, RZ, RZ, -R8 ;  /* 0x000000ffff087224 */ /* 0x000fe200078e0a08 */
[C---:B------:R-:W-:Y:S01]  /*13f0*/  LOP3.LUT R17, R7.reuse, 0x10, RZ, 0xfc, !PT ;  /* 0x0000001007117812 */ /* 0x040fe200078efcff */
[C---:B------:R-:W-:Y:S01]  /*1400*/  IMAD R150, R4.reuse, R150, R9 ;  /* 0x0000009604967224 */ /* 0x040fe200078e0209 */
[C---:B------:R-:W-:Y:S01]  /*1410*/  ISETP.GT.U32.AND P2, PT, R4.reuse, R154, PT ;  /* 0x0000009a0400720c */ /* 0x040fe20003f44070 */
[C---:B------:R-:W-:Y:S01]  /*1420*/  IMAD R148, R4.reuse, R8, R13 ;  /* 0x0000000804947224 */ /* 0x040fe200078e020d */
[----:B------:R-:W-:Y:S01]  /*1430*/  IABS R13, R16 ;  /* 0x00000010000d7213 */ /* 0x000fe20000000000 */
[----:B------:R-:W-:Y:S01]  /*1440*/  @!P0 IMAD.MOV R155, RZ, RZ, -R155 ;  /* 0x000000ffff9b8224 */ /* 0x000fe200078e0a9b */
[----:B------:R-:W-:Y:S01]  /*1450*/  ISETP.GT.U32.AND P0, PT, R4, R151, PT ;  /* 0x000000970400720c */ /* 0x000fe20003f04070 */
[----:B------:R-:W-:Y:S01]  /*1460*/  @!P6 IMAD.IADD R152, R152, 0x1, -R4 ;  /* 0x000000019898e824 */ /* 0x000fe200078e0a04 */
[----:B------:R-:W-:Y:S01]  /*1470*/  ISETP.GT.U32.AND P6, PT, R4, R148, PT ;  /* 0x000000940400720c */ /* 0x000fe20003fc4070 */
[----:B------:R-:W-:Y:S01]  /*1480*/  IMAD.HI.U32 R8, R6, R147, RZ ;  /* 0x0000009306087227 */ /* 0x000fe200078e00ff */
[----:B------:R-:W-:-:S02]  /*1490*/  LOP3.LUT R28, R7, 0x6e, RZ, 0xfc, !PT ;  /* 0x0000006e071c7812 */ /* 0x000fc400078efcff */
[C---:B------:R-:W-:Y:S01]  /*14a0*/  LOP3.LUT R30, R7.reuse, 0x70, RZ, 0xfc, !PT ;  /* 0x00000070071e7812 */ /* 0x040fe200078efcff */
[----:B------:R-:W-:Y:S01]  /*14b0*/  IMAD.MOV R9, RZ, RZ, -R8 ;  /* 0x000000ffff097224 */ /* 0x000fe200078e0a08 */
[----:B------:R-:W-:Y:S01]  /*14c0*/  IABS R47, R28 ;  /* 0x0000001c002f7213 */ /* 0x000fe20000000000 */
[--C-:B------:R-:W-:Y:S01]  /*14d0*/  @!P2 IMAD.IADD R154, R154, 0x1, -R4.reuse ;  /* 0x000000019a9aa824 */ /* 0x100fe200078e0a04 */
[----:B------:R-:W-:Y:S01]  /*14e0*/  ISETP.GT.U32.AND P2, PT, R4, R150, PT ;  /* 0x000000960400720c */ /* 0x000fe20003f44070 */
[----:B------:R-:W-:Y:S01]  /*14f0*/  IMAD.HI.U32 R8, R6, R13, RZ ;  /* 0x0000000d06087227 */ /* 0x000fe200078e00ff */
[----:B------:R-:W-:Y:S02]  /*1500*/  IABS R49, R30 ;  /* 0x0000001e00317213 */ /* 0x000fe40000000000 */
[C---:B------:R-:W-:Y:S01]  /*1510*/  LOP3.LUT R32, R7.reuse, 0x72, RZ, 0xfc, !PT ;  /* 0x0000007207207812 */ /* 0x040fe200078efcff */
[----:B------:R-:W-:Y:S01]  /*1520*/  @!P6 IMAD.IADD R148, R148, 0x1, -R4 ;  /* 0x000000019494e824 */ /* 0x000fe200078e0a04 */
[----:B------:R-:W-:Y:S01]  /*1530*/  LOP3.LUT R34, R7, 0x76, RZ, 0xfc, !PT ;  /* 0x0000007607227812 */ /* 0x000fe200078efcff */
[----:B------:R-:W-:Y:S01]  /*1540*/  IMAD.MOV R146, RZ, RZ, -R8 ;  /* 0x000000ffff927224 */ /* 0x000fe200078e0a08 */
[----:B------:R-:W-:Y:S01]  /*1550*/  IABS R51, R32 ;  /* 0x0000002000337213 */ /* 0x000fe20000000000 */
[--C-:B------:R-:W-:Y:S01]  /*1560*/  @!P0 IMAD.IADD R151, R151, 0x1, -R4.reuse ;  /* 0x0000000197978824 */ /* 0x100fe200078e0a04 */
[----:B------:R-:W-:Y:S01]  /*1570*/  ISETP.GT.U32.AND P6, PT, R4, R148, PT ;  /* 0x000000940400720c */ /* 0x000fe20003fc4070 */
[----:B------:R-:W-:Y:S01]  /*1580*/  @!P1 IMAD.MOV R239, RZ, RZ, -R239 ;  /* 0x000000ffffef9224 */ /* 0x000fe200078e0aef */
[----:B------:R-:W-:Y:S01]  /*1590*/  ISETP.GE.AND P0, PT, R12, RZ, PT ;  /* 0x000000ff0c00720c */ /* 0x000fe20003f06270 */
[----:B------:R-:W-:Y:S01]  /*15a0*/  @!P2 IMAD.IADD R150, R150, 0x1, -R4 ;  /* 0x000000019696a824 */ /* 0x000fe200078e0a04 */
[----:B------:R-:W-:Y:S01]  /*15b0*/  IABS R12, R17 ;  /* 0x00000011000c7213 */ /* 0x000fe20000000000 */
[----:B------:R-:W-:Y:S01]  /*15c0*/  IMAD R146, R4, R146, R13 ;  /* 0x0000009204927224 */ /* 0x000fe200078e020d */
[----:B------:R-:W-:Y:S01]  /*15d0*/  ISETP.GE.AND P2, PT, R14, RZ, PT ;  /* 0x000000ff0e00720c */ /* 0x000fe20003f46270 */
[C---:B------:R-:W-:Y:S01]  /*15e0*/  IMAD R147, R4.reuse, R9, R147 ;  /* 0x0000000904937224 */ /* 0x040fe200078e0293 */
[C---:B------:R-:W-:Y:S01]  /*15f0*/  ISETP.GT.U32.AND P1, PT, R4.reuse, R150, PT ;  /* 0x000000960400720c */ /* 0x040fe20003f24070 */
[----:B------:R-:W-:Y:S01]  /*1600*/  IMAD.MOV.U32 R9, RZ, RZ, R12 ;  /* 0x000000ffff097224 */ /* 0x000fe200078e000c */
[----:B------:R-:W-:Y:S01]  /*1610*/  LOP3.LUT R12, R7, 0x12, RZ, 0xfc, !PT ;  /* 0x00000012070c7812 */ /* 0x000fe200078efcff */
[----:B------:R-:W-:Y:S01]  /*1620*/  @!P3 IMAD.MOV R154, RZ, RZ, -R154 ;  /* 0x000000ffff9ab224 */ /* 0x000fe200078e0a9a */
[----:B------:R-:W-:Y:S01]  /*1630*/  ISETP.GT.U32.AND P3, PT, R4, R147, PT ;  /* 0x000000930400720c */ /* 0x000fe20003f64070 */
[----:B------:R-:W-:Y:S01]  /*1640*/  @!P6 IMAD.IADD R148, R148, 0x1, -R4 ;  /* 0x000000019494e824 */ /* 0x000fe200078e0a04 */
[----:B------:R-:W-:Y:S01]  /*1650*/  ISETP.GT.U32.AND P6, PT, R4, R146, PT ;  /* 0x000000920400720c */ /* 0x000fe20003fc4070 */
[----:B------:R-:W-:Y:S01]  /*1660*/  IMAD.HI.U32 R8, R6, R9, RZ ;  /* 0x0000000906087227 */ /* 0x000fe200078e00ff */
[----:B------:R-:W-:-:S02]  /*1670*/  IABS R143, R12 ;  /* 0x0000000c008f7213 */ /* 0x000fc40000000000 */
[C---:B------:R-:W-:Y:S01]  /*1680*/  LOP3.LUT R14, R7.reuse, 0x16, RZ, 0xfc, !PT ;  /* 0x00000016070e7812 */ /* 0x040fe200078efcff */
[----:B------:R-:W-:Y:S01]  /*1690*/  IMAD.MOV R8, RZ, RZ, -R8 ;  /* 0x000000ffff087224 */ /* 0x000fe200078e0a08 */
[----:B------:R-:W-:Y:S01]  /*16a0*/  LOP3.LUT R36, R7, 0x78, RZ, 0xfc, !PT ;  /* 0x0000007807247812 */ /* 0x000fe200078efcff */
[----:B------:R-:W-:Y:S01]  /*16b0*/  @!P1 IMAD.IADD R150, R150, 0x1, -R4 ;  /* 0x0000000196969824 */ /* 0x000fe200078e0a04 */
[----:B------:R-:W-:Y:S01]  /*16c0*/  IABS R13, R14 ;  /* 0x0000000e000d7213 */ /* 0x000fe20000000000 */
[----:B------:R-:W-:Y:S01]  /*16d0*/  IMAD R144, R4, R8, R9 ;  /* 0x0000000804907224 */ /* 0x000fe200078e0209 */
[----:B------:R-:W-:Y:S01]  /*16e0*/  ISETP.GE.AND P1, PT, R17, RZ, PT ;  /* 0x000000ff1100720c */ /* 0x000fe20003f26270 */
[----:B------:R-:W-:Y:S01]  /*16f0*/  @!P0 IMAD.MOV R150, RZ, RZ, -R150 ;  /* 0x000000ffff968224 */ /* 0x000fe200078e0a96 */
[----:B------:R-:W-:Y:S01]  /*1700*/  ISETP.GE.AND P0, PT, R12, RZ, PT ;  /* 0x000000ff0c00720c */ /* 0x000fe20003f06270 */
[----:B------:R-:W-:Y:S01]  /*1710*/  @!P6 IMAD.IADD R146, R146, 0x1, -R4 ;  /* 0x000000019292e824 */ /* 0x000fe200078e0a04 */
[C---:B------:R-:W-:Y:S01]  /*1720*/  LOP3.LUT R12, R7.reuse, 0x14, RZ, 0xfc, !PT ;  /* 0x00000014070c7812 */ /* 0x040fe200078efcff */
[----:B------:R-:W-:Y:S01]  /*1730*/  IMAD.HI.U32 R8, R6, R143, RZ ;  /* 0x0000008f06087227 */ /* 0x000fe200078e00ff */
[----:B------:R-:W-:-:S02]  /*1740*/  LOP3.LUT R17, R7, 0x2c, RZ, 0xfc, !PT ;  /* 0x0000002c07117812 */ /* 0x000fc400078efcff */
[----:B------:R-:W-:Y:S01]  /*1750*/  IABS R9, R12 ;  /* 0x0000000c00097213 */ /* 0x000fe20000000000 */
[----:B------:R-:W-:Y:S01]  /*1760*/  IMAD.MOV R8, RZ, RZ, -R8 ;  /* 0x000000ffff087224 */ /* 0x000fe200078e0a08 */
[----:B------:R-:W-:Y:S01]  /*1770*/  ISETP.GT.U32.AND P6, PT, R4, R146, PT ;  /* 0x000000920400720c */ /* 0x000fe20003fc4070 */
[----:B------:R-:W-:Y:S01]  /*1780*/  @!P5 IMAD.MOV R151, RZ, RZ, -R151 ;  /* 0x000000ffff97d224 */ /* 0x000fe200078e0a97 */
[----:B------:R-:W-:Y:S01]  /*1790*/  ISETP.GE.AND P5, PT, R16, RZ, PT ;  /* 0x000000ff1000720c */ /* 0x000fe20003fa6270 */
[----:B------:R-:W-:Y:S01]  /*17a0*/  @!P3 IMAD.IADD R147, R147, 0x1, -R4 ;  /* 0x000000019393b824 */ /* 0x000fe200078e0a04 */
[----:B------:R-:W-:Y:S01]  /*17b0*/  LOP3.LUT R16, R7, 0x20, RZ, 0xfc, !PT ;  /* 0x0000002007107812 */ /* 0x000fe200078efcff */
[----:B------:R-:W-:Y:S01]  /*17c0*/  IMAD R143, R4, R8, R143 ;  /* 0x00000008048f7224 */ /* 0x000fe200078e028f */
[----:B------:R-:W-:Y:S01]  /*17d0*/  IABS R127, R17 ;  /* 0x00000011007f7213 */ /* 0x000fe20000000000 */
[----:B------:R-:W-:Y:S01]  /*17e0*/  IMAD.HI.U32 R8, R6, R9, RZ ;  /* 0x0000000906087227 */ /* 0x000fe200078e00ff */
[----:B------:R-:W-:-:S02]  /*17f0*/  ISETP.GT.U32.AND P3, PT, R4, R147, PT ;  /* 0x000000930400720c */ /* 0x000fc40003f64070 */
[C---:B------:R-:W-:Y:S01]  /*1800*/  LOP3.LUT R38, R7.reuse, 0x7a, RZ, 0xfc, !PT ;  /* 0x0000007a07267812 */ /* 0x040fe200078efcff */
[----:B------:R-:W-:Y:S01]  /*1810*/  IMAD.MOV R142, RZ, RZ, -R8 ;  /* 0x000000ffff8e7224 */ /* 0x000fe200078e0a08 */
[----:B------:R-:W-:Y:S01]  /*1820*/  IABS R55, R34 ;  /* 0x0000002200377213 */ /* 0x000fe20000000000 */
[----:B------:R-:W-:Y:S01]  /*1830*/  @!P6 IMAD.IADD R146, R146, 0x1, -R4 ;  /* 0x000000019292e824 */ /* 0x000fe200078e0a04 */
[----:B------:R-:W-:Y:S01]  /*1840*/  ISETP.GE.AND P6, PT, R14, RZ, PT ;  /* 0x000000ff0e00720c */ /* 0x000fe20003fc6270 */
[C---:B------:R-:W-:Y:S01]  /*1850*/  IMAD R142, R4.reuse, R142, R9 ;  /* 0x0000008e048e7224 */ /* 0x040fe200078e0209 */
[----:B------:R-:W-:Y:S01]  /*1860*/  LOP3.LUT R14, R7, 0x1a, RZ, 0xfc, !PT ;  /* 0x0000001a070e7812 */ /* 0x000fe200078efcff */
[----:B------:R-:W-:Y:S01]  /*1870*/  @!P2 IMAD.MOV R148, RZ, RZ, -R148 ;  /* 0x000000ffff94a224 */ /* 0x000fe200078e0a94 */
[C---:B------:R-:W-:Y:S01]  /*1880*/  ISETP.GT.U32.AND P2, PT, R4.reuse, R144, PT ;  /* 0x000000900400720c */ /* 0x040fe20003f44070 */
[----:B------:R-:W-:Y:S01]  /*1890*/  @!P5 IMAD.MOV R146, RZ, RZ, -R146 ;  /* 0x000000ffff92d224 */ /* 0x000fe200078e0a92 */
[----:B------:R-:W-:Y:S01]  /*18a0*/  ISETP.GT.U32.AND P5, PT, R4, R142, PT ;  /* 0x0000008e0400720c */ /* 0x000fe20003fa4070 */
[----:B------:R-:W-:Y:S01]  /*18b0*/  @!P3 IMAD.IADD R147, R147, 0x1, -R4 ;  /* 0x000000019393b824 */ /* 0x000fe200078e0a04 */
[----:B------:R-:W-:Y:S01]  /*18c0*/  ISETP.GE.AND P3, PT, R12, RZ, PT ;  /* 0x000000ff0c00720c */ /* 0x000fe20003f66270 */
[----:B------:R-:W-:Y:S01]  /*18d0*/  IMAD.HI.U32 R8, R6, R13, RZ ;  /* 0x0000000d06087227 */ /* 0x000fe200078e00ff */
[----:B------:R-:W-:-:S02]  /*18e0*/  LOP3.LUT R12, R7, 0x18, RZ, 0xfc, !PT ;  /* 0x00000018070c7812 */ /* 0x000fc400078efcff */
[----:B------:R-:W-:Y:S01]  /*18f0*/  IABS R57, R36 ;  /* 0x0000002400397213 */ /* 0x000fe20000000000 */
[----:B------:R-:W-:Y:S01]  /*1900*/  IMAD.MOV R8, RZ, RZ, -R8 ;  /* 0x000000ffff087224 */ /* 0x000fe200078e0a08 */
[----:B------:R-:W-:Y:S01]  /*1910*/  IABS R139, R12 ;  /* 0x0000000c008b7213 */ /* 0x000fe20000000000 */
[----:B------:R-:W-:Y:S01]  /*1920*/  @!P4 IMAD.MOV R152, RZ, RZ, -R152 ;  /* 0x000000ffff98c224 */ /* 0x000fe200078e0a98 */
[----:B------:R-:W-:Y:S01]  /*1930*/  ISETP.GE.AND P4, PT, R15, RZ, PT ;  /* 0x000000ff0f00720c */ /* 0x000fe20003f86270 */
[--C-:B------:R-:W-:Y:S01]  /*1940*/  @!P2 IMAD.IADD R144, R144, 0x1, -R4.reuse ;  /* 0x000000019090a824 */ /* 0x100fe200078e0a04 */
[----:B------:R-:W-:Y:S01]  /*1950*/  LOP3.LUT R15, R7, 0x1e, RZ, 0xfc, !PT ;  /* 0x0000001e070f7812 */ /* 0x000fe200078efcff */
[----:B------:R-:W-:Y:S01]  /*1960*/  IMAD R140, R4, R8, R13 ;  /* 0x00000008048c7224 */ /* 0x000fe200078e020d */
[----:B------:R-:W-:Y:S01]  /*1970*/  IABS R13, R14 ;  /* 0x0000000e000d7213 */ /* 0x000fe20000000000 */
[----:B------:R-:W-:Y:S01]  /*1980*/  @!P5 IMAD.IADD R142, R142, 0x1, -R4 ;  /* 0x000000018e8ed824 */ /* 0x000fe200078e0a04 */
[----:B------:R-:W-:Y:S01]  /*1990*/  ISETP.GT.U32.AND P2, PT, R4, R144, PT ;  /* 0x000000900400720c */ /* 0x000fe20003f44070 */
[----:B------:R-:W-:Y:S01]  /*19a0*/  IMAD.HI.U32 R8, R6, R139, RZ ;  /* 0x0000008b06087227 */ /* 0x000fe200078e00ff */
[----:B------:R-:W-:-:S02]  /*19b0*/  IABS R135, R15 ;  /* 0x0000000f00877213 */ /* 0x000fc40000000000 */
[----:B------:R-:W-:Y:S01]  /*19c0*/  ISETP.GT.U32.AND P5, PT, R4, R142, PT ;  /* 0x0000008e0400720c */ /* 0x000fe20003fa4070 */
[----:B------:R-:W-:Y:S01]  /*19d0*/  IMAD.MOV R9, RZ, RZ, -R8 ;  /* 0x000000ffff097224 */ /* 0x000fe200078e0a08 */
[----:B------:R-:W-:Y:S01]  /*19e0*/  IABS R59, R38 ;  /* 0x00000026003b7213 */ /* 0x000fe20000000000 */
[----:B------:R-:W-:Y:S01]  /*19f0*/  IMAD.HI.U32 R8, R6, R13, RZ ;  /* 0x0000000d06087227 */ /* 0x000fe200078e00ff */
[----:B------:R-:W-:-:S03]  /*1a00*/  LOP3.LUT R3, R3, 0x3f, RZ, 0xc0, !PT ;  /* 0x0000003f03037812 */ /* 0x000fc600078ec0ff */
[----:B------:R-:W-:Y:S02]  /*1a10*/  IMAD.MOV R8, RZ, RZ, -R8 ;  /* 0x000000ffff087224 */ /* 0x000fe400078e0a08 */
[----:B------:R-:W-:Y:S01]  /*1a20*/  @!P4 IMAD.MOV R147, RZ, RZ, -R147 ;  /* 0x000000ffff93c224 */ /* 0x000fe200078e0a93 */
[C---:B------:R-:W-:Y:S01]  /*1a30*/  ISETP.GT.U32.AND P4, PT, R4.reuse, R143, PT ;  /* 0x0000008f0400720c */ /* 0x040fe20003f84070 */
[----:B------:R-:W-:Y:S01]  /*1a40*/  IMAD R138, R4, R8, R13 ;  /* 0x00000008048a7224 */ /* 0x000fe200078e020d */
[----:B------:R-:W-:Y:S01]  /*1a50*/  IABS R13, R16 ;  /* 0x00000010000d7213 */ /* 0x000fe20000000000 */
[--C-:B------:R-:W-:Y:S01]  /*1a60*/  @!P2 IMAD.IADD R144, R144, 0x1, -R4.reuse ;  /* 0x000000019090a824 */ /* 0x100fe200078e0a04 */
[----:B------:R-:W-:Y:S01]  /*1a70*/  ISETP.GE.AND P2, PT, R12, RZ, PT ;  /* 0x000000ff0c00720c */ /* 0x000fe20003f46270 */
[----:B------:R-:W-:Y:S01]  /*1a80*/  @!P5 IMAD.IADD R142, R142, 0x1, -R4 ;  /* 0x000000018e8ed824 */ /* 0x000fe200078e0a04 */
[C---:B------:R-:W-:Y:S01]  /*1a90*/  ISETP.GT.U32.AND P5, PT, R4.reuse, R138, PT ;  /* 0x0000008a0400720c */ /* 0x040fe20003fa4070 */
[C---:B------:R-:W-:Y:S01]  /*1aa0*/  IMAD R139, R4.reuse, R9, R139 ;  /* 0x00000009048b7224 */ /* 0x040fe200078e028b */
[----:B------:R-:W-:Y:S01]  /*1ab0*/  LOP3.LUT R12, R7, 0x1c, RZ, 0xfc, !PT ;  /* 0x0000001c070c7812 */ /* 0x000fe200078efcff */
[----:B------:R-:W-:Y:S01]  /*1ac0*/  @!P1 IMAD.MOV R144, RZ, RZ, -R144 ;  /* 0x000000ffff909224 */ /* 0x000fe200078e0a90 */
[----:B------:R-:W-:Y:S01]  /*1ad0*/  ISETP.GT.U32.AND P1, PT, R4, R140, PT ;  /* 0x0000008c0400720c */ /* 0x000fe20003f24070 */
[----:B------:R-:W-:Y:S01]  /*1ae0*/  @!P3 IMAD.MOV R142, RZ, RZ, -R142 ;  /* 0x000000ffff8eb224 */ /* 0x000fe200078e0a8e */
[----:B------:R-:W-:Y:S01]  /*1af0*/  IABS R9, R12 ;  /* 0x0000000c00097213 */ /* 0x000fe20000000000 */
[----:B------:R-:W-:Y:S01]  /*1b00*/  @!P4 IMAD.IADD R143, R143, 0x1, -R4 ;  /* 0x000000018f8fc824 */ /* 0x000fe200078e0a04 */
[----:B------:R-:W-:-:S02]  /*1b10*/  ISETP.GE.AND P3, PT, R12, RZ, PT ;  /* 0x000000ff0c00720c */ /* 0x000fc40003f66270 */
[----:B------:R-:W-:Y:S01]  /*1b20*/  LOP3.LUT R12, R7, 0x22, RZ, 0xfc, !PT ;  /* 0x00000022070c7812 */ /* 0x000fe200078efcff */
[----:B------:R-:W-:Y:S01]  /*1b30*/  IMAD.HI.U32 R8, R6, R9, RZ ;  /* 0x0000000906087227 */ /* 0x000fe200078e00ff */
[----:B------:R-:W-:-:S03]  /*1b40*/  ISETP.GT.U32.AND P4, PT, R4, R143, PT ;  /* 0x0000008f0400720c */ /* 0x000fc60003f84070 */
[----:B------:R-:W-:Y:S02]  /*1b50*/  @!P5 IMAD.IADD R138, R138, 0x1, -R4 ;  /* 0x000000018a8ad824 */ /* 0x000fe400078e0a04 */
[----:B------:R-:W-:Y:S02]  /*1b60*/  IMAD.MOV R8, RZ, RZ, -R8 ;  /* 0x000000ffff087224 */ /* 0x000fe400078e0a08 */
[----:B------:R-:W-:Y:S01]  /*1b70*/  @!P1 IMAD.IADD R140, R140, 0x1, -R4 ;  /* 0x000000018c8c9824 */ /* 0x000fe200078e0a04 */
[C---:B------:R-:W-:Y:S01]  /*1b80*/  ISETP.GT.U32.AND P5, PT, R4.reuse, R138, PT ;  /* 0x0000008a0400720c */ /* 0x040fe20003fa4070 */
[----:B------:R-:W-:Y:S02]  /*1b90*/  IMAD R136, R4, R8, R9 ;  /* 0x0000000804887224 */ /* 0x000fe400078e0209 */
[----:B------:R-:W-:Y:S01]  /*1ba0*/  IMAD.HI.U32 R8, R6, R135, RZ ;  /* 0x0000008706087227 */ /* 0x000fe200078e00ff */
[----:B------:R-:W-:-:S03]  /*1bb0*/  ISETP.GT.U32.AND P1, PT, R4, R140, PT ;  /* 0x0000008c0400720c */ /* 0x000fc60003f24070 */
[----:B------:R-:W-:Y:S02]  /*1bc0*/  IMAD.MOV R8, RZ, RZ, -R8 ;  /* 0x000000ffff087224 */ /* 0x000fe400078e0a08 */
[----:B------:R-:W-:Y:S01]  /*1bd0*/  @!P4 IMAD.IADD R143, R143, 0x1, -R4 ;  /* 0x000000018f8fc824 */ /* 0x000fe200078e0a04 */
[C---:B------:R-:W-:Y:S01]  /*1be0*/  ISETP.GT.U32.AND P4, PT, R4.reuse, R139, PT ;  /* 0x0000008b0400720c */ /* 0x040fe20003f84070 */
[----:B------:R-:W-:Y:S01]  /*1bf0*/  IMAD R135, R4, R8, R135 ;  /* 0x0000000804877224 */ /* 0x000fe200078e0287 */
[----:B------:R-:W-:Y:S01]  /*1c00*/  IABS R8, R12 ;  /* 0x0000000c00087213 */ /* 0x000fe20000000000 */
[----:B------:R-:W-:-:S04]  /*1c10*/  IMAD.HI.U32 R9, R6, R13, RZ ;  /* 0x0000000d06097227 */ /* 0x000fc800078e00ff */
[--C-:B------:R-:W-:Y:S01]  /*1c20*/  @!P5 IMAD.IADD R138, R138, 0x1, -R4.reuse ;  /* 0x000000018a8ad824 */ /* 0x100fe200078e0a04 */
[----:B------:R-:W-:Y:S01]  /*1c30*/  ISETP.GT.U32.AND P5, PT, R4, R135, PT ;  /* 0x000000870400720c */ /* 0x000fe20003fa4070 */
[----:B------:R-:W-:Y:S02]  /*1c40*/  IMAD.MOV R9, RZ, RZ, -R9 ;  /* 0x000000ffff097224 */ /* 0x000fe400078e0a09 */
[--C-:B------:R-:W-:Y:S01]  /*1c50*/  @!P1 IMAD.IADD R140, R140, 0x1, -R4.reuse ;  /* 0x000000018c8c9824 */ /* 0x100fe200078e0a04 */
[C---:B------:R-:W-:Y:S01]  /*1c60*/  ISETP.GT.U32.AND P1, PT, R4.reuse, R136, PT ;  /* 0x000000880400720c */ /* 0x040fe20003f24070 */
[----:B------:R-:W-:Y:S02]  /*1c70*/  IMAD R134, R4, R9, R13 ;  /* 0x0000000904867224 */ /* 0x000fe400078e020d */
[----:B------:R-:W-:Y:S01]  /*1c80*/  @!P4 IMAD.IADD R139, R139, 0x1, -R4 ;  /* 0x000000018b8bc824 */ /* 0x000fe200078e0a04 */
[----:B------:R-:W-:Y:S01]  /*1c90*/  ISETP.GE.AND P4, PT, R14, RZ, PT ;  /* 0x000000ff0e00720c */ /* 0x000fe20003f86270 */
[----:B------:R-:W-:Y:S01]  /*1ca0*/  @!P6 IMAD.MOV R140, RZ, RZ, -R140 ;  /* 0x000000ffff8ce224 */ /* 0x000fe200078e0a8c */
[----:B------:R-:W-:Y:S01]  /*1cb0*/  ISETP.GT.U32.AND P6, PT, R4, R134, PT ;  /* 0x000000860400720c */ /* 0x000fe20003fc4070 */
[----:B------:R-:W-:Y:S01]  /*1cc0*/  IMAD.MOV.U32 R13, RZ, RZ, R8 ;  /* 0x000000ffff0d7224 */ /* 0x000fe200078e0008 */
[----:B------:R-:W-:Y:S01]  /*1cd0*/  LOP3.LUT R14, R7, 0x24, RZ, 0xfc, !PT ;  /* 0x00000024070e7812 */ /* 0x000fe200078efcff */
[----:B------:R-:W-:-:S02]  /*1ce0*/  @!P5 IMAD.IADD R135, R135, 0x1, -R4 ;  /* 0x000000018787d824 */ /* 0x000fc400078e0a04 */
[----:B------:R-:W-:Y:S01]  /*1cf0*/  IMAD.HI.U32 R8, R6, R13, RZ ;  /* 0x0000000d06087227 */ /* 0x000fe200078e00ff */
[----:B------:R-:W-:Y:S02]  /*1d00*/  IABS R131, R14 ;  /* 0x0000000e00837213 */ /* 0x000fe40000000000 */
[----:B------:R-:W-:Y:S01]  /*1d10*/  ISETP.GT.U32.AND P5, PT, R4, R135, PT ;  /* 0x000000870400720c */ /* 0x000fe20003fa4070 */
[----:B------:R-:W-:Y:S02]  /*1d20*/  @!P1 IMAD.IADD R136, R136, 0x1, -R4 ;  /* 0x0000000188889824 */ /* 0x000fe400078e0a04 */
[----:B------:R-:W-:Y:S01]  /*1d30*/  @!P4 IMAD.MOV R138, RZ, RZ, -R138 ;  /* 0x000000ffff8ac224 */ /* 0x000fe200078e0a8a */
[----:B------:R-:W-:Y:S01]  /*1d40*/  ISETP.GE.AND P4, PT, R12, RZ, PT ;  /* 0x000000ff0c00720c */ /* 0x000fe20003f86270 */
[----:B------:R-:W-:Y:S01]  /*1d50*/  IMAD.MOV R8, RZ, RZ, -R8 ;  /* 0x000000ffff087224 */ /* 0x000fe200078e0a08 */
[----:B------:R-:W-:Y:S01]  /*1d60*/  LOP3.LUT R12, R7, 0x26, RZ, 0xfc, !PT ;  /* 0x00000026070c7812 */ /* 0x000fe200078efcff */
[----:B------:R-:W-:Y:S01]  /*1d70*/  @!P6 IMAD.IADD R134, R134, 0x1, -R4 ;  /* 0x000000018686e824 */ /* 0x000fe200078e0a04 */
[C---:B------:R-:W-:Y:S01]  /*1d80*/  ISETP.GT.U32.AND P1, PT, R4.reuse, R136, PT ;  /* 0x000000880400720c */ /* 0x040fe20003f24070 */
[----:B------:R-:W-:Y:S01]  /*1d90*/  IMAD R132, R4, R8, R13 ;  /* 0x0000000804847224 */ /* 0x000fe200078e020d */
[----:B------:R-:W-:Y:S01]  /*1da0*/  IABS R205, R12 ;  /* 0x0000000c00cd7213 */ /* 0x000fe20000000000 */
[----:B------:R-:W-:Y:S01]  /*1db0*/  IMAD.HI.U32 R9, R6, R131, RZ ;  /* 0x0000008306097227 */ /* 0x000fe200078e00ff */
[----:B------:R-:W-:-:S03]  /*1dc0*/  ISETP.GT.U32.AND P6, PT, R4, R134, PT ;  /* 0x000000860400720c */ /* 0x000fc60003fc4070 */
[----:B------:R-:W-:Y:S01]  /*1dd0*/  @!P5 IMAD.IADD R135, R135, 0x1, -R4 ;  /* 0x000000018787d824 */ /* 0x000fe200078e0a04 */
[----:B------:R-:W-:Y:S01]  /*1de0*/  ISETP.GT.U32.AND P5, PT, R4, R132, PT ;  /* 0x000000840400720c */ /* 0x000fe20003fa4070 */
[----:B------:R-:W-:Y:S02]  /*1df0*/  IMAD.MOV R9, RZ, RZ, -R9 ;  /* 0x000000ffff097224 */ /* 0x000fe400078e0a09 */
[----:B------:R-:W-:-:S04]  /*1e00*/  IMAD.HI.U32 R8, R6, R205, RZ ;  /* 0x000000cd06087227 */ /* 0x000fc800078e00ff */
[----:B------:R-:W-:Y:S02]  /*1e10*/  IMAD R131, R4, R9, R131 ;  /* 0x0000000904837224 */ /* 0x000fe400078e0283 */
[----:B------:R-:W-:Y:S02]  /*1e20*/  IMAD.MOV R8, RZ, RZ, -R8 ;  /* 0x000000ffff087224 */ /* 0x000fe400078e0a08 */
[--C-:B------:R-:W-:Y:S01]  /*1e30*/  @!P1 IMAD.IADD R136, R136, 0x1, -R4.reuse ;  /* 0x0000000188889824 */ /* 0x100fe200078e0a04 */
[----:B------:R-:W-:Y:S01]  /*1e40*/  ISETP.GE.AND P1, PT, R14, RZ, PT ;  /* 0x000000ff0e00720c */ /* 0x000fe20003f26270 */
[--C-:B------:R-:W-:Y:S01]  /*1e50*/  @!P6 IMAD.IADD R134, R134, 0x1, -R4.reuse ;  /* 0x000000018686e824 */ /* 0x100fe200078e0a04 */
[C---:B------:R-:W-:Y:S01]  /*1e60*/  ISETP.GT.U32.AND P6, PT, R4.reuse, R131, PT ;  /* 0x000000830400720c */ /* 0x040fe20003fc4070 */
[C---:B------:R-:W-:Y:S01]  /*1e70*/  IMAD R205, R4.reuse, R8, R205 ;  /* 0x0000000804cd7224 */ /* 0x040fe200078e02cd */
[----:B------:R-:W-:Y:S01]  /*1e80*/  LOP3.LUT R14, R7, 0x28, RZ, 0xfc, !PT ;  /* 0x00000028070e7812 */ /* 0x000fe200078efcff */
[----:B------:R-:W-:Y:S01]  /*1e90*/  @!P0 IMAD.MOV R143, RZ, RZ, -R143 ;  /* 0x000000ffff8f8224 */ /* 0x000fe200078e0a8f */
[----:B------:R-:W-:Y:S01]  /*1ea0*/  ISETP.GT.U32.AND P0, PT, R4, R139, PT ;  /* 0x0000008b0400720c */ /* 0x000fe20003f04070 */
[----:B------:R-:W-:Y:S01]  /*1eb0*/  @!P5 IMAD.IADD R132, R132, 0x1, -R4 ;  /* 0x000000018484d824 */ /* 0x000fe200078e0a04 */
[----:B------:R-:W-:Y:S01]  /*1ec0*/  ISETP.GT.U32.AND P5, PT, R4, R205, PT ;  /* 0x000000cd0400720c */ /* 0x000fe20003fa4070 */
[----:B------:R-:W-:Y:S01]  /*1ed0*/  @!P3 IMAD.MOV R136, RZ, RZ, -R136 ;  /* 0x000000ffff88b224 */ /* 0x000fe200078e0a88 */
[----:B------:R-:W-:-:S02]  /*1ee0*/  IABS R13, R14 ;  /* 0x0000000e000d7213 */ /* 0x000fc40000000000 */
[----:B------:R-:W-:-:S03]  /*1ef0*/  ISETP.GT.U32.AND P3, PT, R4, R132, PT ;  /* 0x000000840400720c */ /* 0x000fc60003f64070 */
[----:B------:R-:W-:-:S04]  /*1f00*/  IMAD.HI.U32 R8, R6, R13, RZ ;  /* 0x0000000d06087227 */ /* 0x000fc800078e00ff */
[--C-:B------:R-:W-:Y:S01]  /*1f10*/  @!P6 IMAD.IADD R131, R131, 0x1, -R4.reuse ;  /* 0x000000018383e824 */ /* 0x100fe200078e0a04 */
[----:B------:R-:W-:Y:S01]  /*1f20*/  ISETP.GE.AND P6, PT, R12, RZ, PT ;  /* 0x000000ff0c00720c */ /* 0x000fe20003fc6270 */
[----:B------:R-:W-:Y:S01]  /*1f30*/  @!P0 IMAD.IADD R139, R139, 0x1, -R4 ;  /* 0x000000018b8b8824 */ /* 0x000fe200078e0a04 */
[----:B------:R-:W-:Y:S01]  /*1f40*/  ISETP.GE.AND P0, PT, R15, RZ, PT ;  /* 0x000000ff0f00720c */ /* 0x000fe20003f06270 */
[----:B------:R-:W-:Y:S01]  /*1f50*/  IMAD.MOV R8, RZ, RZ, -R8 ;  /* 0x000000ffff087224 */ /* 0x000fe200078e0a08 */
[----:B------:R-:W-:Y:S01]  /*1f60*/  LOP3.LUT R12, R7, 0x30, RZ, 0xfc, !PT ;  /* 0x00000030070c7812 */ /* 0x000fe200078efcff */
[----:B------:R-:W-:Y:S01]  /*1f70*/  @!P5 IMAD.IADD R205, R205, 0x1, -R4 ;  /* 0x00000001cdcdd824 */ /* 0x000fe200078e0a04 */
[----:B------:R-:W-:Y:S01]  /*1f80*/  ISETP.GT.U32.AND P5, PT, R4, R131, PT ;  /* 0x000000830400720c */ /* 0x000fe20003fa4070 */
[----:B------:R-:W-:Y:S01]  /*1f90*/  @!P2 IMAD.MOV R139, RZ, RZ, -R139 ;  /* 0x000000ffff8ba224 */ /* 0x000fe200078e0a8b */
[----:B------:R-:W-:Y:S01]  /*1fa0*/  ISETP.GE.AND P2, PT, R16, RZ, PT ;  /* 0x000000ff1000720c */ /* 0x000fe20003f46270 */
[----:B------:R-:W-:Y:S01]  /*1fb0*/  IMAD R130, R4, R8, R13 ;  /* 0x0000000804827224 */ /* 0x000fe200078e020d */
[----:B------:R-:W-:Y:S01]  /*1fc0*/  LOP3.LUT R16, R7, 0x2a, RZ, 0xfc, !PT ;  /* 0x0000002a07107812 */ /* 0x000fe200078efcff */
[----:B------:R-:W-:-:S03]  /*1fd0*/  IMAD.HI.U32 R8, R6, R127, RZ ;  /* 0x0000007f06087227 */ /* 0x000fc600078e00ff */
[----:B------:R-:W-:Y:S01]  /*1fe0*/  IABS R15, R16 ;  /* 0x00000010000f7213 */ /* 0x000fe20000000000 */
[----:B------:R-:W-:Y:S02]  /*1ff0*/  IMAD.MOV R8, RZ, RZ, -R8 ;  /* 0x000000ffff087224 */ /* 0x000fe400078e0a08 */
[----:B------:R-:W-:Y:S01]  /*2000*/  @!P0 IMAD.MOV R135, RZ, RZ, -R135 ;  /* 0x000000ffff878224 */ /* 0x000fe200078e0a87 */
[C---:B------:R-:W-:Y:S01]  /*2010*/  ISETP.GT.U32.AND P0, PT, R4.reuse, R205, PT ;  /* 0x000000cd0400720c */ /* 0x040fe20003f04070 */
[----:B------:R-:W-:Y:S02]  /*2020*/  IMAD R127, R4, R8, R127 ;  /* 0x00000008047f7224 */ /* 0x000fe400078e027f */
[----:B------:R-:W-:-:S04]  /*2030*/  IMAD.HI.U32 R9, R6, R15, RZ ;  /* 0x0000000f06097227 */ /* 0x000fc800078e00ff */
[--C-:B------:R-:W-:Y:S01]  /*2040*/  @!P5 IMAD.IADD R131, R131, 0x1, -R4.reuse ;  /* 0x000000018383d824 */ /* 0x100fe200078e0a04 */
[----:B------:R-:W-:Y:S01]  /*2050*/  ISETP.GT.U32.AND P5, PT, R4, R127, PT ;  /* 0x0000007f0400720c */ /* 0x000fe20003fa4070 */
[----:B------:R-:W-:Y:S02]  /*2060*/  IMAD.MOV R9, RZ, RZ, -R9 ;  /* 0x000000ffff097224 */ /* 0x000fe400078e0a09 */
[----:B------:R-:W-:Y:S01]  /*2070*/  @!P3 IMAD.IADD R132, R132, 0x1, -R4 ;  /* 0x000000018484b824 */ /* 0x000fe200078e0a04 */
[C---:B------:R-:W-:Y:S01]  /*2080*/  ISETP.GT.U32.AND P3, PT, R4.reuse, R130, PT ;  /* 0x000000820400720c */ /* 0x040fe20003f64070 */
[----:B------:R-:W-:Y:S01]  /*2090*/  IMAD R128, R4, R9, R15 ;  /* 0x0000000904807224 */ /* 0x000fe200078e020f */
[----:B------:R-:W-:Y:S01]  /*20a0*/  IABS R9, R12 ;  /* 0x0000000c00097213 */ /* 0x000fe20000000000 */
[----:B------:R-:W-:Y:S02]  /*20b0*/  @!P2 IMAD.MOV R134, RZ, RZ, -R134 ;  /* 0x000000ffff86a224 */ /* 0x000fe400078e0a86 */
[----:B------:R-:W-:Y:S01]  /*20c0*/  IMAD.HI.U32 R8, R6, R209, RZ ;  /* 0x000000d106087227 */ /* 0x000fe200078e00ff */
[----:B------:R-:W-:-:S03]  /*20d0*/  ISETP.GT.U32.AND P2, PT, R4, R128, PT ;  /* 0x000000800400720c */ /* 0x000fc60003f44070 */
[----:B------:R-:W-:Y:S02]  /*20e0*/  @!P5 IMAD.IADD R127, R127, 0x1, -R4 ;  /* 0x000000017f7fd824 */ /* 0x000fe400078e0a04 */
[----:B------:R-:W-:Y:S02]  /*20f0*/  IMAD.MOV R8, RZ, RZ, -R8 ;  /* 0x000000ffff087224 */ /* 0x000fe400078e0a08 */
[----:B------:R-:W-:Y:S01]  /*2100*/  @!P4 IMAD.MOV R132, RZ, RZ, -R132 ;  /* 0x000000ffff84c224 */ /* 0x000fe200078e0a84 */
[C---:B------:R-:W-:Y:S01]  /*2110*/  ISETP.GT.U32.AND P5, PT, R4.reuse, R127, PT ;  /* 0x0000007f0400720c */ /* 0x040fe20003fa4070 */
[----:B------:R-:W-:Y:S01]  /*2120*/  IMAD R209, R4, R8, R209 ;  /* 0x0000000804d17224 */ /* 0x000fe200078e02d1 */
[----:B------:R-:W-:Y:S01]  /*2130*/  ISETP.GE.AND P4, PT, R14, RZ, PT ;  /* 0x000000ff0e00720c */ /* 0x000fe20003f86270 */
[----:B------:R-:W-:Y:S01]  /*2140*/  IMAD.HI.U32 R8, R6, R9, RZ ;  /* 0x0000000906087227 */ /* 0x000fe200078e00ff */
[----:B------:R-:W-:-:S03]  /*2150*/  LOP3.LUT R14, R7, 0x32, RZ, 0xfc, !PT ;  /* 0x00000032070e7812 */ /* 0x000fc600078efcff */
[--C-:B------:R-:W-:Y:S01]  /*2160*/  @!P0 IMAD.IADD R205, R205, 0x1, -R4.reuse ;  /* 0x00000001cdcd8824 */ /* 0x100fe200078e0a04 */
[----:B------:R-:W-:Y:S01]  /*2170*/  IABS R13, R14 ;  /* 0x0000000e000d7213 */ /* 0x000fe20000000000 */
[--C-:B------:R-:W-:Y:S01]  /*2180*/  @!P3 IMAD.IADD R130, R130, 0x1, -R4.reuse ;  /* 0x000000018282b824 */ /* 0x100fe200078e0a04 */
[----:B------:R-:W-:Y:S01]  /*2190*/  ISETP.GE.AND P0, PT, R16, RZ, PT ;  /* 0x000000ff1000720c */ /* 0x000fe20003f06270 */
[----:B------:R-:W-:Y:S01]  /*21a0*/  @!P2 IMAD.IADD R128, R128, 0x1, -R4 ;  /* 0x000000018080a824 */ /* 0x000fe200078e0a04 */
[----:B------:R-:W-:Y:S01]  /*21b0*/  LOP3.LUT R16, R7, 0x34, RZ, 0xfc, !PT ;  /* 0x0000003407107812 */ /* 0x000fe200078efcff */
[----:B------:R-:W-:Y:S01]  /*21c0*/  IMAD.MOV R126, RZ, RZ, -R8 ;  /* 0x000000ffff7e7224 */ /* 0x000fe200078e0a08 */
[C---:B------:R-:W-:Y:S01]  /*21d0*/  ISETP.GT.U32.AND P2, PT, R4.reuse, R130, PT ;  /* 0x000000820400720c */ /* 0x040fe20003f44070 */
[----:B------:R-:W-:Y:S01]  /*21e0*/  @!P1 IMAD.MOV R131, RZ, RZ, -R131 ;  /* 0x000000ffff839224 */ /* 0x000fe200078e0a83 */
[C---:B------:R-:W-:Y:S01]  /*21f0*/  ISETP.GT.U32.AND P1, PT, R4.reuse, R128, PT ;  /* 0x000000800400720c */ /* 0x040fe20003f24070 */
[----:B------:R-:W-:Y:S01]  /*2200*/  @!P6 IMAD.MOV R205, RZ, RZ, -R205 ;  /* 0x000000ffffcde224 */ /* 0x000fe200078e0acd */
[C---:B------:R-:W-:Y:S01]  /*2210*/  ISETP.GT.U32.AND P6, PT, R4.reuse, R209, PT ;  /* 0x000000d10400720c */ /* 0x040fe20003fc4070 */
[----:B------:R-:W-:Y:S01]  /*2220*/  IMAD R126, R4, R126, R9 ;  /* 0x0000007e047e7224 */ /* 0x000fe200078e0209 */
[----:B------:R-:W-:Y:S01]  /*2230*/  IABS R123, R16 ;  /* 0x00000010007b7213 */ /* 0x000fe20000000000 */
[----:B------:R-:W-:Y:S01]  /*2240*/  @!P5 IMAD.IADD R127, R127, 0x1, -R4 ;  /* 0x000000017f7fd824 */ /* 0x000fe200078e0a04 */
[----:B------:R-:W-:Y:S01]  /*2250*/  ISETP.GE.AND P3, PT, R17, RZ, PT ;  /* 0x000000ff1100720c */ /* 0x000fe20003f66270 */
[----:B------:R-:W-:Y:S01]  /*2260*/  IMAD.HI.U32 R8, R6, R13, RZ ;  /* 0x0000000d06087227 */ /* 0x000fe200078e00ff */
[----:B------:R-:W-:-:S02]  /*2270*/  ISETP.GT.U32.AND P5, PT, R4, R126, PT ;  /* 0x0000007e0400720c */ /* 0x000fc40003fa4070 */
[----:B------:R-:W-:Y:S01]  /*2280*/  LOP3.LUT R17, R7, 0x3a, RZ, 0xfc, !PT ;  /* 0x0000003a07117812 */ /* 0x000fe200078efcff */
[----:B------:R-:W-:Y:S02]  /*2290*/  IMAD.MOV R8, RZ, RZ, -R8 ;  /* 0x000000ffff087224 */ /* 0x000fe400078e0a08 */
[--C-:B------:R-:W-:Y:S01]  /*22a0*/  @!P2 IMAD.IADD R130, R130, 0x1, -R4.reuse ;  /* 0x000000018282a824 */ /* 0x100fe200078e0a04 */
[----:B------:R-:W-:Y:S01]  /*22b0*/  IABS R15, R17 ;  /* 0x00000011000f7213 */ /* 0x000fe20000000000 */
[--C-:B------:R-:W-:Y:S01]  /*22c0*/  @!P1 IMAD.IADD R128, R128, 0x1, -R4.reuse ;  /* 0x0000000180809824 */ /* 0x100fe200078e0a04 */
[----:B------:R-:W-:Y:S01]  /*22d0*/  ISETP.GE.AND P1, PT, R12, RZ, PT ;  /* 0x000000ff0c00720c */ /* 0x000fe20003f26270 */
[--C-:B------:R-:W-:Y:S01]  /*22e0*/  @!P6 IMAD.IADD R209, R209, 0x1, -R4.reuse ;  /* 0x00000001d1d1e824 */ /* 0x100fe200078e0a04 */
[C---:B------:R-:W-:Y:S01]  /*22f0*/  LOP3.LUT R12, R7.reuse, 0x36, RZ, 0xfc, !PT ;  /* 0x00000036070c7812 */ /* 0x040fe200078efcff */
[----:B------:R-:W-:Y:S01]  /*2300*/  IMAD R124, R4, R8, R13 ;  /* 0x00000008047c7224 */ /* 0x000fe200078e020d */
[----:B------:R-:W-:Y:S01]  /*2310*/  ISETP.GE.AND P6, PT, R14, RZ, PT ;  /* 0x000000ff0e00720c */ /* 0x000fe20003fc6270 */
[----:B------:R-:W-:Y:S01]  /*2320*/  @!P5 IMAD.IADD R126, R126, 0x1, -R4 ;  /* 0x000000017e7ed824 */ /* 0x000fe200078e0a04 */
[----:B------:R-:W-:Y:S01]  /*2330*/  LOP3.LUT R14, R7, 0x38, RZ, 0xfc, !PT ;  /* 0x00000038070e7812 */ /* 0x000fe200078efcff */
[----:B------:R-:W-:Y:S01]  /*2340*/  @!P4 IMAD.MOV R130, RZ, RZ, -R130 ;  /* 0x000000ffff82c224 */ /* 0x000fe200078e0a82 */
[C---:B------:R-:W-:Y:S01]  /*2350*/  ISETP.GT.U32.AND P4, PT, R4.reuse, R209, PT ;  /* 0x000000d10400720c */ /* 0x040fe20003f84070 */
[----:B------:R-:W-:Y:S01]  /*2360*/  @!P0 IMAD.MOV R128, RZ, RZ, -R128 ;  /* 0x000000ffff808224 */ /* 0x000fe200078e0a80 */
[----:B------:R-:W-:Y:S01]  /*2370*/  ISETP.GT.U32.AND P0, PT, R4, R124, PT ;  /* 0x0000007c0400720c */ /* 0x000fe20003f04070 */
[----:B------:R-:W-:Y:S01]  /*2380*/  IMAD.HI.U32 R8, R6, R123, RZ ;  /* 0x0000007b06087227 */ /* 0x000fe200078e00ff */
[----:B------:R-:W-:-:S02]  /*2390*/  ISETP.GT.U32.AND P5, PT, R4, R126, PT ;  /* 0x0000007e0400720c */ /* 0x000fc40003fa4070 */
[----:B------:R-:W-:Y:S01]  /*23a0*/  IABS R213, R12 ;  /* 0x0000000c00d57213 */ /* 0x000fe20000000000 */
[----:B------:R-:W-:Y:S01]  /*23b0*/  IMAD.MOV R8, RZ, RZ, -R8 ;  /* 0x000000ffff087224 */ /* 0x000fe200078e0a08 */
[----:B------:R-:W-:Y:S01]  /*23c0*/  IABS R13, R14 ;  /* 0x0000000e000d7213 */ /* 0x000fe20000000000 */
[----:B------:R-:W-:Y:S01]  /*23d0*/  @!P3 IMAD.MOV R127, RZ, RZ, -R127 ;  /* 0x000000ffff7fb224 */ /* 0x000fe200078e0a7f */
[----:B------:R-:W-:Y:S01]  /*23e0*/  ISETP.GE.AND P3, PT, R16, RZ, PT ;  /* 0x000000ff1000720c */ /* 0x000fe20003f66270 */
[----:B------:R-:W-:Y:S01]  /*23f0*/  IMAD R123, R4, R8, R123 ;  /* 0x00000008047b7224 */ /* 0x000fe200078e027b */
[----:B------:R-:W-:Y:S01]  /*2400*/  LOP3.LUT R16, R7, 0x3c, RZ, 0xfc, !PT ;  /* 0x0000003c07107812 */ /* 0x000fe200078efcff */
[--C-:B------:R-:W-:Y:S01]  /*2410*/  @!P4 IMAD.IADD R209, R209, 0x1, -R4.reuse ;  /* 0x00000001d1d1c824 */ /* 0x100fe200078e0a04 */
[----:B------:R-:W-:Y:S01]  /*2420*/  ISETP.GE.AND P2, PT, R18, RZ, PT ;  /* 0x000000ff1200720c */ /* 0x000fe20003f46270 */
[----:B------:R-:W-:Y:S01]  /*2430*/  @!P0 IMAD.IADD R124, R124, 0x1, -R4 ;  /* 0x000000017c7c8824 */ /* 0x000fe200078e0a04 */
[----:B------:R-:W-:Y:S01]  /*2440*/  ISETP.GT.U32.AND P4, PT, R4, R123, PT ;  /* 0x0000007b0400720c */ /* 0x000fe20003f84070 */
[----:B------:R-:W-:Y:S01]  /*2450*/  IMAD.HI.U32 R8, R6, R213, RZ ;  /* 0x000000d506087227 */ /* 0x000fe200078e00ff */
[----:B------:R-:W-:-:S02]  /*2460*/  IABS R119, R16 ;  /* 0x0000001000777213 */ /* 0x000fc40000000000 */
[----:B------:R-:W-:Y:S01]  /*2470*/  ISETP.GT.U32.AND P0, PT, R4, R124, PT ;  /* 0x0000007c0400720c */ /* 0x000fe20003f04070 */
[----:B------:R-:W-:Y:S01]  /*2480*/  @!P5 IMAD.IADD R126, R126, 0x1, -R4 ;  /* 0x000000017e7ed824 */ /* 0x000fe200078e0a04 */
[----:B------:R-:W-:Y:S01]  /*2490*/  ISETP.GE.AND P5, PT, R12, RZ, PT ;  /* 0x000000ff0c00720c */ /* 0x000fe20003fa6270 */
[----:B------:R-:W-:Y:S01]  /*24a0*/  IMAD.HI.U32 R9, R6, R13, RZ ;  /* 0x0000000d06097227 */ /* 0x000fe200078e00ff */
[----:B------:R-:W-:-:S03]  /*24b0*/  LOP3.LUT R18, R7, 0x54, RZ, 0xfc, !PT ;  /* 0x0000005407127812 */ /* 0x000fc600078efcff */
[----:B------:R-:W-:Y:S01]  /*24c0*/  IMAD.MOV R12, RZ, RZ, -R8 ;  /* 0x000000ffff0c7224 */ /* 0x000fe200078e0a08 */
[----:B------:R-:W-:Y:S01]  /*24d0*/  IABS R21, R18 ;  /* 0x0000001200157213 */ /* 0x000fe20000000000 */
[----:B------:R-:W-:Y:S02]  /*24e0*/  IMAD.MOV R9, RZ, RZ, -R9 ;  /* 0x000000ffff097224 */ /* 0x000fe400078e0a09 */
[----:B------:R-:W-:Y:S01]  /*24f0*/  IMAD R213, R4, R12, R213 ;  /* 0x0000000c04d57224 */ /* 0x000fe200078e02d5 */
[----:B------:R-:W-:Y:S01]  /*2500*/  LOP3.LUT R12, R7, 0x3e, RZ, 0xfc, !PT ;  /* 0x0000003e070c7812 */ /* 0x000fe200078efcff */
[----:B------:R-:W-:-:S03]  /*2510*/  IMAD.HI.U32 R8, R6, R15, RZ ;  /* 0x0000000f06087227 */ /* 0x000fc600078e00ff */
[----:B------:R-:W-:Y:S01]  /*2520*/  IABS R217, R12 ;  /* 0x0000000c00d97213 */ /* 0x000fe20000000000 */
[C---:B------:R-:W-:Y:S01]  /*2530*/  IMAD R122, R4.reuse, R9, R13 ;  /* 0x00000009047a7224 */ /* 0x040fe200078e020d */
[----:B------:R-:W-:Y:S01]  /*2540*/  LOP3.LUT R13, R7, 0x40, RZ, 0xfc, !PT ;  /* 0x00000040070d7812 */ /* 0x000fe200078efcff */
[----:B------:R-:W-:Y:S01]  /*2550*/  @!P4 IMAD.IADD R123, R123, 0x1, -R4 ;  /* 0x000000017b7bc824 */ /* 0x000fe200078e0a04 */
[----:B------:R-:W-:Y:S01]  /*2560*/  ISETP.GT.U32.AND P4, PT, R4, R213, PT ;  /* 0x000000d50400720c */ /* 0x000fe20003f84070 */
[----:B------:R-:W-:Y:S01]  /*2570*/  IMAD.MOV R8, RZ, RZ, -R8 ;  /* 0x000000ffff087224 */ /* 0x000fe200078e0a08 */
[----:B------:R-:W-:Y:S01]  /*2580*/  IABS R9, R13 ;  /* 0x0000000d00097213 */ /* 0x000fe20000000000 */
[----:B------:R-:W-:Y:S01]  /*2590*/  @!P0 IMAD.IADD R124, R124, 0x1, -R4 ;  /* 0x000000017c7c8824 */ /* 0x000fe200078e0a04 */
[C---:B------:R-:W-:Y:S01]  /*25a0*/  ISETP.GT.U32.AND P0, PT, R4.reuse, R122, PT ;  /* 0x0000007a0400720c */ /* 0x040fe20003f04070 */
[----:B------:R-:W-:Y:S02]  /*25b0*/  IMAD R120, R4, R8, R15 ;  /* 0x0000000804787224 */ /* 0x000fe400078e020f */
[----:B------:R-:W-:-:S02]  /*25c0*/  @!P6 IMAD.MOV R124, RZ, RZ, -R124 ;  /* 0x000000ffff7ce224 */ /* 0x000fc400078e0a7c */
[----:B------:R-:W-:Y:S01]  /*25d0*/  IMAD.HI.U32 R8, R6, R119, RZ ;  /* 0x0000007706087227 */ /* 0x000fe200078e00ff */
[----:B------:R-:W-:-:S03]  /*25e0*/  ISETP.GT.U32.AND P6, PT, R4, R120, PT ;  /* 0x000000780400720c */ /* 0x000fc60003fc4070 */
[----:B------:R-:W-:Y:S01]  /*25f0*/  @!P4 IMAD.IADD R213, R213, 0x1, -R4 ;  /* 0x00000001d5d5c824 */ /* 0x000fe200078e0a04 */
[----:B------:R-:W-:Y:S01]  /*2600*/  ISETP.GE.AND P4, PT, R16, RZ, PT ;  /* 0x000000ff1000720c */ /* 0x000fe20003f86270 */
[----:B------:R-:W-:Y:S01]  /*2610*/  IMAD.MOV R8, RZ, RZ, -R8 ;  /* 0x000000ffff087224 */ /* 0x000fe200078e0a08 */
[----:B------:R-:W-:Y:S01]  /*2620*/  LOP3.LUT R16, R7, 0x44, RZ, 0xfc, !PT ;  /* 0x0000004407107812 */ /* 0x000fe200078efcff */
[----:B------:R-:W-:Y:S01]  /*2630*/  @!P0 IMAD.IADD R122, R122, 0x1, -R4 ;  /* 0x000000017a7a8824 */ /* 0x000fe200078e0a04 */
[C---:B------:R-:W-:Y:S01]  /*2640*/  ISETP.GT.U32.AND P0, PT, R4.reuse, R213, PT ;  /* 0x000000d50400720c */ /* 0x040fe20003f04070 */
[----:B------:R-:W-:Y:S01]  /*2650*/  IMAD R119, R4, R8, R119 ;  /* 0x0000000804777224 */ /* 0x000fe200078e0277 */
[----:B------:R-:W-:Y:S01]  /*2660*/  IABS R173, R16 ;  /* 0x0000001000ad7213 */ /* 0x000fe20000000000 */
[----:B------:R-:W-:-:S04]  /*2670*/  IMAD.HI.U32 R8, R6, R217, RZ ;  /* 0x000000d906087227 */ /* 0x000fc800078e00ff */
[----:B------:R-:W-:Y:S01]  /*2680*/  @!P6 IMAD.IADD R120, R120, 0x1, -R4 ;  /* 0x000000017878e824 */ /* 0x000fe200078e0a04 */
[----:B------:R-:W-:Y:S01]  /*2690*/  ISETP.GT.U32.AND P6, PT, R4, R122, PT ;  /* 0x0000007a0400720c */ /* 0x000fe20003fc4070 */
[----:B------:R-:W-:Y:S02]  /*26a0*/  IMAD.MOV R8, RZ, RZ, -R8 ;  /* 0x000000ffff087224 */ /* 0x000fe400078e0a08 */
[----:B------:R-:W-:Y:S01]  /*26b0*/  @!P1 IMAD.MOV R126, RZ, RZ, -R126 ;  /* 0x000000ffff7e9224 */ /* 0x000fe200078e0a7e */
[----:B------:R-:W-:Y:S01]  /*26c0*/  ISETP.GE.AND P1, PT, R14, RZ, PT ;  /* 0x000000ff0e00720c */ /* 0x000fe20003f26270 */
[----:B------:R-:W-:Y:S01]  /*26d0*/  @!P0 IMAD.IADD R213, R213, 0x1, -R4 ;  /* 0x00000001d5d58824 */ /* 0x000fe200078e0a04 */
[C---:B------:R-:W-:Y:S01]  /*26e0*/  ISETP.GT.U32.AND P0, PT, R4.reuse, R119, PT ;  /* 0x000000770400720c */ /* 0x040fe20003f04070 */
[----:B------:R-:W-:Y:S01]  /*26f0*/  IMAD R217, R4, R8, R217 ;  /* 0x0000000804d97224 */ /* 0x000fe200078e02d9 */
[----:B------:R-:W-:Y:S01]  /*2700*/  LOP3.LUT R14, R7, 0x42, RZ, 0xfc, !PT ;  /* 0x00000042070e7812 */ /* 0x000fe200078efcff */
[----:B------:R-:W-:-:S03]  /*2710*/  IMAD.HI.U32 R8, R6, R9, RZ ;  /* 0x0000000906087227 */ /* 0x000fc600078e00ff */
[----:B------:R-:W-:Y:S01]  /*2720*/  IABS R141, R14 ;  /* 0x0000000e008d7213 */ /* 0x000fe20000000000 */
[----:B------:R-:W-:Y:S01]  /*2730*/  @!P2 IMAD.MOV R209, RZ, RZ, -R209 ;  /* 0x000000ffffd1a224 */ /* 0x000fe200078e0ad1 */
[----:B------:R-:W-:Y:S01]  /*2740*/  ISETP.GT.U32.AND P2, PT, R4, R123, PT ;  /* 0x0000007b0400720c */ /* 0x000fe20003f44070 */
[----:B------:R-:W-:Y:S02]  /*2750*/  IMAD.MOV R116, RZ, RZ, -R8 ;  /* 0x000000ffff747224 */ /* 0x000fe400078e0a08 */
[--C-:B------:R-:W-:Y:S01]  /*2760*/  @!P6 IMAD.IADD R122, R122, 0x1, -R4.reuse ;  /* 0x000000017a7ae824 */ /* 0x100fe200078e0a04 */
[C---:B------:R-:W-:Y:S01]  /*2770*/  ISETP.GT.U32.AND P6, PT, R4.reuse, R217, PT ;  /* 0x000000d90400720c */ /* 0x040fe20003fc4070 */
[C---:B------:R-:W-:Y:S02]  /*2780*/  IMAD R116, R4.reuse, R116, R9 ;  /* 0x0000007404747224 */ /* 0x040fe400078e0209 */
[----:B------:R-:W-:Y:S01]  /*2790*/  @!P0 IMAD.IADD R119, R119, 0x1, -R4 ;  /* 0x0000000177778824 */ /* 0x000fe200078e0a04 */
[----:B------:R-:W-:Y:S01]  /*27a0*/  ISETP.GE.AND P0, PT, R13, RZ, PT ;  /* 0x000000ff0d00720c */ /* 0x000fe20003f06270 */
[----:B------:R-:W-:Y:S01]  /*27b0*/  @!P1 IMAD.MOV R122, RZ, RZ, -R122 ;  /* 0x000000ffff7a9224 */ /* 0x000fe200078e0a7a */
[C---:B------:R-:W-:Y:S01]  /*27c0*/  ISETP.GT.U32.AND P1, PT, R4.reuse, R116, PT ;  /* 0x000000740400720c */ /* 0x040fe20003f24070 */
[----:B------:R-:W-:Y:S01]  /*27d0*/  @!P5 IMAD.MOV R213, RZ, RZ, -R213 ;  /* 0x000000ffffd5d224 */ /* 0x000fe200078e0ad5 */
[----:B------:R-:W-:Y:S01]  /*27e0*/  ISETP.GT.U32.AND P5, PT, R4, R119, PT ;  /* 0x000000770400720c */ /* 0x000fe20003fa4070 */
[----:B------:R-:W-:Y:S01]  /*27f0*/  @!P2 IMAD.IADD R123, R123, 0x1, -R4 ;  /* 0x000000017b7ba824 */ /* 0x000fe200078e0a04 */
[----:B------:R-:W-:Y:S01]  /*2800*/  ISETP.GE.AND P2, PT, R17, RZ, PT ;  /* 0x000000ff1100720c */ /* 0x000fe20003f46270 */
[----:B------:R-:W-:-:S04]  /*2810*/  IMAD.HI.U32 R8, R6, R141, RZ ;  /* 0x0000008d06087227 */ /* 0x000fc800078e00ff */
[----:B------:R-:W-:-:S04]  /*2820*/  IMAD.HI.U32 R9, R6, R173, RZ ;  /* 0x000000ad06097227 */ /* 0x000fc800078e00ff */
[----:B------:R-:W-:Y:S01]  /*2830*/  @!P3 IMAD.MOV R123, RZ, RZ, -R123 ;  /* 0x000000ffff7bb224 */ /* 0x000fe200078e0a7b */
[C---:B------:R-:W-:Y:S01]  /*2840*/  ISETP.GT.U32.AND P3, PT, R4.reuse, R120, PT ;  /* 0x000000780400720c */ /* 0x040fe20003f64070 */
[----:B------:R-:W-:Y:S02]  /*2850*/  @!P6 IMAD.IADD R217, R217, 0x1, -R4 ;  /* 0x00000001d9d9e824 */ /* 0x000fe400078e0a04 */
[----:B------:R-:W-:Y:S02]  /*2860*/  IMAD.MOV R8, RZ, RZ, -R8 ;  /* 0x000000ffff087224 */ /* 0x000fe400078e0a08 */
[----:B------:R-:W-:Y:S01]  /*2870*/  IMAD.MOV R9, RZ, RZ, -R9 ;  /* 0x000000ffff097224 */ /* 0x000fe200078e0a09 */
[C---:B------:R-:W-:Y:S01]  /*2880*/  ISETP.GT.U32.AND P6, PT, R4.reuse, R217, PT ;  /* 0x000000d90400720c */ /* 0x040fe20003fc4070 */
[C---:B------:R-:W-:Y:S02]  /*2890*/  IMAD R141, R4.reuse, R8, R141 ;  /* 0x00000008048d7224 */ /* 0x040fe400078e028d */
[----:B------:R-:W-:Y:S01]  /*28a0*/  IMAD R173, R4, R9, R173 ;  /* 0x0000000904ad7224 */ /* 0x000fe200078e02ad */
[----:B------:R-:W-:Y:S01]  /*28b0*/  LOP3.LUT R9, R7, 0x46, RZ, 0xfc, !PT ;  /* 0x0000004607097812 */ /* 0x000fe200078efcff */
[----:B------:R-:W-:-:S02]  /*28c0*/  @!P1 IMAD.IADD R116, R116, 0x1, -R4 ;  /* 0x0000000174749824 */ /* 0x000fc400078e0a04 */
[--C-:B------:R-:W-:Y:S01]  /*28d0*/  @!P5 IMAD.IADD R119, R119, 0x1, -R4.reuse ;  /* 0x000000017777d824 */ /* 0x100fe200078e0a04 */
[----:B------:R-:W-:Y:S01]  /*28e0*/  ISETP.GT.U32.AND P5, PT, R4, R141, PT ;  /* 0x0000008d0400720c */ /* 0x000fe20003fa4070 */
[--C-:B------:R-:W-:Y:S01]  /*28f0*/  @!P3 IMAD.IADD R120, R120, 0x1, -R4.reuse ;  /* 0x000000017878b824 */ /* 0x100fe200078e0a04 */
[----:B------:R-:W-:Y:S01]  /*2900*/  IABS R13, R9 ;  /* 0x00000009000d7213 */ /* 0x000fe20000000000 */
[----:B------:R-:W-:Y:S01]  /*2910*/  @!P4 IMAD.MOV R119, RZ, RZ, -R119 ;  /* 0x000000ffff77c224 */ /* 0x000fe200078e0a77 */
[----:B------:R-:W-:Y:S01]  /*2920*/  ISETP.GT.U32.AND P1, PT, R4, R116, PT ;  /* 0x000000740400720c */ /* 0x000fe20003f24070 */
[----:B------:R-:W-:Y:S01]  /*2930*/  @!P6 IMAD.IADD R217, R217, 0x1, -R4 ;  /* 0x00000001d9d9e824 */ /* 0x000fe200078e0a04 */
[----:B------:R-:W-:Y:S01]  /*2940*/  ISETP.GE.AND P3, PT, R12, RZ, PT ;  /* 0x000000ff0c00720c */ /* 0x000fe20003f66270 */
[----:B------:R-:W-:Y:S01]  /*2950*/  IMAD.HI.U32 R8, R6, R13, RZ ;  /* 0x0000000d06087227 */ /* 0x000fe200078e00ff */
[----:B------:R-:W-:Y:S02]  /*2960*/  ISETP.GT.U32.AND P6, PT, R4, R173, PT ;  /* 0x000000ad0400720c */ /* 0x000fe40003fc4070 */
[----:B------:R-:W-:Y:S01]  /*2970*/  LOP3.LUT R12, R7, 0x48, RZ, 0xfc, !PT ;  /* 0x00000048070c7812 */ /* 0x000fe200078efcff */
[----:B------:R-:W-:Y:S01]  /*2980*/  IMAD.MOV R8, RZ, RZ, -R8 ;  /* 0x000000ffff087224 */ /* 0x000fe200078e0a08 */
[----:B------:R-:W-:Y:S01]  /*2990*/  ISETP.GE.AND P4, PT, R16, RZ, PT ;  /* 0x000000ff1000720c */ /* 0x000fe20003f86270 */
[--C-:B------:R-:W-:Y:S01]  /*29a0*/  @!P5 IMAD.IADD R141, R141, 0x1, -R4.reuse ;  /* 0x000000018d8dd824 */ /* 0x100fe200078e0a04 */
[----:B------:R-:W-:Y:S01]  /*29b0*/  IABS R15, R12 ;  /* 0x0000000c000f7213 */ /* 0x000fe20000000000 */
        /* <DEDUP_REMOVED lines=9> */
[----:B------:R-:W-:-:S02]  /*2a50*/  IABS R13, R8 ;  /* 0x00000008000d7213 */ /* 0x000fc40000000000 */
[----:B------:R-:W-:Y:S01]  /*2a60*/  ISETP.GE.AND P1, PT, R12, RZ, PT ;  /* 0x000000ff0c00720c */ /* 0x000fe20003f26270 */
[----:B------:R-:W-:Y:S01]  /*2a70*/  @!P2 IMAD.MOV R120, RZ, RZ, -R120 ;  /* 0x000000ffff78a224 */ /* 0x000fe200078e0a78 */
[----:B------:R-:W-:Y:S01]  /*2a80*/  ISETP.GE.AND P2, PT, R14, RZ, PT ;  /* 0x000000ff0e00720c */ /* 0x000fe20003f46270 */
[--C-:B------:R-:W-:Y:S01]  /*2a90*/  @!P6 IMAD.IADD R173, R173, 0x1, -R4.reuse ;  /* 0x00000001adade824 */ /* 0x100fe200078e0a04 */
[C---:B------:R-:W-:Y:S01]  /*2aa0*/  LOP3.LUT R14, R7.reuse, 0x4e, RZ, 0xfc, !PT ;  /* 0x0000004e070e7812 */ /* 0x040fe200078efcff */
[----:B------:R-:W-:Y:S01]  /*2ab0*/  IMAD.MOV R9, RZ, RZ, -R9 ;  /* 0x000000ffff097224 */ /* 0x000fe200078e0a09 */
[----:B------:R-:W-:Y:S01]  /*2ac0*/  LOP3.LUT R16, R7, 0x50, RZ, 0xfc, !PT ;  /* 0x0000005007107812 */ /* 0x000fe200078efcff */
[--C-:B------:R-:W-:Y:S01]  /*2ad0*/  @!P3 IMAD.IADD R141, R141, 0x1, -R4.reuse ;  /* 0x000000018d8db824 */ /* 0x100fe200078e0a04 */
[C---:B------:R-:W-:Y:S01]  /*2ae0*/  ISETP.GT.U32.AND P6, PT, R4.reuse, R173, PT ;  /* 0x000000ad0400720c */ /* 0x040fe20003fc4070 */
[----:B------:R-:W-:Y:S01]  /*2af0*/  IMAD R118, R4, R9, R15 ;  /* 0x0000000904767224 */ /* 0x000fe200078e020f */
[----:B------:R-:W-:Y:S01]  /*2b00*/  LOP3.LUT R9, R7, 0x4c, RZ, 0xfc, !PT ;  /* 0x0000004c07097812 */ /* 0x000fe200078efcff */
[----:B------:R-:W-:Y:S01]  /*2b10*/  @!P0 IMAD.IADD R74, R74, 0x1, -R4 ;  /* 0x000000014a4a8824 */ /* 0x000fe200078e0a04 */
[----:B------:R-:W-:Y:S01]  /*2b20*/  ISETP.GE.AND P3, PT, R8, RZ, PT ;  /* 0x000000ff0800720c */ /* 0x000fe20003f66270 */
[----:B------:R-:W-:Y:S01]  /*2b30*/  IMAD.HI.U32 R8, R6, R13, RZ ;  /* 0x0000000d06087227 */ /* 0x000fe200078e00ff */
[----:B------:R-:W-:-:S02]  /*2b40*/  ISETP.GT.U32.AND P0, PT, R4, R118, PT ;  /* 0x000000760400720c */ /* 0x000fc40003f04070 */
[----:B------:R-:W-:Y:S01]  /*2b50*/  IABS R15, R9 ;  /* 0x00000009000f7213 */ /* 0x000fe20000000000 */
[----:B------:R-:W-:Y:S01]  /*2b60*/  @!P2 IMAD.MOV R141, RZ, RZ, -R141 ;  /* 0x000000ffff8da224 */ /* 0x000fe200078e0a8d */
[----:B------:R-:W-:Y:S01]  /*2b70*/  ISETP.GT.U32.AND P2, PT, R4, R74, PT ;  /* 0x0000004a0400720c */ /* 0x000fe20003f44070 */
[----:B------:R-:W-:Y:S01]  /*2b80*/  IMAD.MOV R8, RZ, RZ, -R8 ;  /* 0x000000ffff087224 */ /* 0x000fe200078e0a08 */
[----:B------:R-:W-:Y:S01]  /*2b90*/  IABS R17, R14 ;  /* 0x0000000e00117213 */ /* 0x000fe20000000000 */
[----:B------:R-:W-:Y:S01]  /*2ba0*/  @!P6 IMAD.IADD R173, R173, 0x1, -R4 ;  /* 0x00000001adade824 */ /* 0x000fe200078e0a04 */
[----:B------:R-:W-:Y:S01]  /*2bb0*/  ISETP.GE.AND P6, PT, R9, RZ, PT ;  /* 0x000000ff0900720c */ /* 0x000fe20003fc6270 */
[----:B------:R-:W-:Y:S01]  /*2bc0*/  IMAD.HI.U32 R9, R6, R15, RZ ;  /* 0x0000000f06097227 */ /* 0x000fe200078e00ff */
[----:B------:R-:W-:-:S03]  /*2bd0*/  IABS R19, R16 ;  /* 0x0000001000137213 */ /* 0x000fc60000000000 */
[----:B------:R-:W-:Y:S02]  /*2be0*/  IMAD.MOV R12, RZ, RZ, -R9 ;  /* 0x000000ffff0c7224 */ /* 0x000fe400078e0a09 */
[--C-:B------:R-:W-:Y:S02]  /*2bf0*/  @!P0 IMAD.IADD R118, R118, 0x1, -R4.reuse ;  /* 0x0000000176768824 */ /* 0x100fe400078e0a04 */
[C---:B------:R-:W-:Y:S02]  /*2c00*/  IMAD R9, R4.reuse, R8, R13 ;  /* 0x0000000804097224 */ /* 0x040fe400078e020d */
[C---:B------:R-:W-:Y:S01]  /*2c10*/  IMAD R13, R4.reuse, R12, R15 ;  /* 0x0000000c040d7224 */ /* 0x040fe200078e020f */
[----:B------:R-:W-:Y:S01]  /*2c20*/  ISETP.GT.U32.AND P0, PT, R4, R118, PT ;  /* 0x000000760400720c */ /* 0x000fe20003f04070 */
[----:B------:R-:W-:Y:S01]  /*2c30*/  @!P2 IMAD.IADD R74, R74, 0x1, -R4 ;  /* 0x000000014a4aa824 */ /* 0x000fe200078e0a04 */
[----:B------:R-:W-:Y:S01]  /*2c40*/  ISETP.GT.U32.AND P2, PT, R4, R9, PT ;  /* 0x000000090400720c */ /* 0x000fe20003f44070 */
[----:B------:R-:W-:-:S04]  /*2c50*/  IMAD.HI.U32 R8, R6, R17, RZ ;  /* 0x0000001106087227 */ /* 0x000fc800078e00ff */
[----:B------:R-:W-:Y:S01]  /*2c60*/  @!P5 IMAD.MOV R74, RZ, RZ, -R74 ;  /* 0x000000ffff4ad224 */ /* 0x000fe200078e0a4a */
[----:B------:R-:W-:Y:S01]  /*2c70*/  ISETP.GT.U32.AND P5, PT, R4, R13, PT ;  /* 0x0000000d0400720c */ /* 0x000fe20003fa4070 */
[----:B------:R-:W-:-:S04]  /*2c80*/  IMAD.HI.U32 R12, R6, R19, RZ ;  /* 0x00000013060c7227 */ /* 0x000fc800078e00ff */
[----:B------:R-:W-:Y:S02]  /*2c90*/  IMAD.MOV R8, RZ, RZ, -R8 ;  /* 0x000000ffff087224 */ /* 0x000fe400078e0a08 */
[----:B------:R-:W-:Y:S02]  /*2ca0*/  IMAD.MOV R12, RZ, RZ, -R12 ;  /* 0x000000ffff0c7224 */ /* 0x000fe400078e0a0c */
[----:B------:R-:W-:Y:S01]  /*2cb0*/  @!P4 IMAD.MOV R173, RZ, RZ, -R173 ;  /* 0x000000ffffadc224 */ /* 0x000fe200078e0aad */
[----:B------:R-:W-:Y:S01]  /*2cc0*/  ISETP.GE.AND P4, PT, R14, RZ, PT ;  /* 0x000000ff0e00720c */ /* 0x000fe20003f86270 */
[C---:B------:R-:W-:Y:S01]  /*2cd0*/  IMAD R15, R4.reuse, R8, R17 ;  /* 0x00000008040f7224 */ /* 0x040fe200078e0211 */
[----:B------:R-:W-:Y:S01]  /*2ce0*/  LOP3.LUT R14, R7, 0x52, RZ, 0xfc, !PT ;  /* 0x00000052070e7812 */ /* 0x000fe200078efcff */
[----:B------:R-:W-:Y:S02]  /*2cf0*/  IMAD R17, R4, R12, R19 ;  /* 0x0000000c04117224 */ /* 0x000fe400078e0213 */
[--C-:B------:R-:W-:Y:S01]  /*2d00*/  @!P0 IMAD.IADD R118, R118, 0x1, -R4.reuse ;  /* 0x0000000176768824 */ /* 0x100fe200078e0a04 */
[----:B------:R-:W-:Y:S01]  /*2d10*/  IABS R19, R14 ;  /* 0x0000000e00137213 */ /* 0x000fe20000000000 */
[----:B------:R-:W-:Y:S01]  /*2d20*/  @!P5 IMAD.IADD R13, R13, 0x1, -R4 ;  /* 0x000000010d0dd824 */ /* 0x000fe200078e0a04 */
[C---:B------:R-:W-:Y:S01]  /*2d30*/  ISETP.GT.U32.AND P0, PT, R4.reuse, R15, PT ;  /* 0x0000000f0400720c */ /* 0x040fe20003f04070 */
[----:B------:R-:W-:Y:S01]  /*2d40*/  @!P1 IMAD.MOV R118, RZ, RZ, -R118 ;  /* 0x000000ffff769224 */ /* 0x000fe200078e0a76 */
[----:B------:R-:W-:Y:S01]  /*2d50*/  ISETP.GT.U32.AND P1, PT, R4, R17, PT ;  /* 0x000000110400720c */ /* 0x000fe20003f24070 */
[----:B------:R-:W-:Y:S01]  /*2d60*/  IMAD.HI.U32 R8, R6, R19, RZ ;  /* 0x0000001306087227 */ /* 0x000fe200078e00ff */
[----:B------:R-:W-:-:S03]  /*2d70*/  ISETP.GT.U32.AND P5, PT, R4, R13, PT ;  /* 0x0000000d0400720c */ /* 0x000fc60003fa4070 */
[----:B------:R-:W-:Y:S02]  /*2d80*/  IMAD.MOV R8, RZ, RZ, -R8 ;  /* 0x000000ffff087224 */ /* 0x000fe400078e0a08 */
[----:B------:R-:W-:Y:S02]  /*2d90*/  @!P2 IMAD.IADD R9, R9, 0x1, -R4 ;  /* 0x000000010909a824 */ /* 0x000fe400078e0a04 */
[----:B------:R-:W-:Y:S02]  /*2da0*/  IMAD R19, R4, R8, R19 ;  /* 0x0000000804137224 */ /* 0x000fe400078e0213 */
[----:B------:R-:W-:Y:S01]  /*2db0*/  IMAD.HI.U32 R8, R6, R21, RZ ;  /* 0x0000001506087227 */ /* 0x000fe200078e00ff */
[----:B------:R-:W-:-:S03]  /*2dc0*/  ISETP.GT.U32.AND P2, PT, R4, R9, PT ;  /* 0x000000090400720c */ /* 0x000fc60003f44070 */
[--C-:B------:R-:W-:Y:S02]  /*2dd0*/  @!P1 IMAD.IADD R17, R17, 0x1, -R4.reuse ;  /* 0x0000000111119824 */ /* 0x100fe400078e0a04 */
[----:B------:R-:W-:Y:S01]  /*2de0*/  @!P5 IMAD.IADD R13, R13, 0x1, -R4 ;  /* 0x000000010d0dd824 */ /* 0x000fe200078e0a04 */
[C---:B------:R-:W-:Y:S01]  /*2df0*/  ISETP.GT.U32.AND P5, PT, R4.reuse, R19, PT ;  /* 0x000000130400720c */ /* 0x040fe20003fa4070 */
[----:B------:R-:W-:Y:S01]  /*2e00*/  IMAD.MOV R8, RZ, RZ, -R8 ;  /* 0x000000ffff087224 */ /* 0x000fe200078e0a08 */
[C---:B------:R-:W-:Y:S01]  /*2e10*/  ISETP.GT.U32.AND P1, PT, R4.reuse, R17, PT ;  /* 0x000000110400720c */ /* 0x040fe20003f24070 */
[--C-:B------:R-:W-:Y:S02]  /*2e20*/  @!P0 IMAD.IADD R15, R15, 0x1, -R4.reuse ;  /* 0x000000010f0f8824 */ /* 0x100fe400078e0a04 */
[C---:B------:R-:W-:Y:S01]  /*2e30*/  IMAD R21, R4.reuse, R8, R21 ;  /* 0x0000000804157224 */ /* 0x040fe200078e0215 */
[----:B------:R-:W-:Y:S01]  /*2e40*/  LOP3.LUT R8, R7, 0x58, RZ, 0xfc, !PT ;  /* 0x0000005807087812 */ /* 0x000fe200078efcff */
[----:B------:R-:W-:Y:S01]  /*2e50*/  @!P2 IMAD.IADD R9, R9, 0x1, -R4 ;  /* 0x000000010909a824 */ /* 0x000fe200078e0a04 */
[----:B------:R-:W-:Y:S01]  /*2e60*/  ISETP.GT.U32.AND P0, PT, R4, R15, PT ;  /* 0x0000000f0400720c */ /* 0x000fe20003f04070 */
[----:B------:R-:W-:Y:S01]  /*2e70*/  IMAD.HI.U32 R12, R6, R23, RZ ;  /* 0x00000017060c7227 */ /* 0x000fe200078e00ff */
[----:B------:R-:W-:-:S02]  /*2e80*/  IABS R25, R8 ;  /* 0x0000000800197213 */ /* 0x000fc40000000000 */
[----:B------:R-:W-:Y:S01]  /*2e90*/  ISETP.GE.AND P2, PT, R16, RZ, PT ;  /* 0x000000ff1000720c */ /* 0x000fe20003f46270 */
[--C-:B------:R-:W-:Y:S02]  /*2ea0*/  @!P5 IMAD.IADD R19, R19, 0x1, -R4.reuse ;  /* 0x000000011313d824 */ /* 0x100fe400078e0a04 */
[----:B------:R-:W-:Y:S01]  /*2eb0*/  @!P1 IMAD.IADD R17, R17, 0x1, -R4 ;  /* 0x0000000111119824 */ /* 0x000fe200078e0a04 */
[C---:B------:R-:W-:Y:S01]  /*2ec0*/  ISETP.GT.U32.AND P1, PT, R4.reuse, R21, PT ;  /* 0x000000150400720c */ /* 0x040fe20003f24070 */
[----:B------:R-:W-:Y:S01]  /*2ed0*/  @!P3 IMAD.MOV R9, RZ, RZ, -R9 ;  /* 0x000000ffff09b224 */ /* 0x000fe200078e0a09 */
[----:B------:R-:W-:Y:S01]  /*2ee0*/  ISETP.GT.U32.AND P5, PT, R4, R19, PT ;  /* 0x000000130400720c */ /* 0x000fe20003fa4070 */
[----:B------:R-:W-:Y:S01]  /*2ef0*/  IMAD.MOV R12, RZ, RZ, -R12 ;  /* 0x000000ffff0c7224 */ /* 0x000fe200078e0a0c */
[----:B------:R-:W-:Y:S01]  /*2f00*/  ISETP.GE.AND P3, PT, R14, RZ, PT ;  /* 0x000000ff0e00720c */ /* 0x000fe20003f66270 */
[----:B------:R-:W-:Y:S01]  /*2f10*/  @!P0 IMAD.IADD R15, R15, 0x1, -R4 ;  /* 0x000000010f0f8824 */ /* 0x000fe200078e0a04 */
[C---:B------:R-:W-:Y:S01]  /*2f20*/  LOP3.LUT R14, R7.reuse, 0x5c, RZ, 0xfc, !PT ;  /* 0x0000005c070e7812 */ /* 0x040fe200078efcff */
[----:B------:R-:W-:Y:S01]  /*2f30*/  IMAD R23, R4, R12, R23 ;  /* 0x0000000c04177224 */ /* 0x000fe200078e0217 */
[----:B------:R-:W-:Y:S01]  /*2f40*/  LOP3.LUT R12, R7, 0x5a, RZ, 0xfc, !PT ;  /* 0x0000005a070c7812 */ /* 0x000fe200078efcff */
[----:B------:R-:W-:Y:S01]  /*2f50*/  @!P4 IMAD.MOV R15, RZ, RZ, -R15 ;  /* 0x000000ffff0fc224 */ /* 0x000fe200078e0a0f */
[----:B------:R-:W-:Y:S01]  /*2f60*/  ISETP.GE.AND P4, PT, R8, RZ, PT ;  /* 0x000000ff0800720c */ /* 0x000fe20003f86270 */
[----:B------:R-:W-:Y:S01]  /*2f70*/  IMAD.HI.U32 R8, R6, R25, RZ ;  /* 0x0000001906087227 */ /* 0x000fe200078e00ff */
[----:B------:R-:W-:-:S02]  /*2f80*/  IABS R27, R12 ;  /* 0x0000000c001b7213 */ /* 0x000fc40000000000 */
[----:B------:R-:W-:Y:S01]  /*2f90*/  IABS R29, R14 ;  /* 0x0000000e001d7213 */ /* 0x000fe20000000000 */
[--C-:B------:R-:W-:Y:S01]  /*2fa0*/  @!P1 IMAD.IADD R21, R21, 0x1, -R4.reuse ;  /* 0x0000000115159824 */ /* 0x100fe200078e0a04 */
[----:B------:R-:W-:Y:S01]  /*2fb0*/  ISETP.GE.AND P0, PT, R20, RZ, PT ;  /* 0x000000ff1400720c */ /* 0x000fe20003f06270 */
[----:B------:R-:W-:Y:S01]  /*2fc0*/  @!P5 IMAD.IADD R19, R19, 0x1, -R4 ;  /* 0x000000011313d824 */ /* 0x000fe200078e0a04 */
[----:B------:R-:W-:Y:S01]  /*2fd0*/  ISETP.GE.AND P5, PT, R14, RZ, PT ;  /* 0x000000ff0e00720c */ /* 0x000fe20003fa6270 */
[----:B------:R-:W-:Y:S01]  /*2fe0*/  IMAD.MOV R8, RZ, RZ, -R8 ;  /* 0x000000ffff087224 */ /* 0x000fe200078e0a08 */
[C---:B------:R-:W-:Y:S01]  /*2ff0*/  ISETP.GT.U32.AND P1, PT, R4.reuse, R21, PT ;  /* 0x000000150400720c */ /* 0x040fe20003f24070 */
[----:B------:R-:W-:Y:S01]  /*3000*/  @!P3 IMAD.MOV R19, RZ, RZ, -R19 ;  /* 0x000000ffff13b224 */ /* 0x000fe200078e0a13 */
[C---:B------:R-:W-:Y:S01]  /*3010*/  ISETP.GT.U32.AND P3, PT, R4.reuse, R23, PT ;  /* 0x000000170400720c */ /* 0x040fe20003f64070 */
[----:B------:R-:W-:Y:S01]  /*3020*/  IMAD R25, R4, R8, R25 ;  /* 0x0000000804197224 */ /* 0x000fe200078e0219 */
[C---:B------:R-:W-:Y:S01]  /*3030*/  LOP3.LUT R20, R7.reuse, 0x60, RZ, 0xfc, !PT ;  /* 0x0000006007147812 */ /* 0x040fe200078efcff */
[----:B------:R-:W-:Y:S01]  /*3040*/  @!P6 IMAD.MOV R13, RZ, RZ, -R13 ;  /* 0x000000ffff0de224 */ /* 0x000fe200078e0a0d */
[----:B------:R-:W-:Y:S01]  /*3050*/  ISETP.GE.AND P6, PT, R18, RZ, PT ;  /* 0x000000ff1200720c */ /* 0x000fe20003fc6270 */
[----:B------:R-:W-:Y:S01]  /*3060*/  IMAD.HI.U32 R8, R6, R27, RZ ;  /* 0x0000001b06087227 */ /* 0x000fe200078e00ff */
[----:B------:R-:W-:-:S02]  /*3070*/  LOP3.LUT R18, R7, 0x5e, RZ, 0xfc, !PT ;  /* 0x0000005e07127812 */ /* 0x000fc400078efcff */
[----:B------:R-:W-:Y:S01]  /*3080*/  IABS R33, R20 ;  /* 0x0000001400217213 */ /* 0x000fe20000000000 */
[----:B------:R-:W-:Y:S01]  /*3090*/  IMAD.MOV R8, RZ, RZ, -R8 ;  /* 0x000000ffff087224 */ /* 0x000fe200078e0a08 */
[----:B------:R-:W-:Y:S01]  /*30a0*/  IABS R31, R18 ;  /* 0x00000012001f7213 */ /* 0x000fe20000000000 */
[--C-:B------:R-:W-:Y:S01]  /*30b0*/  @!P1 IMAD.IADD R21, R21, 0x1, -R4.reuse ;  /* 0x0000000115159824 */ /* 0x100fe200078e0a04 */
[C---:B------:R-:W-:Y:S01]  /*30c0*/  ISETP.GT.U32.AND P1, PT, R4.reuse, R25, PT ;  /* 0x000000190400720c */ /* 0x040fe20003f24070 */
[----:B------:R-:W-:Y:S02]  /*30d0*/  @!P3 IMAD.IADD R23, R23, 0x1, -R4 ;  /* 0x000000011717b824 */ /* 0x000fe400078e0a04 */
[----:B------:R-:W-:Y:S02]  /*30e0*/  IMAD R27, R4, R8, R27 ;  /* 0x00000008041b7224 */ /* 0x000fe400078e021b */
[----:B------:R-:W-:Y:S01]  /*30f0*/  IMAD.HI.U32 R14, R6, R31, RZ ;  /* 0x0000001f060e7227 */ /* 0x000fe200078e00ff */
[----:B------:R-:W-:-:S03]  /*3100*/  ISETP.GT.U32.AND P3, PT, R4, R23, PT ;  /* 0x000000170400720c */ /* 0x000fc60003f64070 */
[----:B------:R-:W-:Y:S02]  /*3110*/  IMAD.MOV R14, RZ, RZ, -R14 ;  /* 0x000000ffff0e7224 */ /* 0x000fe400078e0a0e */
[----:B------:R-:W-:Y:S01]  /*3120*/  @!P2 IMAD.MOV R17, RZ, RZ, -R17 ;  /* 0x000000ffff11a224 */ /* 0x000fe200078e0a11 */
[----:B------:R-:W-:Y:S01]  /*3130*/  ISETP.GE.AND P2, PT, R12, RZ, PT ;  /* 0x000000ff0c00720c */ /* 0x000fe20003f46270 */
[--C-:B------:R-:W-:Y:S02]  /*3140*/  @!P1 IMAD.IADD R25, R25, 0x1, -R4.reuse ;  /* 0x0000000119199824 */ /* 0x100fe400078e0a04 */
[C---:B------:R-:W-:Y:S02]  /*3150*/  IMAD R31, R4.reuse, R14, R31 ;  /* 0x0000000e041f7224 */ /* 0x040fe400078e021f */
[----:B------:R-:W-:Y:S01]  /*3160*/  @!P6 IMAD.MOV R21, RZ, RZ, -R21 ;  /* 0x000000ffff15e224 */ /* 0x000fe200078e0a15 */
[C---:B------:R-:W-:Y:S01]  /*3170*/  ISETP.GT.U32.AND P1, PT, R4.reuse, R25, PT ;  /* 0x000000190400720c */ /* 0x040fe20003f24070 */
[----:B------:R-:W-:Y:S01]  /*3180*/  @!P3 IMAD.IADD R23, R23, 0x1, -R4 ;  /* 0x000000011717b824 */ /* 0x000fe200078e0a04 */
[----:B------:R-:W-:Y:S01]  /*3190*/  ISETP.GT.U32.AND P3, PT, R4, R27, PT ;  /* 0x0000001b0400720c */ /* 0x000fe20003f64070 */
[----:B------:R-:W-:Y:S01]  /*31a0*/  IMAD.HI.U32 R16, R6, R33, RZ ;  /* 0x0000002106107227 */ /* 0x000fe200078e00ff */
[----:B------:R-:W-:-:S02]  /*31b0*/  ISETP.GE.AND P6, PT, R18, RZ, PT ;  /* 0x000000ff1200720c */ /* 0x000fc40003fc6270 */
[----:B------:R-:W-:Y:S01]  /*31c0*/  LOP3.LUT R18, R7, 0x64, RZ, 0xfc, !PT ;  /* 0x0000006407127812 */ /* 0x000fe200078efcff */
[----:B------:R-:W-:-:S03]  /*31d0*/  IMAD.HI.U32 R12, R6, R29, RZ ;  /* 0x0000001d060c7227 */ /* 0x000fc600078e00ff */
[----:B------:R-:W-:Y:S01]  /*31e0*/  IABS R37, R18 ;  /* 0x0000001200257213 */ /* 0x000fe20000000000 */
[----:B------:R-:W-:Y:S02]  /*31f0*/  IMAD.MOV R16, RZ, RZ, -R16 ;  /* 0x000000ffff107224 */ /* 0x000fe400078e0a10 */
[--C-:B------:R-:W-:Y:S01]  /*3200*/  @!P1 IMAD.IADD R25, R25, 0x1, -R4.reuse ;  /* 0x0000000119199824 */ /* 0x100fe200078e0a04 */
[C---:B------:R-:W-:Y:S01]  /*3210*/  ISETP.GT.U32.AND P1, PT, R4.reuse, R31, PT ;  /* 0x0000001f0400720c */ /* 0x040fe20003f24070 */
[----:B------:R-:W-:Y:S02]  /*3220*/  @!P3 IMAD.IADD R27, R27, 0x1, -R4 ;  /* 0x000000011b1bb824 */ /* 0x000fe400078e0a04 */
[----:B------:R-:W-:Y:S02]  /*3230*/  IMAD.MOV R12, RZ, RZ, -R12 ;  /* 0x000000ffff0c7224 */ /* 0x000fe400078e0a0c */
[C---:B------:R-:W-:Y:S01]  /*3240*/  IMAD R33, R4.reuse, R16, R33 ;  /* 0x0000001004217224 */ /* 0x040fe200078e0221 */
[C---:B------:R-:W-:Y:S01]  /*3250*/  ISETP.GT.U32.AND P3, PT, R4.reuse, R27, PT ;  /* 0x0000001b0400720c */ /* 0x040fe20003f64070 */
[----:B------:R-:W-:Y:S01]  /*3260*/  IMAD R29, R4, R12, R29 ;  /* 0x0000000c041d7224 */ /* 0x000fe200078e021d */
[----:B------:R-:W-:Y:S01]  /*3270*/  LOP3.LUT R16, R7, 0x62, RZ, 0xfc, !PT ;  /* 0x0000006207107812 */ /* 0x000fe200078efcff */
[----:B------:R-:W-:-:S03]  /*3280*/  IMAD.HI.U32 R12, R6, R37, RZ ;  /* 0x00000025060c7227 */ /* 0x000fc600078e00ff */
[----:B------:R-:W-:Y:S01]  /*3290*/  IABS R35, R16 ;  /* 0x0000001000237213 */ /* 0x000fe20000000000 */
[----:B------:R-:W-:Y:S02]  /*32a0*/  @!P1 IMAD.IADD R31, R31, 0x1, -R4 ;  /* 0x000000011f1f9824 */ /* 0x000fe400078e0a04 */
[----:B------:R-:W-:Y:S01]  /*32b0*/  @!P0 IMAD.MOV R23, RZ, RZ, -R23 ;  /* 0x000000ffff178224 */ /* 0x000fe200078e0a17 */
[C---:B------:R-:W-:Y:S01]  /*32c0*/  ISETP.GT.U32.AND P0, PT, R4.reuse, R29, PT ;  /* 0x0000001d0400720c */ /* 0x040fe20003f04070 */
[----:B------:R-:W-:Y:S01]  /*32d0*/  IMAD.MOV R12, RZ, RZ, -R12 ;  /* 0x000000ffff0c7224 */ /* 0x000fe200078e0a0c */
[C---:B------:R-:W-:Y:S01]  /*32e0*/  ISETP.GT.U32.AND P1, PT, R4.reuse, R31, PT ;  /* 0x0000001f0400720c */ /* 0x040fe20003f24070 */
[----:B------:R-:W-:Y:S01]  /*32f0*/  @!P3 IMAD.IADD R27, R27, 0x1, -R4 ;  /* 0x000000011b1bb824 */ /* 0x000fe200078e0a04 */
[C---:B------:R-:W-:Y:S01]  /*3300*/  ISETP.GT.U32.AND P3, PT, R4.reuse, R33, PT ;  /* 0x000000210400720c */ /* 0x040fe20003f64070 */
[----:B------:R-:W-:Y:S02]  /*3310*/  IMAD R37, R4, R12, R37 ;  /* 0x0000000c04257224 */ /* 0x000fe400078e0225 */
[----:B------:R-:W-:-:S04]  /*3320*/  IMAD.HI.U32 R8, R6, R35, RZ ;  /* 0x0000002306087227 */ /* 0x000fc800078e00ff */
[----:B------:R-:W-:Y:S02]  /*3330*/  IMAD.MOV R8, RZ, RZ, -R8 ;  /* 0x000000ffff087224 */ /* 0x000fe400078e0a08 */
[--C-:B------:R-:W-:Y:S02]  /*3340*/  @!P0 IMAD.IADD R29, R29, 0x1, -R4.reuse ;  /* 0x000000011d1d8824 */ /* 0x100fe400078e0a04 */
[--C-:B------:R-:W-:Y:S01]  /*3350*/  @!P1 IMAD.IADD R31, R31, 0x1, -R4.reuse ;  /* 0x000000011f1f9824 */ /* 0x100fe200078e0a04 */
[C---:B------:R-:W-:Y:S01]  /*3360*/  ISETP.GT.U32.AND P1, PT, R4.reuse, R37, PT ;  /* 0x000000250400720c */ /* 0x040fe20003f24070 */
[----:B------:R-:W-:Y:S01]  /*3370*/  @!P3 IMAD.IADD R33, R33, 0x1, -R4 ;  /* 0x000000012121b824 */ /* 0x000fe200078e0a04 */
[----:B------:R-:W-:Y:S01]  /*3380*/  ISETP.GT.U32.AND P0, PT, R4, R29, PT ;  /* 0x0000001d0400720c */ /* 0x000fe20003f04070 */
[----:B------:R-:W-:Y:S01]  /*3390*/  @!P4 IMAD.MOV R25, RZ, RZ, -R25 ;  /* 0x000000ffff19c224 */ /* 0x000fe200078e0a19 */
[----:B------:R-:W-:Y:S01]  /*33a0*/  ISETP.GE.AND P3, PT, R20, RZ, PT ;  /* 0x000000ff1400720c */ /* 0x000fe20003f66270 */
[C---:B------:R-:W-:Y:S01]  /*33b0*/  IMAD R35, R4.reuse, R8, R35 ;  /* 0x0000000804237224 */ /* 0x040fe200078e0223 */
[----:B------:R-:W-:Y:S01]  /*33c0*/  ISETP.GT.U32.AND P4, PT, R4, R33, PT ;  /* 0x000000210400720c */ /* 0x000fe20003f84070 */
[----:B------:R-:W-:Y:S01]  /*33d0*/  IMAD.HI.U32 R8, R6, R39, RZ ;  /* 0x0000002706087227 */ /* 0x000fe200078e00ff */
[----:B------:R-:W-:-:S03]  /*33e0*/  LOP3.LUT R20, R7, 0x6c, RZ, 0xfc, !PT ;  /* 0x0000006c07147812 */ /* 0x000fc600078efcff */
[----:B------:R-:W-:Y:S01]  /*33f0*/  IMAD.MOV R8, RZ, RZ, -R8 ;  /* 0x000000ffff087224 */ /* 0x000fe200078e0a08 */
[----:B------:R-:W-:Y:S01]  /*3400*/  IABS R45, R20 ;  /* 0x00000014002d7213 */ /* 0x000fe20000000000 */
[----:B------:R-:W-:Y:S02]  /*3410*/  @!P1 IMAD.IADD R37, R37, 0x1, -R4 ;  /* 0x0000000125259824 */ /* 0x000fe400078e0a04 */
[----:B------:R-:W-:Y:S02]  /*3420*/  IMAD R39, R4, R8, R39 ;  /* 0x0000000804277224 */ /* 0x000fe400078e0227 */
[----:B------:R-:W-:Y:S01]  /*3430*/  IMAD.HI.U32 R14, R6, R43, RZ ;  /* 0x0000002b060e7227 */ /* 0x000fe200078e00ff */
[----:B------:R-:W-:-:S03]  /*3440*/  ISETP.GT.U32.AND P1, PT, R4, R37, PT ;  /* 0x000000250400720c */ /* 0x000fc60003f24070 */
[--C-:B------:R-:W-:Y:S01]  /*3450*/  @!P4 IMAD.IADD R33, R33, 0x1, -R4.reuse ;  /* 0x000000012121c824 */ /* 0x100fe200078e0a04 */
[C---:B------:R-:W-:Y:S01]  /*3460*/  ISETP.GT.U32.AND P4, PT, R4.reuse, R39, PT ;  /* 0x000000270400720c */ /* 0x040fe20003f84070 */
[----:B------:R-:W-:Y:S01]  /*3470*/  @!P0 IMAD.IADD R29, R29, 0x1, -R4 ;  /* 0x000000011d1d8824 */ /* 0x000fe200078e0a04 */
[----:B------:R-:W-:Y:S01]  /*3480*/  ISETP.GT.U32.AND P0, PT, R4, R35, PT ;  /* 0x000000230400720c */ /* 0x000fe20003f04070 */
[----:B------:R-:W-:Y:S02]  /*3490*/  IMAD.MOV R14, RZ, RZ, -R14 ;  /* 0x000000ffff0e7224 */ /* 0x000fe400078e0a0e */
[----:B------:R-:W-:-:S04]  /*34a0*/  IMAD.HI.U32 R8, R6, R45, RZ ;  /* 0x0000002d06087227 */ /* 0x000fc800078e00ff */
[C---:B------:R-:W-:Y:S02]  /*34b0*/  IMAD R43, R4.reuse, R14, R43 ;  /* 0x0000000e042b7224 */ /* 0x040fe400078e022b */
[--C-:B------:R-:W-:Y:S02]  /*34c0*/  @!P1 IMAD.IADD R37, R37, 0x1, -R4.reuse ;  /* 0x0000000125259824 */ /* 0x100fe400078e0a04 */
[--C-:B------:R-:W-:Y:S01]  /*34d0*/  @!P4 IMAD.IADD R39, R39, 0x1, -R4.reuse ;  /* 0x000000012727c824 */ /* 0x100fe200078e0a04 */
[----:B------:R-:W-:Y:S01]  /*34e0*/  ISETP.GT.U32.AND P1, PT, R4, R43, PT ;  /* 0x0000002b0400720c */ /* 0x000fe20003f24070 */
[----:B------:R-:W-:Y:S01]  /*34f0*/  @!P0 IMAD.IADD R35, R35, 0x1, -R4 ;  /* 0x0000000123238824 */ /* 0x000fe200078e0a04 */
[----:B------:R-:W-:Y:S01]  /*3500*/  ISETP.GE.AND P4, PT, R16, RZ, PT ;  /* 0x000000ff1000720c */ /* 0x000fe20003f86270 */
[----:B------:R-:W-:Y:S02]  /*3510*/  IMAD.MOV R16, RZ, RZ, -R8 ;  /* 0x000000ffff107224 */ /* 0x000fe400078e0a08 */
[----:B------:R-:W-:Y:S01]  /*3520*/  IMAD.HI.U32 R12, R6, R41, RZ ;  /* 0x00000029060c7227 */ /* 0x000fe200078e00ff */
[----:B------:R-:W-:-:S03]  /*3530*/  ISETP.GT.U32.AND P0, PT, R4, R35, PT ;  /* 0x000000230400720c */ /* 0x000fc60003f04070 */
[C---:B------:R-:W-:Y:S01]  /*3540*/  IMAD R45, R4.reuse, R16, R45 ;  /* 0x00000010042d7224 */ /* 0x040fe200078e022d */
[----:B------:R-:W-:Y:S01]  /*3550*/  LOP3.LUT R16, R7, 0x7c, RZ, 0xfc, !PT ;  /* 0x0000007c07107812 */ /* 0x000fe200078efcff */
[----:B------:R-:W-:Y:S02]  /*3560*/  IMAD.MOV R12, RZ, RZ, -R12 ;  /* 0x000000ffff0c7224 */ /* 0x000fe400078e0a0c */
[----:B------:R-:W-:Y:S01]  /*3570*/  @!P1 IMAD.IADD R43, R43, 0x1, -R4 ;  /* 0x000000012b2b9824 */ /* 0x000fe200078e0a04 */
[C---:B------:R-:W-:Y:S01]  /*3580*/  ISETP.GT.U32.AND P1, PT, R4.reuse, R45, PT ;  /* 0x0000002d0400720c */ /* 0x040fe20003f24070 */
[----:B------:R-:W-:Y:S01]  /*3590*/  IMAD R41, R4, R12, R41 ;  /* 0x0000000c04297224 */ /* 0x000fe200078e0229 */
[----:B------:R-:W-:Y:S01]  /*35a0*/  IABS R61, R16 ;  /* 0x00000010003d7213 */ /* 0x000fe20000000000 */
[----:B------:R-:W-:-:S04]  /*35b0*/  IMAD.HI.U32 R12, R6, R47, RZ ;  /* 0x0000002f060c7227 */ /* 0x000fc800078e00ff */
[----:B------:R-:W-:Y:S02]  /*35c0*/  IMAD.MOV R12, RZ, RZ, -R12 ;  /* 0x000000ffff0c7224 */ /* 0x000fe400078e0a0c */
[--C-:B------:R-:W-:Y:S01]  /*35d0*/  @!P0 IMAD.IADD R35, R35, 0x1, -R4.reuse ;  /* 0x0000000123238824 */ /* 0x100fe200078e0a04 */
[C---:B------:R-:W-:Y:S01]  /*35e0*/  ISETP.GT.U32.AND P0, PT, R4.reuse, R41, PT ;  /* 0x000000290400720c */ /* 0x040fe20003f04070 */
[----:B------:R-:W-:Y:S02]  /*35f0*/  IMAD R47, R4, R12, R47 ;  /* 0x0000000c042f7224 */ /* 0x000fe400078e022f */
[----:B------:R-:W-:Y:S02]  /*3600*/  @!P1 IMAD.IADD R45, R45, 0x1, -R4 ;  /* 0x000000012d2d9824 */ /* 0x000fe400078e0a04 */
[----:B------:R-:W-:Y:S01]  /*3610*/  IMAD.HI.U32 R14, R6, R49, RZ ;  /* 0x00000031060e7227 */ /* 0x000fe200078e00ff */
[----:B------:R-:W-:-:S03]  /*3620*/  ISETP.GT.U32.AND P1, PT, R4, R47, PT ;  /* 0x0000002f0400720c */ /* 0x000fc60003f24070 */
[----:B------:R-:W-:Y:S02]  /*3630*/  IMAD.MOV R14, RZ, RZ, -R14 ;  /* 0x000000ffff0e7224 */ /* 0x000fe400078e0a0e */
[----:B------:R-:W-:-:S04]  /*3640*/  IMAD.HI.U32 R8, R6, R51, RZ ;  /* 0x0000003306087227 */ /* 0x000fc800078e00ff */
[--C-:B------:R-:W-:Y:S01]  /*3650*/  @!P0 IMAD.IADD R41, R41, 0x1, -R4.reuse ;  /* 0x0000000129298824 */ /* 0x100fe200078e0a04 */
[----:B------:R-:W-:Y:S01]  /*3660*/  ISETP.GE.AND P0, PT, R18, RZ, PT ;  /* 0x000000ff1200720c */ /* 0x000fe20003f06270 */
[C---:B------:R-:W-:Y:S01]  /*3670*/  IMAD R49, R4.reuse, R14, R49 ;  /* 0x0000000e04317224 */ /* 0x040fe200078e0231 */
[----:B------:R-:W-:Y:S01]  /*3680*/  LOP3.LUT R18, R7, 0x74, RZ, 0xfc, !PT ;  /* 0x0000007407127812 */ /* 0x000fe200078efcff */
[----:B------:R-:W-:Y:S02]  /*3690*/  @!P1 IMAD.IADD R47, R47, 0x1, -R4 ;  /* 0x000000012f2f9824 */ /* 0x000fe400078e0a04 */
[----:B------:R-:W-:Y:S01]  /*36a0*/  IMAD.MOV R8, RZ, RZ, -R8 ;  /* 0x000000ffff087224 */ /* 0x000fe200078e0a08 */
[----:B------:R-:W-:Y:S01]  /*36b0*/  IABS R53, R18 ;  /* 0x0000001200357213 */ /* 0x000fe20000000000 */
[----:B------:R-:W-:Y:S01]  /*36c0*/  @!P5 IMAD.MOV R29, RZ, RZ, -R29 ;  /* 0x000000ffff1dd224 */ /* 0x000fe200078e0a1d */
[C---:B------:R-:W-:Y:S01]  /*36d0*/  ISETP.GT.U32.AND P1, PT, R4.reuse, R49, PT ;  /* 0x000000310400720c */ /* 0x040fe20003f24070 */
[C---:B------:R-:W-:Y:S01]  /*36e0*/  IMAD R51, R4.reuse, R8, R51 ;  /* 0x0000000804337224 */ /* 0x040fe200078e0233 */
[----:B------:R-:W-:Y:S01]  /*36f0*/  ISETP.GT.U32.AND P5, PT, R4, R43, PT ;  /* 0x0000002b0400720c */ /* 0x000fe20003fa4070 */
[----:B------:R-:W-:-:S04]  /*3700*/  IMAD.HI.U32 R7, R6, R53, RZ ;  /* 0x0000003506077227 */ /* 0x000fc800078e00ff */
[----:B------:R-:W-:-:S04]  /*3710*/  IMAD.HI.U32 R8, R6, R55, RZ ;  /* 0x0000003706087227 */ /* 0x000fc800078e00ff */
[----:B------:R-:W-:Y:S01]  /*3720*/  @!P3 IMAD.MOV R33, RZ, RZ, -R33 ;  /* 0x000000ffff21b224 */ /* 0x000fe200078e0a21 */
[----:B------:R-:W-:Y:S01]  /*3730*/  ISETP.GT.U32.AND P3, PT, R4, R45, PT ;  /* 0x0000002d0400720c */ /* 0x000fe20003f64070 */
[----:B------:R-:W-:-:S04]  /*3740*/  IMAD.HI.U32 R12, R6, R57, RZ ;  /* 0x00000039060c7227 */ /* 0x000fc800078e00ff */
[----:B------:R-:W-:-:S04]  /*3750*/  IMAD.HI.U32 R14, R6, R59, RZ ;  /* 0x0000003b060e7227 */ /* 0x000fc800078e00ff */
[----:B------:R-:W-:Y:S02]  /*3760*/  IMAD.MOV R7, RZ, RZ, -R7 ;  /* 0x000000ffff077224 */ /* 0x000fe400078e0a07 */
[----:B------:R-:W-:Y:S02]  /*3770*/  IMAD.MOV R8, RZ, RZ, -R8 ;  /* 0x000000ffff087224 */ /* 0x000fe400078e0a08 */
[----:B------:R-:W-:Y:S02]  /*3780*/  IMAD.MOV R12, RZ, RZ, -R12 ;  /* 0x000000ffff0c7224 */ /* 0x000fe400078e0a0c */
[----:B------:R-:W-:Y:S02]  /*3790*/  IMAD.MOV R14, RZ, RZ, -R14 ;  /* 0x000000ffff0e7224 */ /* 0x000fe400078e0a0e */
[C---:B------:R-:W-:Y:S02]  /*37a0*/  IMAD R7, R4.reuse, R7, R53 ;  /* 0x0000000704077224 */ /* 0x040fe400078e0235 */
[----:B------:R-:W-:Y:S01]  /*37b0*/  @!P1 IMAD.IADD R49, R49, 0x1, -R4 ;  /* 0x0000000131319824 */ /* 0x000fe200078e0a04 */
[C---:B------:R-:W-:Y:S01]  /*37c0*/  ISETP.GT.U32.AND P1, PT, R4.reuse, R39, PT ;  /* 0x000000270400720c */ /* 0x040fe20003f24070 */
[----:B------:R-:W-:Y:S01]  /*37d0*/  @!P2 IMAD.MOV R27, RZ, RZ, -R27 ;  /* 0x000000ffff1ba224 */ /* 0x000fe200078e0a1b */
[C---:B------:R-:W-:Y:S01]  /*37e0*/  ISETP.GT.U32.AND P2, PT, R4.reuse, R41, PT ;  /* 0x000000290400720c */ /* 0x040fe20003f44070 */
[----:B------:R-:W-:-:S02]  /*37f0*/  IMAD R53, R4, R8, R55 ;  /* 0x0000000804357224 */ /* 0x000fc400078e0237 */
[C---:B------:R-:W-:Y:S02]  /*3800*/  IMAD R55, R4.reuse, R12, R57 ;  /* 0x0000000c04377224 */ /* 0x040fe400078e0239 */
[----:B------:R-:W-:Y:S01]  /*3810*/  @!P4 IMAD.MOV R35, RZ, RZ, -R35 ;  /* 0x000000ffff23c224 */ /* 0x000fe200078e0a23 */
[C---:B------:R-:W-:Y:S01]  /*3820*/  ISETP.GT.U32.AND P4, PT, R4.reuse, R47, PT ;  /* 0x0000002f0400720c */ /* 0x040fe20003f84070 */
[----:B------:R-:W-:Y:S02]  /*3830*/  IMAD R57, R4, R14, R59 ;  /* 0x0000000e04397224 */ /* 0x000fe400078e023b */
[----:B------:R-:W-:-:S04]  /*3840*/  IMAD.HI.U32 R6, R6, R61, RZ ;  /* 0x0000003d06067227 */ /* 0x000fc800078e00ff */
[--C-:B------:R-:W-:Y:S01]  /*3850*/  @!P5 IMAD.IADD R43, R43, 0x1, -R4.reuse ;  /* 0x000000012b2bd824 */ /* 0x100fe200078e0a04 */
[C---:B------:R-:W-:Y:S01]  /*3860*/  ISETP.GT.U32.AND P5, PT, R4.reuse, R55, PT ;  /* 0x000000370400720c */ /* 0x040fe20003fa4070 */
[----:B------:R-:W-:Y:S01]  /*3870*/  @!P3 IMAD.IADD R45, R45, 0x1, -R4 ;  /* 0x000000012d2db824 */ /* 0x000fe200078e0a04 */
[C---:B------:R-:W-:Y:S01]  /*3880*/  ISETP.GT.U32.AND P3, PT, R4.reuse, R57, PT ;  /* 0x000000390400720c */ /* 0x040fe20003f64070 */
[----:B------:R-:W-:Y:S02]  /*3890*/  IMAD.MOV R6, RZ, RZ, -R6 ;  /* 0x000000ffff067224 */ /* 0x000fe400078e0a06 */
[----:B------:R-:W-:Y:S01]  /*38a0*/  @!P0 IMAD.MOV R37, RZ, RZ, -R37 ;  /* 0x000000ffff258224 */ /* 0x000fe200078e0a25 */
[C---:B------:R-:W-:Y:S01]  /*38b0*/  ISETP.GT.U32.AND P0, PT, R4.reuse, R51, PT ;  /* 0x000000330400720c */ /* 0x040fe20003f04070 */
[C---:B------:R-:W-:Y:S02]  /*38c0*/  IMAD R59, R4.reuse, R6, R61 ;  /* 0x00000006043b7224 */ /* 0x040fe400078e023d */
[----:B------:R-:W-:Y:S01]  /*38d0*/  @!P6 IMAD.MOV R31, RZ, RZ, -R31 ;  /* 0x000000ffff1fe224 */ /* 0x000fe200078e0a1f */
[C---:B------:R-:W-:Y:S01]  /*38e0*/  ISETP.GT.U32.AND P6, PT, R4.reuse, R49, PT ;  /* 0x000000310400720c */ /* 0x040fe20003fc4070 */
[--C-:B------:R-:W-:Y:S01]  /*38f0*/  @!P1 IMAD.IADD R39, R39, 0x1, -R4.reuse ;  /* 0x0000000127279824 */ /* 0x100fe200078e0a04 */
[C---:B------:R-:W-:Y:S01]  /*3900*/  ISETP.GT.U32.AND P1, PT, R4.reuse, R7, PT ;  /* 0x000000070400720c */ /* 0x040fe20003f24070 */
[--C-:B------:R-:W-:Y:S01]  /*3910*/  @!P2 IMAD.IADD R41, R41, 0x1, -R4.reuse ;  /* 0x000000012929a824 */ /* 0x100fe200078e0a04 */
[C---:B------:R-:W-:Y:S01]  /*3920*/  ISETP.GT.U32.AND P2, PT, R4.reuse, R53, PT ;  /* 0x000000350400720c */ /* 0x040fe20003f44070 */
[--C-:B------:R-:W-:Y:S01]  /*3930*/  @!P4 IMAD.IADD R47, R47, 0x1, -R4.reuse ;  /* 0x000000012f2fc824 */ /* 0x100fe200078e0a04 */
[----:B------:R-:W-:Y:S01]  /*3940*/  ISETP.GT.U32.AND P4, PT, R4, R59, PT ;  /* 0x0000003b0400720c */ /* 0x000fe20003f84070 */
[--C-:B------:R-:W-:Y:S01]  /*3950*/  @!P5 IMAD.IADD R55, R55, 0x1, -R4.reuse ;  /* 0x000000013737d824 */ /* 0x100fe200078e0a04 */
[----:B------:R-:W-:Y:S01]  /*3960*/  ISETP.GE.AND P5, PT, R28, RZ, PT ;  /* 0x000000ff1c00720c */ /* 0x000fe20003fa6270 */
        /* <DEDUP_REMOVED lines=11> */
[C---:B------:R-:W-:Y:S01]  /*3a20*/  ISETP.GT.U32.AND P4, PT, R4.reuse, R51, PT ;  /* 0x000000330400720c */ /* 0x040fe20003f84070 */
[----:B------:R-:W-:Y:S01]  /*3a30*/  @!P5 IMAD.MOV R47, RZ, RZ, -R47 ;  /* 0x000000ffff2fd224 */ /* 0x000fe200078e0a2f */
[----:B------:R-:W2:Y:S01]  /*3a40*/  LDS R6, [UR10] ;  /* 0x0000000aff067984 */ /* 0x000ea20008000800 */
[----:B------:R-:W-:Y:S01]  /*3a50*/  @!P3 IMAD.MOV R49, RZ, RZ, -R49 ;  /* 0x000000ffff31b224 */ /* 0x000fe200078e0a31 */
[----:B------:R-:W-:Y:S01]  /*3a60*/  ISETP.GT.U32.AND P5, PT, R4, R59, PT ;  /* 0x0000003b0400720c */ /* 0x000fe20003fa4070 */
[----:B------:R-:W-:Y:S01]  /*3a70*/  @!P0 IMAD.MOV R41, RZ, RZ, -R41 ;  /* 0x000000ffff298224 */ /* 0x000fe200078e0a29 */
[----:B------:R-:W-:Y:S01]  /*3a80*/  ISETP.GE.AND P3, PT, R32, RZ, PT ;  /* 0x000000ff2000720c */ /* 0x000fe20003f66270 */
[----:B------:R-:W-:Y:S01]  /*3a90*/  @!P6 IMAD.MOV R39, RZ, RZ, -R39 ;  /* 0x000000ffff27e224 */ /* 0x000fe200078e0a27 */
[C---:B------:R-:W-:Y:S01]  /*3aa0*/  ISETP.GT.U32.AND P0, PT, R4.reuse, R7, PT ;  /* 0x000000070400720c */ /* 0x040fe20003f04070 */
[----:B------:R-:W-:Y:S01]  /*3ab0*/  @!P1 IMAD.MOV R43, RZ, RZ, -R43 ;  /* 0x000000ffff2b9224 */ /* 0x000fe200078e0a2b */
[C---:B------:R-:W-:Y:S01]  /*3ac0*/  ISETP.GT.U32.AND P1, PT, R4.reuse, R53, PT ;  /* 0x000000350400720c */ /* 0x040fe20003f24070 */
[----:B------:R-:W-:Y:S01]  /*3ad0*/  @!P2 IMAD.MOV R45, RZ, RZ, -R45 ;  /* 0x000000ffff2da224 */ /* 0x000fe200078e0a2d */
[C---:B------:R-:W-:Y:S01]  /*3ae0*/  ISETP.GT.U32.AND P2, PT, R4.reuse, R55, PT ;  /* 0x000000370400720c */ /* 0x040fe20003f44070 */
[--C-:B------:R-:W-:Y:S01]  /*3af0*/  @!P4 IMAD.IADD R51, R51, 0x1, -R4.reuse ;  /* 0x000000013333c824 */ /* 0x100fe200078e0a04 */
[----:B------:R-:W-:Y:S01]  /*3b00*/  ISETP.GT.U32.AND P6, PT, R4, R57, PT ;  /* 0x000000390400720c */ /* 0x000fe20003fc4070 */
[----:B------:R-:W-:Y:S01]  /*3b10*/  IMAD R8, R78, 0xc, RZ ;  /* 0x0000000c4e087824 */ /* 0x000fe200078e02ff */
[----:B------:R-:W-:Y:S01]  /*3b20*/  ISETP.GE.AND P4, PT, R18, RZ, PT ;  /* 0x000000ff1200720c */ /* 0x000fe20003f86270 */
[--C-:B------:R-:W-:Y:S01]  /*3b30*/  @!P5 IMAD.IADD R59, R59, 0x1, -R4.reuse ;  /* 0x000000013b3bd824 */ /* 0x100fe200078e0a04 */
[----:B------:R-:W-:Y:S01]  /*3b40*/  ISETP.GE.AND P5, PT, R40, RZ, PT ;  /* 0x000000ff2800720c */ /* 0x000fe20003fa6270 */
[----:B------:R-:W-:Y:S01]  /*3b50*/  @!P3 IMAD.MOV R51, RZ, RZ, -R51 ;  /* 0x000000ffff33b224 */ /* 0x000fe200078e0a33 */
[----:B------:R-:W-:Y:S01]  /*3b60*/  ISETP.NE.AND P3, PT, R10, RZ, PT ;  /* 0x000000ff0a00720c */ /* 0x000fe20003f65270 */
[--C-:B------:R-:W-:Y:S01]  /*3b70*/  @!P0 IMAD.IADD R7, R7, 0x1, -R4.reuse ;  /* 0x0000000107078824 */ /* 0x100fe200078e0a04 */
[----:B------:R-:W-:Y:S01]  /*3b80*/  ISETP.GE.AND P0, PT, R34, RZ, PT ;  /* 0x000000ff2200720c */ /* 0x000fe20003f06270 */
[--C-:B------:R-:W-:Y:S01]  /*3b90*/  @!P1 IMAD.IADD R53, R53, 0x1, -R4.reuse ;  /* 0x0000000135359824 */ /* 0x100fe200078e0a04 */
[----:B------:R-:W-:Y:S01]  /*3ba0*/  ISETP.GE.AND P1, PT, R36, RZ, PT ;  /* 0x000000ff2400720c */ /* 0x000fe20003f26270 */
[--C-:B------:R-:W-:Y:S01]  /*3bb0*/  @!P2 IMAD.IADD R55, R55, 0x1, -R4.reuse ;  /* 0x000000013737a824 */ /* 0x100fe200078e0a04 */
[----:B------:R-:W-:Y:S01]  /*3bc0*/  ISETP.GE.AND P2, PT, R38, RZ, PT ;  /* 0x000000ff2600720c */ /* 0x000fe20003f46270 */
[----:B------:R-:W-:Y:S01]  /*3bd0*/  @!P6 IMAD.IADD R57, R57, 0x1, -R4 ;  /* 0x000000013939e824 */ /* 0x000fe200078e0a04 */
[----:B------:R-:W-:Y:S01]  /*3be0*/  ISETP.GE.AND P6, PT, R16, RZ, PT ;  /* 0x000000ff1000720c */ /* 0x000fe20003fc6270 */
[----:B------:R-:W-:Y:S01]  /*3bf0*/  @!P4 IMAD.MOV R7, RZ, RZ, -R7 ;  /* 0x000000ffff07c224 */ /* 0x000fe200078e0a07 */
[----:B------:R-:W-:Y:S01]  /*3c00*/  ISETP.NE.AND P4, PT, R11, RZ, PT ;  /* 0x000000ff0b00720c */ /* 0x000fe20003f85270 */
[----:B------:R-:W-:Y:S01]  /*3c10*/  @!P5 IMAD.MOV R5, RZ, RZ, -R5 ;  /* 0x000000ffff05d224 */ /* 0x000fe200078e0a05 */
[----:B------:R-:W-:Y:S01]  /*3c20*/  LOP3.LUT R11, RZ, R11, RZ, 0x33, !PT ;  /* 0x0000000bff0b7212 */ /* 0x000fe200078e33ff */
[----:B------:R-:W-:Y:S01]  /*3c30*/  VIADD R4, R164, 0xffffffff ;  /* 0xffffffffa4047836 */ /* 0x000fe20000000000 */
[----:B------:R-:W-:Y:S01]  /*3c40*/  @!P3 LOP3.LUT R5, RZ, R10, RZ, 0x33, !PT ;  /* 0x0000000aff05b212 */ /* 0x000fe200078e33ff */
[----:B------:R-:W-:Y:S01]  /*3c50*/  @!P0 IMAD.MOV R53, RZ, RZ, -R53 ;  /* 0x000000ffff358224 */ /* 0x000fe200078e0a35 */
[C---:B------:R-:W-:Y:S01]  /*3c60*/  SEL R155, R11.reuse, R155, !P4 ;  /* 0x0000009b0b9b7207 */ /* 0x040fe20006000000 */
[----:B------:R-:W-:Y:S01]  /*3c70*/  @!P1 IMAD.MOV R55, RZ, RZ, -R55 ;  /* 0x000000ffff379224 */ /* 0x000fe200078e0a37 */
[----:B------:R-:W-:Y:S01]  /*3c80*/  SEL R154, R11, R154, !P4 ;  /* 0x0000009a0b9a7207 */ /* 0x000fe20006000000 */
[----:B---3--:R-:W-:Y:S01]  /*3c90*/  IMAD R75, R5, UR4, RZ ;  /* 0x00000004054b7c24 */ /* 0x008fe2000f8e02ff */
[C---:B------:R-:W-:Y:S01]  /*3ca0*/  SEL R152, R11.reuse, R152, !P4 ;  /* 0x000000980b987207 */ /* 0x040fe20006000000 */
[----:B------:R-:W-:Y:S01]  /*3cb0*/  @!P2 IMAD.MOV R57, RZ, RZ, -R57 ;  /* 0x000000ffff39a224 */ /* 0x000fe200078e0a39 */
[C---:B------:R-:W-:Y:S01]  /*3cc0*/  SEL R151, R11.reuse, R151, !P4 ;  /* 0x000000970b977207 */ /* 0x040fe20006000000 */
[----:B------:R-:W-:Y:S01]  /*3cd0*/  @!P6 IMAD.MOV R59, RZ, RZ, -R59 ;  /* 0x000000ffff3be224 */ /* 0x000fe200078e0a3b */
[----:B------:R-:W-:Y:S01]  /*3ce0*/  SEL R150, R11, R150, !P4 ;  /* 0x000000960b967207 */ /* 0x000fe20006000000 */
[----:B------:R-:W-:Y:S01]  /*3cf0*/  IMAD.SHL.U32 R77, R75, 0x4, RZ ;  /* 0x000000044b4d7824 */ /* 0x000fe200078e00ff */
[C---:B------:R-:W-:Y:S01]  /*3d00*/  SEL R148, R11.reuse, R148, !P4 ;  /* 0x000000940b947207 */ /* 0x040fe20006000000 */
[C---:B------:R-:W-:Y:S01]  /*3d10*/  IMAD R24, R78.reuse, 0x14, RZ ;  /* 0x000000144e187824 */ /* 0x040fe200078e02ff */
[C---:B------:R-:W-:Y:S01]  /*3d20*/  SEL R147, R11.reuse, R147, !P4 ;  /* 0x000000930b937207 */ /* 0x040fe20006000000 */
[C---:B------:R-:W-:Y:S01]  /*3d30*/  IMAD R32, R78.reuse, 0x18, RZ ;  /* 0x000000184e207824 */ /* 0x040fe200078e02ff */
[C---:B------:R-:W-:Y:S01]  /*3d40*/  SEL R146, R11.reuse, R146, !P4 ;  /* 0x000000920b927207 */ /* 0x040fe20006000000 */
[C---:B-1----:R-:W-:Y:S01]  /*3d50*/  IMAD R40, R78.reuse, 0x1c, RZ ;  /* 0x0000001c4e287824 */ /* 0x042fe200078e02ff */
[C---:B------:R-:W-:Y:S01]  /*3d60*/  SEL R144, R11.reuse, R144, !P4 ;  /* 0x000000900b907207 */ /* 0x040fe20006000000 */
[----:B------:R-:W-:Y:S01]  /*3d70*/  STL [R1+0x2d0], R8 ;  /* 0x0002d00801007387 */ /* 0x000fe20000100800 */
[C---:B------:R-:W-:Y:S01]  /*3d80*/  SEL R143, R11.reuse, R143, !P4 ;  /* 0x0000008f0b8f7207 */ /* 0x040fe20006000000 */
[C---:B------:R-:W-:Y:S01]  /*3d90*/  IMAD R12, R78.reuse, 0xe, RZ ;  /* 0x0000000e4e0c7824 */ /* 0x040fe200078e02ff */
[C---:B------:R-:W-:Y:S01]  /*3da0*/  SEL R142, R11.reuse, R142, !P4 ;  /* 0x0000008e0b8e7207 */ /* 0x040fe20006000000 */
[----:B------:R-:W-:Y:S01]  /*3db0*/  STL [R1+0x30c], R167 ;  /* 0x00030ca701007387 */ /* 0x000fe20000100800 */
[C---:B------:R-:W-:Y:S01]  /*3dc0*/  SEL R140, R11.reuse, R140, !P4 ;  /* 0x0000008c0b8c7207 */ /* 0x040fe20006000000 */
[C---:B------:R-:W-:Y:S01]  /*3dd0*/  IMAD R14, R78.reuse, 0xf, RZ ;  /* 0x0000000f4e0e7824 */ /* 0x040fe200078e02ff */
[C---:B------:R-:W-:Y:S01]  /*3de0*/  SEL R139, R11.reuse, R139, !P4 ;  /* 0x0000008b0b8b7207 */ /* 0x040fe20006000000 */
[----:B------:R-:W-:Y:S01]  /*3df0*/  STL [R1+0x308], R166 ;  /* 0x000308a601007387 */ /* 0x000fe20000100800 */
[C---:B------:R-:W-:Y:S01]  /*3e00*/  SEL R138, R11.reuse, R138, !P4 ;  /* 0x0000008a0b8a7207 */ /* 0x040fe20006000000 */
[C---:B------:R-:W-:Y:S01]  /*3e10*/  IMAD.SHL.U32 R16, R78.reuse, 0x10, RZ ;  /* 0x000000104e107824 */ /* 0x040fe200078e00ff */
        /* <DEDUP_REMOVED lines=43> */
[----:B------:R-:W-:Y:S01]  /*40d0*/  USHF.L.U32 UR4, UR6, 0x15, URZ ;  /* 0x0000001506047899 */ /* 0x000fe200080006ff */
[C---:B------:R-:W-:Y:S01]  /*40e0*/  SEL R118, R11.reuse, R118, !P4 ;  /* 0x000000760b767207 */ /* 0x040fe20006000000 */
[----:B------:R-:W-:Y:S01]  /*40f0*/  STL [R1+0x2d8], R22 ;  /* 0x0002d81601007387 */ /* 0x000fe20000100800 */
[C---:B------:R-:W-:Y:S01]  /*4100*/  SEL R145, R11.reuse, R9, !P4 ;  /* 0x000000090b917207 */ /* 0x040fe20006000000 */
[----:B------:R-:W-:Y:S01]  /*4110*/  ULOP3.LUT UR4, UR4, 0x600000, URZ, 0xc0, !UPT ;  /* 0x0060000004047892 */ /* 0x000fe2000f8ec0ff */
[C---:B------:R-:W-:Y:S01]  /*4120*/  SEL R177, R11.reuse, R13, !P4 ;  /* 0x0000000d0bb17207 */ /* 0x040fe20006000000 */
[C---:B------:R-:W-:Y:S01]  /*4130*/  IMAD R13, R78.reuse, 0x44, RZ ;  /* 0x000000444e0d7824 */ /* 0x040fe200078e02ff */
        /* <DEDUP_REMOVED lines=29> */
[----:B------:R1:W-:Y:S01]  /*4310*/  STL [R1+0x160], R77 ;  /* 0x0001604d01007387 */ /* 0x0003e20000100800 */
[C---:B------:R-:W-:Y:S01]  /*4320*/  SEL R193, R11.reuse, R45, !P4 ;  /* 0x0000002d0bc17207 */ /* 0x040fe20006000000 */
[C---:B------:R-:W-:Y:S01]  /*4330*/  IMAD R45, R78.reuse, 0x84, RZ ;  /* 0x000000844e2d7824 */ /* 0x040fe200078e02ff */
[C---:B------:R-:W-:Y:S01]  /*4340*/  SEL R76, R11.reuse, R47, !P4 ;  /* 0x0000002f0b4c7207 */ /* 0x040fe20006000000 */
[C---:B------:R-:W-:Y:S01]  /*4350*/  IMAD R47, R78.reuse, 0x88, RZ ;  /* 0x000000884e2f7824 */ /* 0x040fe200078e02ff */
[C---:B------:R-:W-:Y:S01]  /*4360*/  SEL R133, R11.reuse, R49, !P4 ;  /* 0x000000310b857207 */ /* 0x040fe20006000000 */
[C---:B------:R-:W-:Y:S01]  /*4370*/  IMAD R49, R78.reuse, 0x8c, RZ ;  /* 0x0000008c4e317824 */ /* 0x040fe200078e02ff */
[C---:B------:R-:W-:Y:S01]  /*4380*/  SEL R165, R11.reuse, R51, !P4 ;  /* 0x000000330ba57207 */ /* 0x040fe20006000000 */
[----:B------:R-:W-:Y:S01]  /*4390*/  IMAD R51, R78, 0x90, RZ ;  /* 0x000000904e337824 */ /* 0x000fe200078e02ff */
[C---:B------:R-:W-:Y:S01]  /*43a0*/  SEL R197, R11.reuse, R7, !P4 ;  /* 0x000000070bc57207 */ /* 0x040fe20006000000 */
[----:B------:R-:W-:Y:S01]  /*43b0*/  VIADD R7, R164, 0xfffffffd ;  /* 0xfffffffda4077836 */ /* 0x000fe20000000000 */
        /* <DEDUP_REMOVED lines=8> */
[----:B------:R-:W-:Y:S01]  /*4440*/  SEL R239, R11, R239, !P4 ;  /* 0x000000ef0bef7207 */ /* 0x000fe20006000000 */
[----:B------:R-:W-:Y:S01]  /*4450*/  BAR.SYNC.DEFER_BLOCKING 0x0 ;  /* 0x0000000000007b1d */ /* 0x000fe20000010000 */
[----:B------:R-:W-:-:S02]  /*4460*/  ISETP.GE.U32.AND P4, PT, R4, 0x7fffffc0, PT ;  /* 0x7fffffc00400780c */ /* 0x000fc40003f86070 */
[----:B-----5:R-:W-:Y:S01]  /*4470*/  IADD3 R4, P0, PT, R77, UR12, RZ ;  /* 0x0000000c4d047c10 */ /* 0x020fe2000ff1e0ff */
[----:B-1----:R-:W-:Y:S01]  /*4480*/  IMAD R77, R3, R79, RZ ;  /* 0x0000004f034d7224 */ /* 0x002fe200078e02ff */
[----:B--2---:R-:W-:Y:S01]  /*4490*/  R2UR UR11, R6 ;  /* 0x00000000060b72ca */ /* 0x004fe200000e0000 */
[----:B------:R-:W-:Y:S01]  /*44a0*/  VIADD R6, R164, 0xfffffffe ;  /* 0xfffffffea4067836 */ /* 0x000fe20000000000 */
[----:B------:R-:W-:Y:S02]  /*44b0*/  LEA.HI.X.SX32 R5, R75, UR13, 0x2, P0 ;  /* 0x0000000d4b057c11 */ /* 0x000fe400080f16ff */
[-C--:B------:R-:W-:Y:S02]  /*44c0*/  IADD3 R198, P3, PT, R170, R4.reuse, RZ ;  /* 0x00000004aac67210 */ /* 0x080fe40007f7e0ff */
[-C--:B------:R-:W-:Y:S02]  /*44d0*/  LEA R194, P6, R78, R4.reuse, 0x3 ;  /* 0x000000044ec27211 */ /* 0x080fe400078c18ff */
[----:B------:R-:W-:-:S02]  /*44e0*/  IADD3 R190, P0, PT, R8, R4, RZ ;  /* 0x0000000408be7210 */ /* 0x000fc40007f1e0ff */
[CC--:B------:R-:W-:Y:S02]  /*44f0*/  LEA.HI.X.SX32 R199, R78.reuse, R5.reuse, 0x2, P3 ;  /* 0x000000054ec77211 */ /* 0x0c0fe400018f16ff */
[-C--:B------:R-:W-:Y:S02]  /*4500*/  LEA R186, P3, R78, R4.reuse, 0x4 ;  /* 0x000000044eba7211 */ /* 0x080fe400078620ff */
[-C--:B------:R-:W-:Y:S01]  /*4510*/  LEA.HI.X.SX32 R195, R174, R5.reuse, 0x2, P6 ;  /* 0x00000005aec37211 */ /* 0x080fe200030f16ff */
[----:B------:R1:W-:Y:S01]  /*4520*/  STL.64 [R1+0x40], R198 ;  /* 0x000040c601007387 */ /* 0x0003e20000100a00 */
[----:B------:R-:W-:Y:S02]  /*4530*/  LEA.HI.X.SX32 R191, R171, R5, 0x2, P0 ;  /* 0x00000005abbf7211 */ /* 0x000fe400000f16ff */
[-C--:B------:R-:W-:Y:S01]  /*4540*/  IADD3 R182, P6, PT, R24, R4.reuse, RZ ;  /* 0x0000000418b67210 */ /* 0x080fe20007fde0ff */
[----:B------:R1:W-:Y:S01]  /*4550*/  STL.64 [R1+0x38], R194 ;  /* 0x000038c201007387 */ /* 0x0003e20000100a00 */
[----:B------:R-:W-:-:S02]  /*4560*/  IADD3 R178, P0, PT, R32, R4, RZ ;  /* 0x0000000420b27210 */ /* 0x000fc40007f1e0ff */
[-C--:B------:R-:W-:Y:S01]  /*4570*/  LEA.HI.X.SX32 R187, R170, R5.reuse, 0x2, P3 ;  /* 0x00000005aabb7211 */ /* 0x080fe200018f16ff */
[----:B------:R1:W-:Y:S01]  /*4580*/  STL.64 [R1+0x30], R190 ;  /* 0x000030be01007387 */ /* 0x0003e20000100a00 */
[-C--:B------:R-:W-:Y:S02]  /*4590*/  IADD3 R174, P3, PT, R40, R4.reuse, RZ ;  /* 0x0000000428ae7210 */ /* 0x080fe40007f7e0ff */
[-C--:B------:R-:W-:Y:S01]  /*45a0*/  LEA.HI.X.SX32 R183, R167, R5.reuse, 0x2, P6 ;  /* 0x00000005a7b77211 */ /* 0x080fe200030f16ff */
[----:B------:R1:W-:Y:S01]  /*45b0*/  STL.64 [R1+0x28], R186 ;  /* 0x000028ba01007387 */ /* 0x0003e20000100a00 */
[----:B------:R-:W-:Y:S02]  /*45c0*/  LEA.HI.X.SX32 R179, R166, R5, 0x2, P0 ;  /* 0x00000005a6b37211 */ /* 0x000fe400000f16ff */
[-C--:B------:R-:W-:Y:S01]  /*45d0*/  LEA R170, P6, R78, R4.reuse, 0x5 ;  /* 0x000000044eaa7211 */ /* 0x080fe200078c28ff */
[----:B------:R1:W-:Y:S01]  /*45e0*/  STL.64 [R1+0x20], R182 ;  /* 0x000020b601007387 */ /* 0x0003e20000100a00 */
[----:B------:R-:W-:-:S02]  /*45f0*/  IADD3 R166, P0, PT, R56, R4, RZ ;  /* 0x0000000438a67210 */ /* 0x000fc40007f1e0ff */
[-C--:B------:R-:W-:Y:S01]  /*4600*/  LEA.HI.X.SX32 R175, R180, R5.reuse, 0x2, P3 ;  /* 0x00000005b4af7211 */ /* 0x080fe200018f16ff */
[----:B------:R1:W-:Y:S01]  /*4610*/  STL.64 [R1+0x18], R178 ;  /* 0x000018b201007387 */ /* 0x0003e20000100a00 */
[-C--:B------:R-:W-:Y:S02]  /*4620*/  IADD3 R250, P3, PT, R64, R4.reuse, RZ ;  /* 0x0000000440fa7210 */ /* 0x080fe40007f7e0ff */
[-C--:B------:R-:W-:Y:S01]  /*4630*/  LEA.HI.X.SX32 R171, R176, R5.reuse, 0x2, P6 ;  /* 0x00000005b0ab7211 */ /* 0x080fe200030f16ff */
[----:B------:R1:W-:Y:S01]  /*4640*/  STL.64 [R1+0x10], R174 ;  /* 0x000010ae01007387 */ /* 0x0003e20000100a00 */
[----:B------:R-:W-:Y:S01]  /*4650*/  LEA.HI.X.SX32 R167, R168, R5, 0x2, P0 ;  /* 0x00000005a8a77211 */ /* 0x000fe200000f16ff */
[----:B------:R-:W-:Y:S01]  /*4660*/  IMAD R168, R78, 0x3e, RZ ;  /* 0x0000003e4ea87824 */ /* 0x000fe200078e02ff */
[-C--:B------:R-:W-:Y:S01]  /*4670*/  IADD3 R248, P6, PT, R82, R4.reuse, RZ ;  /* 0x0000000452f87210 */ /* 0x080fe20007fde0ff */
[----:B------:R1:W-:Y:S01]  /*4680*/  STL.64 [R1+0x8], R170 ;  /* 0x000008aa01007387 */ /* 0x0003e20000100a00 */
[----:B------:R-:W-:-:S02]  /*4690*/  IADD3 R246, P0, PT, R90, R4, RZ ;  /* 0x000000045af67210 */ /* 0x000fc40007f1e0ff */
[-C--:B------:R-:W-:Y:S01]  /*46a0*/  LEA.HI.X.SX32 R251, R162, R5.reuse, 0x2, P3 ;  /* 0x00000005a2fb7211 */ /* 0x080fe200018f16ff */
[----:B------:R1:W-:Y:S01]  /*46b0*/  STL.64 [R1], R166 ;  /* 0x000000a601007387 */ /* 0x0003e20000100a00 */
[----:B------:R-:W-:Y:S01]  /*46c0*/  ISETP.GE.U32.AND P5, PT, R6, 0x7fffffbf, PT ;  /* 0x7fffffbf0600780c */ /* 0x000fe20003fa6070 */
[----:B------:R-:W-:Y:S01]  /*46d0*/  IMAD R162, R78, 0x3f, RZ ;  /* 0x0000003f4ea27824 */ /* 0x000fe200078e02ff */
[-C--:B------:R-:W-:Y:S02]  /*46e0*/  IADD3 R244, P3, PT, R99, R4.reuse, RZ ;  /* 0x0000000463f47210 */ /* 0x080fe40007f7e0ff */
[-C--:B------:R-:W-:Y:S02]  /*46f0*/  LEA.HI.X.SX32 R249, R159, R5.reuse, 0x2, P6 ;  /* 0x000000059ff97211 */ /* 0x080fe400030f16ff */
[----:B------:R-:W-:Y:S02]  /*4700*/  LEA.HI.X.SX32 R247, R8, R5, 0x2, P0 ;  /* 0x0000000508f77211 */ /* 0x000fe400000f16ff */
[----:B------:R-:W-:-:S02]  /*4710*/  IADD3 R6, P6, PT, R107, R4, RZ ;  /* 0x000000046b067210 */ /* 0x000fc40007fde0ff */
[-C--:B------:R-:W-:Y:S02]  /*4720*/  IADD3 R8, P0, PT, R115, R4.reuse, RZ ;  /* 0x0000000473087210 */ /* 0x080fe40007f1e0ff */
[----:B------:R-:W-:Y:S02]  /*4730*/  ISETP.GE.U32.AND P1, PT, R7, 0x7fffffbe, PT ;  /* 0x7fffffbe0700780c */ /* 0x000fe40003f26070 */
[-C--:B------:R-:W-:Y:S02]  /*4740*/  LEA.HI.X.SX32 R245, R158, R5.reuse, 0x2, P3 ;  /* 0x000000059ef57211 */ /* 0x080fe400018f16ff */
[----:B------:R-:W-:Y:S02]  /*4750*/  LEA R10, P3, R78, R4, 0x6 ;  /* 0x000000044e0a7211 */ /* 0x000fe400078630ff */
[-C--:B------:R-:W-:Y:S02]  /*4760*/  LEA.HI.X.SX32 R7, R12, R5.reuse, 0x2, P6 ;  /* 0x000000050c077211 */ /* 0x080fe400030f16ff */
[----:B------:R-:W-:-:S02]  /*4770*/  LEA.HI.X.SX32 R9, R14, R5, 0x2, P0 ;  /* 0x000000050e097211 */ /* 0x000fc400000f16ff */
[-C--:B------:R-:W-:Y:S02]  /*4780*/  IADD3 R12, P6, PT, R13, R4.reuse, RZ ;  /* 0x000000040d0c7210 */ /* 0x080fe40007fde0ff */
[-C--:B------:R-:W-:Y:S02]  /*4790*/  IADD3 R14, P0, PT, R15, R4.reuse, RZ ;  /* 0x000000040f0e7210 */ /* 0x080fe40007f1e0ff */
[-C--:B------:R-:W-:Y:S02]  /*47a0*/  LEA.HI.X.SX32 R11, R16, R5.reuse, 0x2, P3 ;  /* 0x00000005100b7211 */ /* 0x080fe400018f16ff */
[----:B------:R-:W-:Y:S02]  /*47b0*/  IADD3 R16, P3, PT, R17, R4, RZ ;  /* 0x0000000411107210 */ /* 0x000fe40007f7e0ff */
        /* <DEDUP_REMOVED lines=26> */
[-C--:B------:R-:W-:Y:S02]  /*4960*/  LEA R42, P6, R78, R4.reuse, 0x7 ;  /* 0x000000044e2a7211 */ /* 0x080fe400078c38ff */
        /* <DEDUP_REMOVED lines=58> */
[----:B------:R-:W-:Y:S01]  /*4d10*/  LEA.HI.X.SX32 R109, R115, R5, 0x2, P0 ;  /* 0x00000005736d7211 */ /* 0x000fe200000f16ff */
[----:B------:R-:W-:Y:S01]  /*4d20*/  IMAD R115, R78, 0xfc, RZ ;  /* 0x000000fc4e737824 */ /* 0x000fe200078e02ff */
[----:B------:R-:W-:-:S02]  /*4d30*/  ISETP.GE.AND P6, PT, R3, R160, PT ;  /* 0x000000a00300720c */ /* 0x000fc40003fc6270 */
[----:B------:R-:W-:Y:S02]  /*4d40*/  ISETP.GT.AND P0, PT, R163, 0x3f, PT ;  /* 0x0000003fa300780c */ /* 0x000fe40003f04270 */
[----:B------:R-:W-:Y:S02]  /*4d50*/  LEA.HI.X.SX32 R111, R114, R5, 0x2, P3 ;  /* 0x00000005726f7211 */ /* 0x000fe400018f16ff */
[----:B------:R-:W-:Y:S02]  /*4d60*/  ISETP.GE.AND P3, PT, R3, R164, PT ;  /* 0x000000a40300720c */ /* 0x000fe40003f66270 */
[----:B------:R-:W-:Y:S02]  /*4d70*/  SEL R158, RZ, 0x4, !P0 ;  /* 0x00000004ff9e7807 */ /* 0x000fe40004000000 */
[----:B------:R-:W-:Y:S02]  /*4d80*/  SEL R156, RZ, 0x4, P6 ;  /* 0x00000004ff9c7807 */ /* 0x000fe40003000000 */
[----:B------:R-:W-:-:S02]  /*4d90*/  LEA R242, P6, R77, UR14, 0x2 ;  /* 0x0000000e4df27c11 */ /* 0x000fc4000f8c10ff */
[----:B------:R-:W-:Y:S02]  /*4da0*/  SEL R158, R158, RZ, !P3 ;  /* 0x000000ff9e9e7207 */ /* 0x000fe40005800000 */
[----:B------:R-:W-:Y:S02]  /*4db0*/  ISETP.NE.U32.AND P2, PT, R0, RZ, PT ;  /* 0x000000ff0000720c */ /* 0x000fe40003f45070 */
[----:B------:R-:W-:Y:S02]  /*4dc0*/  IADD3 R112, P3, PT, R112, R4, RZ ;  /* 0x0000000470707210 */ /* 0x000fe40007f7e0ff */
[----:B------:R-:W-:Y:S01]  /*4dd0*/  LEA.HI.X.SX32 R3, R77, UR15, 0x2, P6 ;  /* 0x0000000f4d037c11 */ /* 0x000fe2000b0f16ff */
[----:B-1----:R-:W-:Y:S10]  /*4de0*/  BRA.U UP0, `(.L_x_5) ;  /* 0x0000000100187547 */ /* 0x002ff4000b800000 */
[----:B------:R-:W-:Y:S01]  /*4df0*/  ELECT P6, URZ, PT ;  /* 0x0000000000ff782f */ /* 0x000fe200038c0000 */
[----:B------:R-:W-:Y:S01]  /*4e00*/  IMAD.MOV.U32 R114, RZ, RZ, 0x1 ;  /* 0x00000001ff727424 */ /* 0x000fe200078e00ff */
[----:B------:R-:W-:Y:S11]  /*4e10*/  UVIRTCOUNT.DEALLOC.SMPOOL 0x80 ;  /* 0x000000800000784c */ /* 0x000ff60000000000 */
[----:B------:R-:W-:-:S04]  /*4e20*/  @P6 MOV R159, 0x40 ;  /* 0x00000040009f6802 */ /* 0x000fc80000000f00 */
[----:B------:R-:W-:-:S05]  /*4e30*/  @P6 LEA R159, R172, R159, 0x18 ;  /* 0x0000009fac9f6211 */ /* 0x000fca00078ec0ff */
[----:B------:R1:W-:Y:S02]  /*4e40*/  @P6 STS.U8 [R159], R114 ;  /* 0x000000729f006388 */ /* 0x0003e40000000000 */
.L_x_5:
[----:B------:R-:W-:Y:S01]  /*4e50*/  UIADD3 UR12, UPT, UPT, UR11, UR4, URZ ;  /* 0x000000040b0c7290 */ /* 0x000fe2000fffe0ff */
[----:B------:R-:W-:Y:S01]  /*4e60*/  LEA.HI.X.SX32 R113, R168, R5, 0x2, P3 ;  /* 0x00000005a8717211 */ /* 0x000fe200018f16ff */
[----:B------:R-:W-:Y:S01]  /*4e70*/  VOTEU.ALL UP1, P2 ;  /* 0x0000000000ff7886 */ /* 0x000fe20001020000 */
[----:B-1----:R-:W-:Y:S01]  /*4e80*/  IADD3 R114, P3, PT, R115, R4, RZ ;  /* 0x0000000473727210 */ /* 0x002fe20007f7e0ff */
[----:B------:R-:W-:Y:S01]  /*4e90*/  VOTEU.ALL UP2, P2 ;  /* 0x0000000000ff7886 */ /* 0x000fe20001040000 */
[----:B------:R-:W-:Y:S01]  /*4ea0*/  VIADD R159, R164, 0xfffffffc ;  /* 0xfffffffca49f7836 */ /* 0x000fe20000000000 */
[----:B------:R-:W-:Y:S01]  /*4eb0*/  LEA R252, R0, UR10, 0x8 ;  /* 0x0000000a00fc7c11 */ /* 0x000fe2000f8e40ff */
[----:B------:R1:W-:Y:S01]  /*4ec0*/  STL.64 [R1+0x320], R250 ;  /* 0x000320fa01007387 */ /* 0x0003e20000100a00 */
[----:B------:R-:W-:-:S04]  /*4ed0*/  @!UP1 UIADD3 UR14, UPT, UPT, -UR5, 0x100000, URZ ;  /* 0x00100000050e9890 */ /* 0x000fc8000fffe1ff */
[----:B------:R-:W-:Y:S02]  /*4ee0*/  @!UP1 USHF.L.U32 UR15, UR14, 0xb, URZ ;  /* 0x0000000b0e0f9899 */ /* 0x000fe400080006ff */
[----:B------:R-:W-:Y:S02]  /*4ef0*/  @!UP1 USHF.L.U32 UR14, UR14, 0x1, URZ ;  /* 0x000000010e0e9899 */ /* 0x000fe400080006ff */
[----:B------:R-:W-:-:S04]  /*4f00*/  @!UP1 UIADD3 UR4, UPT, UPT, -UR5, 0x100000, URZ ;  /* 0x0010000005049890 */ /* 0x000fc8000fffe1ff */
[----:B------:R-:W-:Y:S02]  /*4f10*/  @!UP1 USHF.L.U32 UR5, UR4, 0xb, URZ ;  /* 0x0000000b04059899 */ /* 0x000fe400080006ff */
[----:B------:R-:W-:Y:S01]  /*4f20*/  @!UP1 USHF.L.U32 UR4, UR4, 0x1, URZ ;  /* 0x0000000104049899 */ /* 0x000fe200080006ff */
[----:B------:R-:W-:Y:S01]  /*4f30*/  STTM.x128 tmem[UR12], RZ ;  /* 0x000000ff000079ed */ /* 0x000fe200083c000c */
[----:B------:R-:W2:Y:S02]  /*4f40*/  FENCE.VIEW.ASYNC.T ;  /* 0x00000000000073c6 */ /* 0x000ea40000000200 */
[----:B--2---:R-:W-:Y:S01]  /*4f50*/  BAR.SYNC.DEFER_BLOCKING 0x0 ;  /* 0x0000000000007b1d */ /* 0x004fe20000010000 */
[----:B------:R-:W-:Y:S01]  /*4f60*/  LEA.HI.X.SX32 R115, R162, R5, 0x2, P3 ;  /* 0x00000005a2737211 */ /* 0x000fe200018f16ff */
[C---:B------:R-:W-:Y:S01]  /*4f70*/  VIADD R162, R164.reuse, 0xfffffffb ;  /* 0xfffffffba4a27836 */ /* 0x040fe20000000000 */
[----:B------:R-:W-:Y:S01]  /*4f80*/  ISETP.GE.U32.AND P3, PT, R159, 0x7fffffbd, PT ;  /* 0x7fffffbd9f00780c */ /* 0x000fe20003f66070 */
[----:B------:R-:W-:-:S02]  /*4f90*/  VIADD R159, R164, 0xfffffffa ;  /* 0xfffffffaa49f7836 */ /* 0x000fc40000000000 */
[----:B------:R-:W-:Y:S01]  /*4fa0*/  VOTEU.ALL UP1, P2 ;  /* 0x0000000000ff7886 */ /* 0x000fe20001020000 */
[----:B------:R-:W-:Y:S04]  /*4fb0*/  STL.64 [R1+0x328], R248 ;  /* 0x000328f801007387 */ /* 0x000fe80000100a00 */
[----:B------:R-:W-:Y:S04]  /*4fc0*/  STL.64 [R1+0x330], R246 ;  /* 0x000330f601007387 */ /* 0x000fe80000100a00 */
[----:B------:R-:W-:Y:S04]  /*4fd0*/  STL.64 [R1+0x338], R244 ;  /* 0x000338f401007387 */ /* 0x000fe80000100a00 */
[----:B------:R-:W-:Y:S04]  /*4fe0*/  STL.64 [R1+0x340], R6 ;  /* 0x0003400601007387 */ /* 0x000fe80000100a00 */
[----:B------:R-:W2:Y:S02]  /*4ff0*/  FENCE.VIEW.ASYNC.S ;  /* 0x00000000000073c6 */ /* 0x000ea40000000000 */
[----:B--2---:R-:W2:Y:S02]  /*5000*/  @!UP1 SYNCS.EXCH.64 URZ, [UR8], UR14 ;  /* 0x0000000e08ff95b2 */ /* 0x004ea40008000100 */
[----:B--2---:R-:W-:Y:S06]  /*5010*/  BAR.SYNC.DEFER_BLOCKING 0x0 ;  /* 0x0000000000007b1d */ /* 0x004fec0000010000 */
[----:B------:R2:W-:Y:S04]  /*5020*/  STL.64 [R1+0x350], R8 ;  /* 0x0003500801007387 */ /* 0x0005e80000100a00 */
[----:B------:R-:W-:Y:S04]  /*5030*/  STL.64 [R1+0x358], R10 ;  /* 0x0003580a01007387 */ /* 0x000fe80000100a00 */
[----:B------:R3:W-:Y:S01]  /*5040*/  STL.64 [R1+0x360], R12 ;  /* 0x0003600c01007387 */ /* 0x0007e20000100a00 */
[----:B------:R4:W5:Y:S03]  /*5050*/  @!UP2 SYNCS.EXCH.64 URZ, [UR10+0x28008], UR4 ;  /* 0x028008040affa5b2 */ /* 0x0009660008000100 */
[----:B------:R-:W-:Y:S01]  /*5060*/  @!PT LDS RZ, [RZ] ;  /* 0x00000000fffff984 */ /* 0x000fe20000000800 */
[----:B------:R-:W-:Y:S01]  /*5070*/  @!PT LDS RZ, [RZ] ;  /* 0x00000000fffff984 */ /* 0x000fe20000000800 */
[----:B------:R-:W-:Y:S01]  /*5080*/  @!PT LDS RZ, [RZ] ;  /* 0x00000000fffff984 */ /* 0x000fe20000000800 */
[----:B-----5:R-:W-:Y:S01]  /*5090*/  LDGSTS.E [R252+0x18000], desc[UR32][R4.64], !P4 ;  /* 0x1800000004fc7fae */ /* 0x020fe2000e1a1020 */
[----:B------:R-:W-:Y:S01]  /*50a0*/  ISETP.GE.U32.AND P4, PT, R162, 0x7fffffbc, PT ;  /* 0x7fffffbca200780c */ /* 0x000fe20003f86070 */
[----:B------:R-:W-:-:S02]  /*50b0*/  VIADD R162, R164, 0xfffffff9 ;  /* 0xfffffff9a4a27836 */ /* 0x000fc40000000000 */
[----:B------:R-:W-:Y:S01]  /*50c0*/  LDGSTS.E [R252+0x18004], desc[UR32][R198.64], !P5 ;  /* 0x18004000c6fc7fae */ /* 0x000fe2000e9a1020 */
[----:B------:R-:W-:Y:S01]  /*50d0*/  ISETP.GE.U32.AND P5, PT, R159, 0x7fffffbb, PT ;  /* 0x7fffffbb9f00780c */ /* 0x000fe20003fa6070 */
[----:B------:R-:W-:Y:S02]  /*50e0*/  VIADD R159, R164, 0xfffffff8 ;  /* 0xfffffff8a49f7836 */ /* 0x000fe40000000000 */
[----:B------:R-:W-:Y:S01]  /*50f0*/  LDGSTS.E [R252+0x18008], desc[UR32][R194.64], !P1 ;  /* 0x18008000c2fc7fae */ /* 0x000fe2000c9a1020 */
[----:B------:R-:W-:Y:S01]  /*5100*/  ISETP.GE.U32.AND P1, PT, R162, 0x7fffffba, PT ;  /* 0x7fffffbaa200780c */ /* 0x000fe20003f26070 */
[C---:B------:R-:W-:Y:S01]  /*5110*/  VIADD R162, R164.reuse, 0xfffffff7 ;  /* 0xfffffff7a4a27836 */ /* 0x040fe20000000000 */
[----:B----4-:R-:W4:Y:S01]  /*5120*/  LDCU UR4, c[0x0][0x3b0] ;  /* 0x00007600ff0477ac */ /* 0x010f220008000800 */
[----:B------:R-:W-:Y:S01]  /*5130*/  LDGSTS.E [R252+0x1800c], desc[UR32][R190.64], !P3 ;  /* 0x1800c000befc7fae */ /* 0x000fe2000d9a1020 */
[----:B------:R-:W-:Y:S01]  /*5140*/  ISETP.GE.U32.AND P3, PT, R159, 0x7fffffb9, PT ;  /* 0x7fffffb99f00780c */ /* 0x000fe20003f66070 */
[----:B------:R-:W-:-:S02]  /*5150*/  VIADD R159, R164, 0xfffffff6 ;  /* 0xfffffff6a49f7836 */ /* 0x000fc40000000000 */
[----:B------:R-:W-:Y:S01]  /*5160*/  LDGSTS.E [R252+0x18010], desc[UR32][R186.64], !P4 ;  /* 0x18010000bafc7fae */ /* 0x000fe2000e1a1020 */
[----:B------:R-:W-:Y:S01]  /*5170*/  ISETP.GE.U32.AND P4, PT, R162, 0x7fffffb8, PT ;  /* 0x7fffffb8a200780c */ /* 0x000fe20003f86070 */
[C---:B------:R-:W-:Y:S02]  /*5180*/  VIADD R162, R164.reuse, 0xfffffff5 ;  /* 0xfffffff5a4a27836 */ /* 0x040fe40000000000 */
[----:B------:R-:W-:Y:S01]  /*5190*/  LDGSTS.E [R252+0x18014], desc[UR32][R182.64], !P5 ;  /* 0x18014000b6fc7fae */ /* 0x000fe2000e9a1020 */
[----:B------:R-:W-:Y:S01]  /*51a0*/  ISETP.GE.U32.AND P5, PT, R159, 0x7fffffb7, PT ;  /* 0x7fffffb79f00780c */ /* 0x000fe20003fa6070 */
[----:B------:R-:W-:Y:S02]  /*51b0*/  VIADD R159, R164, 0xfffffff4 ;  /* 0xfffffff4a49f7836 */ /* 0x000fe40000000000 */
[----:B------:R-:W-:Y:S01]  /*51c0*/  LDGSTS.E [R252+0x18018], desc[UR32][R178.64], !P1 ;  /* 0x18018000b2fc7fae */ /* 0x000fe2000c9a1020 */
[----:B------:R-:W-:Y:S01]  /*51d0*/  ISETP.GE.U32.AND P1, PT, R162, 0x7fffffb6, PT ;  /* 0x7fffffb6a200780c */ /* 0x000fe20003f26070 */
[----:B------:R-:W-:-:S02]  /*51e0*/  VIADD R162, R164, 0xfffffff3 ;  /* 0xfffffff3a4a27836 */ /* 0x000fc40000000000 */
[----:B------:R-:W-:Y:S01]  /*51f0*/  LDGSTS.E [R252+0x1801c], desc[UR32][R174.64], !P3 ;  /* 0x1801c000aefc7fae */ /* 0x000fe2000d9a1020 */
[----:B------:R-:W-:Y:S01]  /*5200*/  ISETP.GE.U32.AND P3, PT, R159, 0x7fffffb5, PT ;  /* 0x7fffffb59f00780c */ /* 0x000fe20003f66070 */
[----:B------:R-:W-:Y:S02]  /*5210*/  VIADD R159, R164, 0xfffffff2 ;  /* 0xfffffff2a49f7836 */ /* 0x000fe40000000000 */
[----:B------:R-:W-:Y:S01]  /*5220*/  LDGSTS.E [R252+0x18020], desc[UR32][R170.64], !P4 ;  /* 0x18020000aafc7fae */ /* 0x000fe2000e1a1020 */
[----:B------:R-:W-:Y:S01]  /*5230*/  ISETP.GE.U32.AND P4, PT, R162, 0x7fffffb4, PT ;  /* 0x7fffffb4a200780c */ /* 0x000fe20003f86070 */
[C---:B------:R-:W-:Y:S02]  /*5240*/  VIADD R162, R164.reuse, 0xfffffff1 ;  /* 0xfffffff1a4a27836 */ /* 0x040fe40000000000 */
[----:B------:R-:W-:Y:S01]  /*5250*/  LDGSTS.E [R252+0x18024], desc[UR32][R166.64], !P5 ;  /* 0x18024000a6fc7fae */ /* 0x000fe2000e9a1020 */
[----:B------:R-:W-:Y:S01]  /*5260*/  ISETP.GE.U32.AND P5, PT, R159, 0x7fffffb3, PT ;  /* 0x7fffffb39f00780c */ /* 0x000fe20003fa6070 */
[----:B------:R-:W-:-:S02]  /*5270*/  VIADD R159, R164, 0xfffffff0 ;  /* 0xfffffff0a49f7836 */ /* 0x000fc40000000000 */
[----:B------:R1:W-:Y:S01]  /*5280*/  LDGSTS.E [R252+0x18028], desc[UR32][R250.64], !P1 ;  /* 0x18028000fafc7fae */ /* 0x0003e2000c9a1020 */
[----:B------:R-:W-:Y:S01]  /*5290*/  ISETP.GE.U32.AND P1, PT, R162, 0x7fffffb2, PT ;  /* 0x7fffffb2a200780c */ /* 0x000fe20003f26070 */
[----:B----4-:R-:W-:Y:S02]  /*52a0*/  IMAD R155, R155, UR4, RZ ;  /* 0x000000049b9b7c24 */ /* 0x010fe4000f8e02ff */
[----:B------:R-:W-:Y:S01]  /*52b0*/  LDGSTS.E [R252+0x1802c], desc[UR32][R248.64], !P3 ;  /* 0x1802c000f8fc7fae */ /* 0x000fe2000d9a1020 */
[----:B------:R-:W-:Y:S01]  /*52c0*/  ISETP.GE.U32.AND P3, PT, R159, 0x7fffffb1, PT ;  /* 0x7fffffb19f00780c */ /* 0x000fe20003f66070 */
[----:B------:R-:W-:Y:S02]  /*52d0*/  IMAD R154, R154, UR4, RZ ;  /* 0x000000049a9a7c24 */ /* 0x000fe4000f8e02ff */
[----:B------:R-:W-:Y:S01]  /*52e0*/  LDGSTS.E [R252+0x18030], desc[UR32][R246.64], !P4 ;  /* 0x18030000f6fc7fae */ /* 0x000fe2000e1a1020 */
[----:B------:R-:W-:Y:S02]  /*52f0*/  IMAD R184, R152, UR4, RZ ;  /* 0x0000000498b87c24 */ /* 0x000fe4000f8e02ff */
[----:B------:R-:W-:Y:S01]  /*5300*/  IMAD R150, R150, UR4, RZ ;  /* 0x0000000496967c24 */ /* 0x000fe2000f8e02ff */
[----:B-1----:R-:W1:Y:S01]  /*5310*/  LDC R251, c[0x0][0x3a0] ;  /* 0x0000e800fffb7b82 */ /* 0x002e620000000800 */
[----:B------:R-:W-:Y:S01]  /*5320*/  LDGSTS.E [R252+0x18034], desc[UR32][R244.64], !P5 ;  /* 0x18034000f4fc7fae */ /* 0x000fe2000e9a1020 */
[----:B------:R-:W-:-:S02]  /*5330*/  IMAD R171, R148, UR4, RZ ;  /* 0x0000000494ab7c24 */ /* 0x000fc4000f8e02ff */
[----:B------:R-:W-:Y:S01]  /*5340*/  IMAD R172, R116, UR4, RZ ;  /* 0x0000000474ac7c24 */ /* 0x000fe2000f8e02ff */
[----:B------:R-:W-:Y:S01]  /*5350*/  LDGSTS.E [R252+0x18038], desc[UR32][R6.64], !P1 ;  /* 0x1803800006fc7fae */ /* 0x000fe2000c9a1020 */
[----:B------:R-:W-:Y:S02]  /*5360*/  IMAD R144, R144, UR4, RZ ;  /* 0x0000000490907c24 */ /* 0x000fe4000f8e02ff */
[----:B------:R-:W-:Y:S01]  /*5370*/  IMAD R167, R143, UR4, RZ ;  /* 0x000000048fa77c24 */ /* 0x000fe2000f8e02ff */
[----:B------:R2:W-:Y:S01]  /*5380*/  LDGSTS.E [R252+0x1803c], desc[UR32][R8.64], !P3 ;  /* 0x1803c00008fc7fae */ /* 0x0005e2000d9a1020 */
[----:B------:R-:W-:Y:S02]  /*5390*/  IMAD R170, R118, UR4, RZ ;  /* 0x0000000476aa7c24 */ /* 0x000fe4000f8e02ff */
[----:B------:R-:W-:Y:S01]  /*53a0*/  IMAD R188, R142, UR4, RZ ;  /* 0x000000048ebc7c24 */ /* 0x000fe2000f8e02ff */
[----:B------:R-:W-:Y:S01]  /*53b0*/  STL [R1+0x2c4], R155 ;  /* 0x0002c49b01007387 */ /* 0x000fe20000100800 */
[----:B------:R-:W-:-:S02]  /*53c0*/  IMAD R139, R139, UR4, RZ ;  /* 0x000000048b8b7c24 */ /* 0x000fc4000f8e02ff */
[----:B------:R-:W-:Y:S01]  /*53d0*/  IMAD R168, R117, UR4, RZ ;  /* 0x0000000475a87c24 */ /* 0x000fe2000f8e02ff */
[----:B------:R-:W-:Y:S01]  /*53e0*/  STL [R1+0x2c0], R154 ;  /* 0x0002c09a01007387 */ /* 0x000fe20000100800 */
[----:B------:R-:W-:Y:S02]  /*53f0*/  IMAD R166, R120, UR4, RZ ;  /* 0x0000000478a67c24 */ /* 0x000fe4000f8e02ff */
[----:B------:R-:W-:Y:S01]  /*5400*/  IMAD R134, R134, UR4, RZ ;  /* 0x0000000486867c24 */ /* 0x000fe2000f8e02ff */
[----:B------:R-:W-:Y:S01]  /*5410*/  STL [R1+0x2bc], R184 ;  /* 0x0002bcb801007387 */ /* 0x000fe20000100800 */
[----:B--2---:R-:W-:Y:S02]  /*5420*/  IMAD R8, R146, UR4, RZ ;  /* 0x0000000492087c24 */ /* 0x004fe4000f8e02ff */
[C---:B-1----:R-:W-:Y:S01]  /*5430*/  VIADD R162, R251.reuse, 0xffffffef ;  /* 0xffffffeffba27836 */ /* 0x042fe20000000000 */
[----:B------:R-:W-:Y:S01]  /*5440*/  STL [R1+0x2b4], R150 ;  /* 0x0002b49601007387 */ /* 0x000fe20000100800 */
[----:B------:R-:W-:-:S02]  /*5450*/  VIADD R159, R251, 0xffffffee ;  /* 0xffffffeefb9f7836 */ /* 0x000fc40000000000 */
[----:B------:R-:W-:Y:S01]  /*5460*/  IMAD R190, R136, UR4, RZ ;  /* 0x0000000488be7c24 */ /* 0x000fe2000f8e02ff */
[----:B------:R-:W-:Y:S01]  /*5470*/  ISETP.GE.U32.AND P4, PT, R162, 0x7fffffb0, PT ;  /* 0x7fffffb0a200780c */ /* 0x000fe20003f86070 */
[----:B------:R-:W-:Y:S01]  /*5480*/  VIADD R162, R251, 0xffffffed ;  /* 0xffffffedfba27836 */ /* 0x000fe20000000000 */
[----:B------:R-:W-:Y:S01]  /*5490*/  ISETP.GE.U32.AND P5, PT, R159, 0x7fffffaf, PT ;  /* 0x7fffffaf9f00780c */ /* 0x000fe20003fa6070 */
[C---:B------:R-:W-:Y:S02]  /*54a0*/  VIADD R159, R251.reuse, 0xffffffec ;  /* 0xffffffecfb9f7836 */ /* 0x040fe40000000000 */
[----:B------:R-:W-:Y:S01]  /*54b0*/  IMAD R174, R122, UR4, RZ ;  /* 0x000000047aae7c24 */ /* 0x000fe2000f8e02ff */
[----:B------:R-:W-:Y:S01]  /*54c0*/  ISETP.GE.U32.AND P1, PT, R162, 0x7fffffae, PT ;  /* 0x7fffffaea200780c */ /* 0x000fe20003f26070 */
[----:B------:R-:W-:Y:S01]  /*54d0*/  VIADD R162, R251, 0xffffffeb ;  /* 0xffffffebfba27836 */ /* 0x000fe20000000000 */
[----:B------:R-:W-:Y:S01]  /*54e0*/  ISETP.GE.U32.AND P3, PT, R159, 0x7fffffad, PT ;  /* 0x7fffffad9f00780c */ /* 0x000fe20003f66070 */
[----:B------:R-:W-:-:S02]  /*54f0*/  VIADD R159, R251, 0xffffffea ;  /* 0xffffffeafb9f7836 */ /* 0x000fc40000000000 */
[----:B------:R-:W-:Y:S02]  /*5500*/  IMAD R130, R130, UR4, RZ ;  /* 0x0000000482827c24 */ /* 0x000fe4000f8e02ff */
[----:B------:R-:W-:Y:S01]  /*5510*/  LDGSTS.E [R252+0x18040], desc[UR32][R10.64], !P4 ;  /* 0x180400000afc7fae */ /* 0x000fe2000e1a1020 */
[----:B------:R-:W-:Y:S01]  /*5520*/  ISETP.GE.U32.AND P4, PT, R162, 0x7fffffac, PT ;  /* 0x7fffffaca200780c */ /* 0x000fe20003f86070 */
[----:B------:R-:W-:Y:S02]  /*5530*/  VIADD R162, R251, 0xffffffe9 ;  /* 0xffffffe9fba27836 */ /* 0x000fe40000000000 */
[----:B------:R3:W-:Y:S01]  /*5540*/  LDGSTS.E [R252+0x18044], desc[UR32][R12.64], !P5 ;  /* 0x180440000cfc7fae */ /* 0x0007e2000e9a1020 */
[----:B------:R-:W-:Y:S01]  /*5550*/  ISETP.GE.U32.AND P5, PT, R159, 0x7fffffab, PT ;  /* 0x7fffffab9f00780c */ /* 0x000fe20003fa6070 */
[C---:B------:R-:W-:Y:S02]  /*5560*/  VIADD R159, R251.reuse, 0xffffffe8 ;  /* 0xffffffe8fb9f7836 */ /* 0x040fe40000000000 */
        /* <DEDUP_REMOVED lines=116> */
[----:B---3--:R-:W-:Y:S02]  /*5cb0*/  IMAD R12, R151, UR4, RZ ;  /* 0x00000004970c7c24 */ /* 0x008fe4000f8e02ff */
[----:B------:R-:W-:Y:S01]  /*5cc0*/  LDGSTS.E [R252+0x180e4], desc[UR32][R102.64], !P5 ;  /* 0x180e400066fc7fae */ /* 0x000fe2000e9a1020 */
[----:B------:R-:W-:Y:S01]  /*5cd0*/  ISETP.GE.U32.AND P5, PT, R159, 0x7fffff83, PT ;  /* 0x7fffff839f00780c */ /* 0x000fe20003fa6070 */
[----:B------:R-:W-:-:S02]  /*5ce0*/  VIADD R159, R251, 0xffffffc1 ;  /* 0xffffffc1fb9f7836 */ /* 0x000fc40000000000 */
[----:B------:R-:W-:Y:S01]  /*5cf0*/  LDGSTS.E [R252+0x180e8], desc[UR32][R104.64], !P1 ;  /* 0x180e800068fc7fae */ /* 0x000fe2000c9a1020 */
[----:B------:R-:W-:Y:S02]  /*5d00*/  IMAD R10, R147, UR4, RZ ;  /* 0x00000004930a7c24 */ /* 0x000fe4000f8e02ff */
[----:B------:R-:W-:Y:S01]  /*5d10*/  ISETP.GE.U32.AND P1, PT, R159, 0x7fffff82, PT ;  /* 0x7fffff829f00780c */ /* 0x000fe20003f26070 */
[----:B------:R-:W-:Y:S01]  /*5d20*/  LDGSTS.E [R252+0x180ec], desc[UR32][R106.64], !P3 ;  /* 0x180ec0006afc7fae */ /* 0x000fe2000d9a1020 */
[----:B------:R-:W-:Y:S01]  /*5d30*/  ISETP.GT.AND P3, PT, R163, 0x7f, PT ;  /* 0x0000007fa300780c */ /* 0x000fe20003f64270 */
[----:B------:R-:W-:Y:S02]  /*5d40*/  IMAD R11, R140, UR4, RZ ;  /* 0x000000048c0b7c24 */ /* 0x000fe4000f8e02ff */
[----:B------:R-:W-:Y:S01]  /*5d50*/  LDGSTS.E [R252+0x180f0], desc[UR32][R108.64], !P4 ;  /* 0x180f00006cfc7fae */ /* 0x000fe2000e1a1020 */
[----:B------:R-:W-:Y:S01]  /*5d60*/  ISETP.GE.U32.AND P4, PT, R160, 0x7fffff81, PT ;  /* 0x7fffff81a000780c */ /* 0x000fe20003f86070 */
[----:B------:R-:W-:Y:S01]  /*5d70*/  IMAD R163, R138, UR4, RZ ;  /* 0x000000048aa37c24 */ /* 0x000fe2000f8e02ff */
[----:B------:R-:W-:Y:S01]  /*5d80*/  SEL R156, R156, RZ, P3 ;  /* 0x000000ff9c9c7207 */ /* 0x000fe20001800000 */
[----:B------:R-:W-:Y:S01]  /*5d90*/  LDGSTS.E [R252+0x180f4], desc[UR32][R110.64], !P5 ;  /* 0x180f40006efc7fae */ /* 0x000fe2000e9a1020 */
[-C--:B------:R-:W-:Y:S01]  /*5da0*/  LEA R118, P5, R150, R242.reuse, 0x2 ;  /* 0x000000f296767211 */ /* 0x080fe200078a10ff */
[----:B------:R-:W-:Y:S01]  /*5db0*/  IMAD R13, R119, UR4, RZ ;  /* 0x00000004770d7c24 */ /* 0x000fe2000f8e02ff */
[----:B------:R-:W-:Y:S01]  /*5dc0*/  ISETP.NE.U32.AND P3, PT, R158, RZ, PT ;  /* 0x000000ff9e00720c */ /* 0x000fe20003f65070 */
[----:B------:R-:W-:Y:S01]  /*5dd0*/  LDGSTS.E [R252+0x180f8], desc[UR32][R112.64], !P1 ;  /* 0x180f800070fc7fae */ /* 0x000fe2000c9a1020 */
[----:B------:R-:W-:Y:S01]  /*5de0*/  LEA.HI.X.SX32 R119, R150, R3, 0x2, P5 ;  /* 0x0000000396777211 */ /* 0x000fe200028f16ff */
[----:B------:R-:W-:Y:S01]  /*5df0*/  IMAD R142, R121, UR4, RZ ;  /* 0x00000004798e7c24 */ /* 0x000fe2000f8e02ff */
[-C--:B------:R-:W-:Y:S01]  /*5e00*/  LEA R122, P5, R139, R242.reuse, 0x2 ;  /* 0x000000f28b7a7211 */ /* 0x080fe200078a10ff */
[----:B------:R-:W-:Y:S01]  /*5e10*/  STL [R1+0x2b8], R12 ;  /* 0x0002b80c01007387 */ /* 0x000fe20000100800 */
[----:B------:R-:W-:Y:S01]  /*5e20*/  IMAD R7, R135, UR4, RZ ;  /* 0x0000000487077c24 */ /* 0x000fe2000f8e02ff */
[----:B------:R-:W-:Y:S01]  /*5e30*/  ISETP.NE.U32.AND P1, PT, R156, RZ, PT ;  /* 0x000000ff9c00720c */ /* 0x000fe20003f25070 */
[----:B------:R-:W-:Y:S01]  /*5e40*/  IMAD R164, R124, UR4, RZ ;  /* 0x000000047ca47c24 */ /* 0x000fe2000f8e02ff */
[----:B------:R-:W-:Y:S01]  /*5e50*/  LDGSTS.E [R252+0x180fc], desc[UR32][R114.64], !P4 ;  /* 0x180fc00072fc7fae */ /* 0x000fe2000e1a1020 */
[----:B------:R-:W-:Y:S01]  /*5e60*/  LEA R116, P4, R155, R242, 0x2 ;  /* 0x000000f29b747211 */ /* 0x000fe200078810ff */
[----:B------:R-:W-:-:S02]  /*5e70*/  IMAD R162, R132, UR4, RZ ;  /* 0x0000000484a27c24 */ /* 0x000fc4000f8e02ff */
[----:B------:R-:W-:Y:S01]  /*5e80*/  STL [R1+0x2b0], R171 ;  /* 0x0002b0ab01007387 */ /* 0x000fe20000100800 */
[-C--:B------:R-:W-:Y:S01]  /*5e90*/  LEA.HI.X.SX32 R117, R155, R3.reuse, 0x2, P4 ;  /* 0x000000039b757211 */ /* 0x080fe200020f16ff */
[----:B------:R-:W-:Y:S01]  /*5ea0*/  IMAD R175, R126, UR4, RZ ;  /* 0x000000047eaf7c24 */ /* 0x000fe2000f8e02ff */
[CC--:B------:R-:W-:Y:S01]  /*5eb0*/  LEA R120, P4, R144.reuse, R242.reuse, 0x2 ;  /* 0x000000f290787211 */ /* 0x0c0fe200078810ff */
[----:B------:R-:W-:Y:S01]  /*5ec0*/  STL [R1+0x2ac], R10 ;  /* 0x0002ac0a01007387 */ /* 0x000fe20000100800 */
[----:B------:R-:W-:Y:S02]  /*5ed0*/  IMAD R192, R131, UR4, RZ ;  /* 0x0000000483c07c24 */ /* 0x000fe4000f8e02ff */
[-C--:B------:R-:W-:Y:S01]  /*5ee0*/  LEA.HI.X.SX32 R121, R144, R3.reuse, 0x2, P4 ;  /* 0x0000000390797211 */ /* 0x080fe200020f16ff */
[----:B------:R1:W-:Y:S01]  /*5ef0*/  STL [R1+0x2a4], R144 ;  /* 0x0002a49001007387 */ /* 0x0003e20000100800 */
[-C--:B------:R-:W-:Y:S01]  /*5f00*/  LEA R124, P4, R134, R242.reuse, 0x2 ;  /* 0x000000f2867c7211 */ /* 0x080fe200078810ff */
[----:B------:R-:W-:Y:S01]  /*5f10*/  IMAD R196, R123, UR4, RZ ;  /* 0x000000047bc47c24 */ /* 0x000fe2000f8e02ff */
[----:B------:R-:W-:Y:S01]  /*5f20*/  LEA.HI.X.SX32 R123, R139, R3, 0x2, P5 ;  /* 0x000000038b7b7211 */ /* 0x000fe200028f16ff */
[----:B------:R-:W-:Y:S01]  /*5f30*/  STL [R1+0x2a8], R8 ;  /* 0x0002a80801007387 */ /* 0x000fe20000100800 */
[----:B------:R-:W-:Y:S01]  /*5f40*/  LEA R126, P5, R130, R242, 0x2 ;  /* 0x000000f2827e7211 */ /* 0x000fe200078a10ff */
[----:B------:R-:W-:-:S02]  /*5f50*/  IMAD R9, R128, UR4, RZ ;  /* 0x0000000480097c24 */ /* 0x000fc4000f8e02ff */
[----:B------:R-:W-:Y:S01]  /*5f60*/  STL [R1+0x2a0], R167 ;  /* 0x0002a0a701007387 */ /* 0x000fe20000100800 */
[----:B------:R-:W-:Y:S01]  /*5f70*/  IMAD R6, R127, UR4, RZ ;  /* 0x000000047f067c24 */ /* 0x000fe2000f8e02ff */
[-C--:B------:R-:W-:Y:S01]  /*5f80*/  LEA.HI.X.SX32 R127, R130, R3.reuse, 0x2, P5 ;  /* 0x00000003827f7211 */ /* 0x080fe200028f16ff */
[----:B-1----:R-:W-:Y:S01]  /*5f90*/  IMAD R144, R125, UR4, RZ ;  /* 0x000000047d907c24 */ /* 0x002fe2000f8e02ff */
[----:B------:R-:W-:Y:S01]  /*5fa0*/  STL [R1+0x29c], R188 ;  /* 0x00029cbc01007387 */ /* 0x000fe20000100800 */
[-C--:B------:R-:W-:Y:S01]  /*5fb0*/  LEA.HI.X.SX32 R125, R134, R3.reuse, 0x2, P4 ;  /* 0x00000003867d7211 */ /* 0x080fe200020f16ff */
[----:B------:R-:W-:Y:S01]  /*5fc0*/  IMAD R146, R129, UR4, RZ ;  /* 0x0000000481927c24 */ /* 0x000fe2000f8e02ff */
[-C--:B------:R-:W-:Y:S01]  /*5fd0*/  LEA R128, P4, R175, R242.reuse, 0x2 ;  /* 0x000000f2af807211 */ /* 0x080fe200078810ff */
[----:B------:R-:W-:Y:S01]  /*5fe0*/  STL [R1+0x294], R139 ;  /* 0x0002948b01007387 */ /* 0x000fe20000100800 */
[----:B------:R-:W-:Y:S02]  /*5ff0*/  IMAD R148, R133, UR4, RZ ;  /* 0x0000000485947c24 */ /* 0x000fe4000f8e02ff */
[----:B------:R-:W-:Y:S01]  /*6000*/  LEA.HI.X.SX32 R129, R175, R3, 0x2, P4 ;  /* 0x00000003af817211 */ /* 0x000fe200020f16ff */
[----:B------:R-:W-:Y:S01]  /*6010*/  STL [R1+0x298], R11 ;  /* 0x0002980b01007387 */ /* 0x000fe20000100800 */
[----:B------:R-:W-:Y:S01]  /*6020*/  LEA R132, P4, R172, R242, 0x2 ;  /* 0x000000f2ac847211 */ /* 0x000fe200078810ff */
[----:B------:R-:W-:-:S02]  /*6030*/  IMAD R150, R137, UR4, RZ ;  /* 0x0000000489967c24 */ /* 0x000fc4000f8e02ff */
[----:B------:R-:W-:Y:S01]  /*6040*/  STL [R1+0x290], R163 ;  /* 0x000290a301007387 */ /* 0x000fe20000100800 */
[-C--:B------:R-:W-:Y:S01]  /*6050*/  LEA.HI.X.SX32 R133, R172, R3.reuse, 0x2, P4 ;  /* 0x00000003ac857211 */ /* 0x080fe200020f16ff */
[----:B------:R-:W-:Y:S01]  /*6060*/  VIADD R159, R251, 0xffffffbf ;  /* 0xffffffbffb9f7836 */ /* 0x000fe20000000000 */
[CC--:B------:R-:W-:Y:S01]  /*6070*/  LEA R136, P4, R168.reuse, R242.reuse, 0x2 ;  /* 0x000000f2a8887211 */ /* 0x0c0fe200078810ff */
[----:B------:R-:W-:Y:S01]  /*6080*/  STL [R1+0x28c], R190 ;  /* 0x00028cbe01007387 */ /* 0x000fe20000100800 */
[----:B------:R-:W-:Y:S02]  /*6090*/  IMAD R176, R157, UR4, RZ ;  /* 0x000000049db07c24 */ /* 0x000fe4000f8e02ff */
[----:B------:R-:W-:Y:S01]  /*60a0*/  LEA.HI.X.SX32 R137, R168, R3, 0x2, P4 ;  /* 0x00000003a8897211 */ /* 0x000fe200020f16ff */
[----:B------:R-:W-:Y:S01]  /*60b0*/  STL [R1+0x284], R134 ;  /* 0x0002848601007387 */ /* 0x000fe20000100800 */
[----:B------:R-:W-:Y:S01]  /*60c0*/  LEA R140, P4, R144, R242, 0x2 ;  /* 0x000000f2908c7211 */ /* 0x000fe200078810ff */
[----:B------:R-:W-:Y:S01]  /*60d0*/  IMAD R180, R165, UR4, RZ ;  /* 0x00000004a5b47c24 */ /* 0x000fe2000f8e02ff */
[----:B------:R-:W-:Y:S01]  /*60e0*/  ISETP.GE.U32.AND P6, PT, R159, 0x7fffff80, PT ;  /* 0x7fffff809f00780c */ /* 0x000fe20003fc6070 */
[----:B------:R-:W-:Y:S01]  /*60f0*/  STL [R1+0x288], R7 ;  /* 0x0002880701007387 */ /* 0x000fe20000100800 */
[----:B------:R-:W-:-:S02]  /*6100*/  IMAD R182, R169, UR4, RZ ;  /* 0x00000004a9b67c24 */ /* 0x000fc4000f8e02ff */
[----:B------:R-:W-:Y:S01]  /*6110*/  IMAD R200, R173, UR4, RZ ;  /* 0x00000004adc87c24 */ /* 0x000fe2000f8e02ff */
[----:B------:R-:W-:Y:S01]  /*6120*/  STL [R1+0x280], R162 ;  /* 0x000280a201007387 */ /* 0x000fe20000100800 */
[----:B------:R-:W-:Y:S02]  /*6130*/  IMAD R204, R181, UR4, RZ ;  /* 0x00000004b5cc7c24 */ /* 0x000fe4000f8e02ff */
[----:B------:R-:W-:Y:S01]  /*6140*/  IMAD R208, R189, UR4, RZ ;  /* 0x00000004bdd07c24 */ /* 0x000fe2000f8e02ff */
[----:B------:R-:W-:Y:S01]  /*6150*/  STL [R1+0x27c], R192 ;  /* 0x00027cc001007387 */ /* 0x000fe20000100800 */
[----:B------:R-:W-:-:S03]  /*6160*/  VIADD R229, R251, 0xffffffbe ;  /* 0xffffffbefbe57836 */ /* 0x000fc60000000000 */
[----:B------:R1:W-:Y:S04]  /*6170*/  STL [R1+0x278], R130 ;  /* 0x0002788201007387 */ /* 0x0003e80000100800 */
[----:B------:R-:W-:Y:S04]  /*6180*/  STL [R1+0x274], R9 ;  /* 0x0002740901007387 */ /* 0x000fe80000100800 */
[----:B------:R-:W-:Y:S01]  /*6190*/  STL [R1+0x268], R175 ;  /* 0x000268af01007387 */ /* 0x000fe20000100800 */
[----:B-1----:R-:W-:-:S03]  /*61a0*/  LEA R130, P5, R174, R242, 0x2 ;  /* 0x000000f2ae827211 */ /* 0x002fc600078a10ff */
[----:B------:R-:W-:Y:S01]  /*61b0*/  STL [R1+0x26c], R6 ;  /* 0x00026c0601007387 */ /* 0x000fe20000100800 */
[-C--:B------:R-:W-:Y:S02]  /*61c0*/  LEA.HI.X.SX32 R131, R174, R3.reuse, 0x2, P5 ;  /* 0x00000003ae837211 */ /* 0x080fe400028f16ff */
[CC--:B------:R-:W-:Y:S01]  /*61d0*/  LEA R134, P5, R170.reuse, R242.reuse, 0x2 ;  /* 0x000000f2aa867211 */ /* 0x0c0fe200078a10ff */
[----:B------:R-:W-:Y:S03]  /*61e0*/  STL [R1+0x264], R164 ;  /* 0x000264a401007387 */ /* 0x000fe60000100800 */
[----:B------:R-:W-:Y:S01]  /*61f0*/  LEA.HI.X.SX32 R135, R170, R3, 0x2, P5 ;  /* 0x00000003aa877211 */ /* 0x000fe200028f16ff */
[----:B------:R1:W-:Y:S01]  /*6200*/  STL [R1+0x25c], R174 ;  /* 0x00025cae01007387 */ /* 0x0003e20000100800 */
[----:B------:R-:W-:-:S03]  /*6210*/  LEA R138, P5, R142, R242, 0x2 ;  /* 0x000000f28e8a7211 */ /* 0x000fc600078a10ff */
[----:B------:R-:W-:Y:S01]  /*6220*/  STL [R1+0x260], R196 ;  /* 0x000260c401007387 */ /* 0x000fe20000100800 */
[----:B------:R-:W-:-:S03]  /*6230*/  LEA.HI.X.SX32 R139, R142, R3, 0x2, P5 ;  /* 0x000000038e8b7211 */ /* 0x000fc600028f16ff */
[----:B------:R-:W-:Y:S01]  /*6240*/  STL [R1+0x258], R166 ;  /* 0x000258a601007387 */ /* 0x000fe20000100800 */
[----:B-1----:R-:W-:-:S03]  /*6250*/  IMAD R174, R153, UR4, RZ ;  /* 0x0000000499ae7c24 */ /* 0x002fc6000f8e02ff */
[----:B------:R1:W-:Y:S04]  /*6260*/  STL [R1+0x250], R172 ;  /* 0x000250ac01007387 */ /* 0x0003e80000100800 */
[----:B------:R-:W-:Y:S04]  /*6270*/  STL [R1+0x254], R13 ;  /* 0x0002540d01007387 */ /* 0x000fe80000100800 */
[----:B------:R2:W-:Y:S01]  /*6280*/  STL [R1+0x244], R170 ;  /* 0x000244aa01007387 */ /* 0x0005e20000100800 */
[----:B-1----:R-:W-:-:S03]  /*6290*/  IMAD R172, R149, UR4, RZ ;  /* 0x0000000495ac7c24 */ /* 0x002fc6000f8e02ff */
[----:B------:R1:W-:Y:S04]  /*62a0*/  STL [R1+0x238], R168 ;  /* 0x000238a801007387 */ /* 0x0003e80000100800 */
[----:B------:R3:W-:Y:S01]  /*62b0*/  STL [R1+0x22c], R142 ;  /* 0x00022c8e01007387 */ /* 0x0007e20000100800 */
[----:B--2---:R-:W-:-:S03]  /*62c0*/  IMAD R170, R145, UR4, RZ ;  /* 0x0000000491aa7c24 */ /* 0x004fc6000f8e02ff */
[----:B------:R2:W-:Y:S01]  /*62d0*/  STL [R1+0x220], R144 ;  /* 0x0002209001007387 */ /* 0x0005e20000100800 */
[----:B-1----:R-:W-:Y:S01]  /*62e0*/  IMAD R168, R141, UR4, RZ ;  /* 0x000000048da87c24 */ /* 0x002fe2000f8e02ff */
[----:B------:R-:W-:Y:S02]  /*62f0*/  LEA.HI.X.SX32 R141, R144, R3, 0x2, P4 ;  /* 0x00000003908d7211 */ /* 0x000fe400020f16ff */
[----:B------:R1:W-:Y:S01]  /*6300*/  STL [R1+0x214], R146 ;  /* 0x0002149201007387 */ /* 0x0003e20000100800 */
[----:B---3--:R-:W-:-:S03]  /*6310*/  LEA R142, P5, R146, R242, 0x2 ;  /* 0x000000f2928e7211 */ /* 0x008fc600078a10ff */
[----:B------:R3:W-:Y:S01]  /*6320*/  STL [R1+0x204], R148 ;  /* 0x0002049401007387 */ /* 0x0007e20000100800 */
[-C--:B--2---:R-:W-:Y:S02]  /*6330*/  LEA R144, P4, R148, R242.reuse, 0x2 ;  /* 0x000000f294907211 */ /* 0x084fe400078810ff */
[-C--:B------:R-:W-:Y:S01]  /*6340*/  LEA.HI.X.SX32 R143, R146, R3.reuse, 0x2, P5 ;  /* 0x00000003928f7211 */ /* 0x080fe200028f16ff */
[----:B------:R2:W-:Y:S01]  /*6350*/  STL [R1+0x1f4], R150 ;  /* 0x0001f49601007387 */ /* 0x0005e20000100800 */
[-C--:B-1----:R-:W-:Y:S02]  /*6360*/  LEA R146, P5, R150, R242.reuse, 0x2 ;  /* 0x000000f296927211 */ /* 0x082fe400078a10ff */
[-C--:B------:R-:W-:Y:S01]  /*6370*/  LEA.HI.X.SX32 R145, R148, R3.reuse, 0x2, P4 ;  /* 0x0000000394917211 */ /* 0x080fe200020f16ff */
[----:B------:R1:W-:Y:S01]  /*6380*/  STL [R1+0x24c], R168 ;  /* 0x00024ca801007387 */ /* 0x0003e20000100800 */
[----:B---3--:R-:W-:Y:S02]  /*6390*/  LEA R148, P4, R154, R242, 0x2 ;  /* 0x000000f29a947211 */ /* 0x008fe400078810ff */
[-C--:B------:R-:W-:Y:S01]  /*63a0*/  LEA.HI.X.SX32 R147, R150, R3.reuse, 0x2, P5 ;  /* 0x0000000396937211 */ /* 0x080fe200028f16ff */
[----:B------:R3:W-:Y:S01]  /*63b0*/  STL [R1+0x240], R170 ;  /* 0x000240aa01007387 */ /* 0x0007e20000100800 */
[----:B------:R-:W-:-:S02]  /*63c0*/  LEA.HI.X.SX32 R149, R154, R3, 0x2, P4 ;  /* 0x000000039a957211 */ /* 0x000fc400020f16ff */
[-C--:B--2---:R-:W-:Y:S01]  /*63d0*/  LEA R150, P5, R171, R242.reuse, 0x2 ;  /* 0x000000f2ab967211 */ /* 0x084fe200078a10ff */
[----:B------:R2:W-:Y:S01]  /*63e0*/  STL [R1+0x234], R172 ;  /* 0x000234ac01007387 */ /* 0x0005e20000100800 */
[-C--:B------:R-:W-:Y:S02]  /*63f0*/  LEA R152, P4, R167, R242.reuse, 0x2 ;  /* 0x000000f2a7987211 */ /* 0x080fe400078810ff */
[-C--:B------:R-:W-:Y:S01]  /*6400*/  LEA.HI.X.SX32 R151, R171, R3.reuse, 0x2, P5 ;  /* 0x00000003ab977211 */ /* 0x080fe200028f16ff */
[----:B------:R4:W-:Y:S01]  /*6410*/  STL [R1+0x228], R174 ;  /* 0x000228ae01007387 */ /* 0x0009e20000100800 */
[-C--:B------:R-:W-:Y:S02]  /*6420*/  LEA R154, P5, R163, R242.reuse, 0x2 ;  /* 0x000000f2a39a7211 */ /* 0x080fe400078a10ff */
[----:B------:R-:W-:Y:S01]  /*6430*/  LEA.HI.X.SX32 R153, R167, R3, 0x2, P4 ;  /* 0x00000003a7997211 */ /* 0x000fe200020f16ff */
[----:B------:R5:W-:Y:S01]  /*6440*/  STL [R1+0x21c], R176 ;  /* 0x00021cb001007387 */ /* 0x000be20000100800 */
[----:B------:R-:W-:-:S02]  /*6450*/  LEA R156, P4, R162, R242, 0x2 ;  /* 0x000000f2a29c7211 */ /* 0x000fc400078810ff */
[-C--:B------:R-:W-:Y:S01]  /*6460*/  LEA.HI.X.SX32 R155, R163, R3.reuse, 0x2, P5 ;  /* 0x00000003a39b7211 */ /* 0x080fe200028f16ff */
[----:B------:R-:W0:Y:S01]  /*6470*/  LDGDEPBAR ;  /* 0x00000000000079af */ /* 0x000e220000000000 */
[CC--:B------:R-:W-:Y:S02]  /*6480*/  LEA R158, P5, R9.reuse, R242.reuse, 0x2 ;  /* 0x000000f2099e7211 */ /* 0x0c0fe400078a10ff */
[-C--:B------:R-:W-:Y:S02]  /*6490*/  LEA.HI.X.SX32 R157, R162, R3.reuse, 0x2, P4 ;  /* 0x00000003a29d7211 */ /* 0x080fe400020f16ff */
[-C--:B------:R-:W-:Y:S02]  /*64a0*/  LEA R160, P4, R164, R242.reuse, 0x2 ;  /* 0x000000f2a4a07211 */ /* 0x080fe400078810ff */
[----:B------:R-:W-:Y:S01]  /*64b0*/  LEA.HI.X.SX32 R159, R9, R3, 0x2, P5 ;  /* 0x00000003099f7211 */ /* 0x000fe200028f16ff */
[----:B------:R-:W-:Y:S01]  /*64c0*/  IMAD R9, R161, UR4, RZ ;  /* 0x00000004a1097c24 */ /* 0x000fe2000f8e02ff */
[----:B------:R-:W-:-:S02]  /*64d0*/  LEA R162, P5, R166, R242, 0x2 ;  /* 0x000000f2a6a27211 */ /* 0x000fc400078a10ff */
[-C--:B------:R-:W-:Y:S02]  /*64e0*/  LEA.HI.X.SX32 R161, R164, R3.reuse, 0x2, P4 ;  /* 0x00000003a4a17211 */ /* 0x080fe400020f16ff */
[-C--:B------:R-:W-:Y:S01]  /*64f0*/  LEA R164, P4, R168, R242.reuse, 0x2 ;  /* 0x000000f2a8a47211 */ /* 0x080fe200078810ff */
[----:B------:R2:W-:Y:S01]  /*6500*/  STL [R1+0x210], R9 ;  /* 0x0002100901007387 */ /* 0x0005e20000100800 */
[-C--:B------:R-:W-:Y:S02]  /*6510*/  LEA.HI.X.SX32 R163, R166, R3.reuse, 0x2, P5 ;  /* 0x00000003a6a37211 */ /* 0x080fe400028f16ff */
[-C--:B------:R-:W-:Y:S01]  /*6520*/  LEA R166, P5, R170, R242.reuse, 0x2 ;  /* 0x000000f2aaa67211 */ /* 0x080fe200078a10ff */
[----:B------:R2:W-:Y:S01]  /*6530*/  STL [R1+0x200], R180 ;  /* 0x000200b401007387 */ /* 0x0005e20000100800 */
[-C--:B------:R-:W-:Y:S02]  /*6540*/  LEA.HI.X.SX32 R165, R168, R3.reuse, 0x2, P4 ;  /* 0x00000003a8a57211 */ /* 0x080fe400020f16ff */
[----:B-1----:R-:W-:Y:S01]  /*6550*/  LEA R168, P4, R172, R242, 0x2 ;  /* 0x000000f2aca87211 */ /* 0x002fe200078810ff */
[----:B------:R1:W-:Y:S01]  /*6560*/  STL [R1+0x1f0], R182 ;  /* 0x0001f0b601007387 */ /* 0x0003e20000100800 */
[----:B------:R-:W-:-:S02]  /*6570*/  LEA.HI.X.SX32 R167, R170, R3, 0x2, P5 ;  /* 0x00000003aaa77211 */ /* 0x000fc400028f16ff */
[-C--:B---3--:R-:W-:Y:S01]  /*6580*/  LEA R170, P5, R174, R242.reuse, 0x2 ;  /* 0x000000f2aeaa7211 */ /* 0x088fe200078a10ff */
[----:B------:R3:W-:Y:S01]  /*6590*/  STL [R1+0x248], R200 ;  /* 0x000248c801007387 */ /* 0x0007e20000100800 */
[-C--:B------:R-:W-:Y:S02]  /*65a0*/  LEA.HI.X.SX32 R169, R172, R3.reuse, 0x2, P4 ;  /* 0x00000003aca97211 */ /* 0x080fe400020f16ff */
[-C--:B--2---:R-:W-:Y:S02]  /*65b0*/  LEA R172, P4, R176, R242.reuse, 0x2 ;  /* 0x000000f2b0ac7211 */ /* 0x084fe400078810ff */
[-C--:B------:R-:W-:Y:S02]  /*65c0*/  LEA.HI.X.SX32 R171, R174, R3.reuse, 0x2, P5 ;  /* 0x00000003aeab7211 */ /* 0x080fe400028f16ff */
[----:B----4-:R-:W-:Y:S02]  /*65d0*/  LEA R174, P5, R9, R242, 0x2 ;  /* 0x000000f209ae7211 */ /* 0x010fe400078a10ff */
[----:B------:R-:W-:-:S02]  /*65e0*/  LEA.HI.X.SX32 R173, R176, R3, 0x2, P4 ;  /* 0x00000003b0ad7211 */ /* 0x000fc400020f16ff */
[-C--:B-----5:R-:W-:Y:S02]  /*65f0*/  LEA R176, P4, R180, R242.reuse, 0x2 ;  /* 0x000000f2b4b07211 */ /* 0x0a0fe400078810ff */
[-C--:B------:R-:W-:Y:S01]  /*6600*/  LEA.HI.X.SX32 R175, R9, R3.reuse, 0x2, P5 ;  /* 0x0000000309af7211 */ /* 0x080fe200028f16ff */
[----:B------:R-:W-:Y:S01]  /*6610*/  IMAD R9, R177, UR4, RZ ;  /* 0x00000004b1097c24 */ /* 0x000fe2000f8e02ff */
[-C--:B------:R-:W-:Y:S02]  /*6620*/  LEA R178, P5, R182, R242.reuse, 0x2 ;  /* 0x000000f2b6b27211 */ /* 0x080fe400078a10ff */
[-C--:B------:R-:W-:Y:S02]  /*6630*/  LEA.HI.X.SX32 R177, R180, R3.reuse, 0x2, P4 ;  /* 0x00000003b4b17211 */ /* 0x080fe400020f16ff */
[----:B------:R-:W-:Y:S01]  /*6640*/  LEA R180, P4, R184, R242, 0x2 ;  /* 0x000000f2b8b47211 */ /* 0x000fe200078810ff */
[----:B------:R2:W-:Y:S01]  /*6650*/  STL [R1+0x23c], R9 ;  /* 0x00023c0901007387 */ /* 0x0005e20000100800 */
[----:B------:R-:W-:-:S02]  /*6660*/  LEA.HI.X.SX32 R179, R182, R3, 0x2, P5 ;  /* 0x00000003b6b37211 */ /* 0x000fc400028f16ff */
[-C--:B-1----:R-:W-:Y:S01]  /*6670*/  LEA R182, P5, R10, R242.reuse, 0x2 ;  /* 0x000000f20ab67211 */ /* 0x082fe200078a10ff */
[----:B------:R1:W-:Y:S01]  /*6680*/  STL [R1+0x230], R204 ;  /* 0x000230cc01007387 */ /* 0x0003e20000100800 */
[-C--:B------:R-:W-:Y:S02]  /*6690*/  LEA.HI.X.SX32 R181, R184, R3.reuse, 0x2, P4 ;  /* 0x00000003b8b57211 */ /* 0x080fe400020f16ff */
[-C--:B------:R-:W-:Y:S02]  /*66a0*/  LEA R184, P4, R188, R242.reuse, 0x2 ;  /* 0x000000f2bcb87211 */ /* 0x080fe400078810ff */
[-C--:B------:R-:W-:Y:S01]  /*66b0*/  LEA.HI.X.SX32 R183, R10, R3.reuse, 0x2, P5 ;  /* 0x000000030ab77211 */ /* 0x080fe200028f16ff */
[----:B------:R-:W-:Y:S01]  /*66c0*/  IMAD R10, R185, UR4, RZ ;  /* 0x00000004b90a7c24 */ /* 0x000fe2000f8e02ff */
[----:B------:R-:W-:Y:S02]  /*66d0*/  LEA R186, P5, R190, R242, 0x2 ;  /* 0x000000f2beba7211 */ /* 0x000fe400078a10ff */
[----:B------:R-:W-:-:S02]  /*66e0*/  LEA.HI.X.SX32 R185, R188, R3, 0x2, P4 ;  /* 0x00000003bcb97211 */ /* 0x000fc400020f16ff */
[-C--:B------:R-:W-:Y:S01]  /*66f0*/  LEA R188, P4, R192, R242.reuse, 0x2 ;  /* 0x000000f2c0bc7211 */ /* 0x080fe200078810ff */
[----:B------:R4:W-:Y:S01]  /*6700*/  STL [R1+0x224], R10 ;  /* 0x0002240a01007387 */ /* 0x0009e20000100800 */
[-C--:B------:R-:W-:Y:S02]  /*6710*/  LEA.HI.X.SX32 R187, R190, R3.reuse, 0x2, P5 ;  /* 0x00000003bebb7211 */ /* 0x080fe400028f16ff */
[-C--:B------:R-:W-:Y:S01]  /*6720*/  LEA R190, P5, R6, R242.reuse, 0x2 ;  /* 0x000000f206be7211 */ /* 0x080fe200078a10ff */
[----:B------:R5:W-:Y:S01]  /*6730*/  STL [R1+0x218], R208 ;  /* 0x000218d001007387 */ /* 0x000be20000100800 */
[-C--:B------:R-:W-:Y:S02]  /*6740*/  LEA.HI.X.SX32 R189, R192, R3.reuse, 0x2, P4 ;  /* 0x00000003c0bd7211 */ /* 0x080fe400020f16ff */
[-C--:B------:R-:W-:Y:S02]  /*6750*/  LEA R192, P4, R196, R242.reuse, 0x2 ;  /* 0x000000f2c4c07211 */ /* 0x080fe400078810ff */
[----:B------:R-:W-:Y:S01]  /*6760*/  LEA.HI.X.SX32 R191, R6, R3, 0x2, P5 ;  /* 0x0000000306bf7211 */ /* 0x000fe200028f16ff */
[----:B------:R-:W-:Y:S01]  /*6770*/  IMAD R6, R193, UR4, RZ ;  /* 0x00000004c1067c24 */ /* 0x000fe2000f8e02ff */
[----:B------:R-:W-:-:S02]  /*6780*/  LEA R194, P5, R13, R242, 0x2 ;  /* 0x000000f20dc27211 */ /* 0x000fc400078a10ff */
[-C--:B------:R-:W-:Y:S02]  /*6790*/  LEA.HI.X.SX32 R193, R196, R3.reuse, 0x2, P4 ;  /* 0x00000003c4c17211 */ /* 0x080fe400020f16ff */
[CC--:B------:R-:W-:Y:S01]  /*67a0*/  LEA R196, P4, R200.reuse, R242.reuse, 0x2 ;  /* 0x000000f2c8c47211 */ /* 0x0c0fe200078810ff */
[----:B------:R1:W-:Y:S01]  /*67b0*/  STL [R1+0x20c], R6 ;  /* 0x00020c0601007387 */ /* 0x0003e20000100800 */
[-C--:B------:R-:W-:Y:S01]  /*67c0*/  LEA.HI.X.SX32 R195, R13, R3.reuse, 0x2, P5 ;  /* 0x000000030dc37211 */ /* 0x080fe200028f16ff */
[----:B------:R-:W-:Y:S01]  /*67d0*/  IMAD R13, R197, UR4, RZ ;  /* 0x00000004c50d7c24 */ /* 0x000fe2000f8e02ff */
[CC--:B------:R-:W-:Y:S02]  /*67e0*/  LEA R198, P5, R9.reuse, R242.reuse, 0x2 ;  /* 0x000000f209c67211 */ /* 0x0c0fe400078a10ff */
[-C--:B------:R-:W-:Y:S02]  /*67f0*/  LEA.HI.X.SX32 R197, R200, R3.reuse, 0x2, P4 ;  /* 0x00000003c8c57211 */ /* 0x080fe400020f16ff */
[-C--:B---3--:R-:W-:Y:S01]  /*6800*/  LEA R200, P4, R204, R242.reuse, 0x2 ;  /* 0x000000f2ccc87211 */ /* 0x088fe200078810ff */
[----:B------:R-:W-:Y:S01]  /*6810*/  STL [R1+0x1fc], R13 ;  /* 0x0001fc0d01007387 */ /* 0x000fe20000100800 */
[----:B------:R-:W-:Y:S01]  /*6820*/  LEA.HI.X.SX32 R199, R9, R3, 0x2, P5 ;  /* 0x0000000309c77211 */ /* 0x000fe200028f16ff */
[----:B--2---:R-:W-:Y:S01]  /*6830*/  IMAD R9, R201, UR4, RZ ;  /* 0x00000004c9097c24 */ /* 0x004fe2000f8e02ff */
[----:B------:R-:W-:-:S02]  /*6840*/  LEA R202, P5, R10, R242, 0x2 ;  /* 0x000000f20aca7211 */ /* 0x000fc400078a10ff */
[-C--:B------:R-:W-:Y:S02]  /*6850*/  LEA.HI.X.SX32 R201, R204, R3.reuse, 0x2, P4 ;  /* 0x00000003ccc97211 */ /* 0x080fe400020f16ff */
[-C--:B-1----:R-:W-:Y:S01]  /*6860*/  LEA R204, P4, R208, R242.reuse, 0x2 ;  /* 0x000000f2d0cc7211 */ /* 0x082fe200078810ff */
[----:B------:R1:W-:Y:S01]  /*6870*/  STL [R1+0x1ec], R9 ;  /* 0x0001ec0901007387 */ /* 0x0003e20000100800 */
[-C--:B------:R-:W-:Y:S01]  /*6880*/  LEA.HI.X.SX32 R203, R10, R3.reuse, 0x2, P5 ;  /* 0x000000030acb7211 */ /* 0x080fe200028f16ff */
[----:B----4-:R-:W-:Y:S01]  /*6890*/  IMAD R10, R205, UR4, RZ ;  /* 0x00000004cd0a7c24 */ /* 0x010fe2000f8e02ff */
[-C--:B------:R-:W-:Y:S02]  /*68a0*/  LEA R206, P5, R6, R242.reuse, 0x2 ;  /* 0x000000f206ce7211 */ /* 0x080fe400078a10ff */
[-C--:B------:R-:W-:Y:S02]  /*68b0*/  LEA.HI.X.SX32 R205, R208, R3.reuse, 0x2, P4 ;  /* 0x00000003d0cd7211 */ /* 0x080fe400020f16ff */
[-C--:B-----5:R-:W-:Y:S01]  /*68c0*/  LEA R208, P4, R13, R242.reuse, 0x2 ;  /* 0x000000f20dd07211 */ /* 0x0a0fe200078810ff */
[----:B------:R-:W-:Y:S01]  /*68d0*/  STL [R1+0x270], R10 ;  /* 0x0002700a01007387 */ /* 0x000fe20000100800 */
[----:B------:R-:W-:Y:S01]  /*68e0*/  LEA.HI.X.SX32 R207, R6, R3, 0x2, P5 ;  /* 0x0000000306cf7211 */ /* 0x000fe200028f16ff */
[----:B------:R-:W-:Y:S01]  /*68f0*/  IMAD R6, R209, UR4, RZ ;  /* 0x00000004d1067c24 */ /* 0x000fe2000f8e02ff */
[----:B------:R-:W-:-:S02]  /*6900*/  LEA R210, P5, R9, R242, 0x2 ;  /* 0x000000f209d27211 */ /* 0x000fc400078a10ff */
[-C--:B------:R-:W-:Y:S02]  /*6910*/  LEA.HI.X.SX32 R209, R13, R3.reuse, 0x2, P4 ;  /* 0x000000030dd17211 */ /* 0x080fe400020f16ff */
[-C--:B------:R-:W-:Y:S01]  /*6920*/  LEA R212, P4, R12, R242.reuse, 0x2 ;  /* 0x000000f20cd47211 */ /* 0x080fe200078810ff */
[----:B------:R2:W-:Y:S01]  /*6930*/  STL [R1+0x208], R6 ;  /* 0x0002080601007387 */ /* 0x0005e20000100800 */
[-C--:B------:R-:W-:Y:S01]  /*6940*/  LEA.HI.X.SX32 R211, R9, R3.reuse, 0x2, P5 ;  /* 0x0000000309d37211 */ /* 0x080fe200028f16ff */
[----:B-1----:R-:W-:Y:S01]  /*6950*/  IMAD R9, R213, UR4, RZ ;  /* 0x00000004d5097c24 */ /* 0x002fe2000f8e02ff */
[-C--:B------:R-:W-:Y:S02]  /*6960*/  LEA R214, P5, R8, R242.reuse, 0x2 ;  /* 0x000000f208d67211 */ /* 0x080fe400078a10ff */
[-C--:B------:R-:W-:Y:S02]  /*6970*/  LEA.HI.X.SX32 R213, R12, R3.reuse, 0x2, P4 ;  /* 0x000000030cd57211 */ /* 0x080fe400020f16ff */
[-C--:B------:R-:W-:Y:S01]  /*6980*/  LEA R216, P4, R11, R242.reuse, 0x2 ;  /* 0x000000f20bd87211 */ /* 0x080fe200078810ff */
        /* <DEDUP_REMOVED lines=8> */
[----:B------:R-:W-:Y:S01]  /*6a10*/  IMAD R7, R74, UR4, RZ ;  /* 0x000000044a077c24 */ /* 0x000fe2000f8e02ff */
[-C--:B------:R-:W-:Y:S02]  /*6a20*/  LEA R222, P5, R6, R242.reuse, 0x2 ;  /* 0x000000f206de7211 */ /* 0x080fe400078a10ff */
[-C--:B------:R-:W-:Y:S02]  /*6a30*/  LEA.HI.X.SX32 R221, R10, R3.reuse, 0x2, P4 ;  /* 0x000000030add7211 */ /* 0x080fe400020f16ff */
[-C--:B------:R-:W-:Y:S01]  /*6a40*/  LEA R224, P4, R9, R242.reuse, 0x2 ;  /* 0x000000f209e07211 */ /* 0x080fe200078810ff */
[----:B------:R3:W-:Y:S01]  /*6a50*/  STL [R1+0x1e4], R7 ;  /* 0x0001e40701007387 */ /* 0x0007e20000100800 */
[----:B------:R-:W-:Y:S01]  /*6a60*/  LEA.HI.X.SX32 R223, R6, R3, 0x2, P5 ;  /* 0x0000000306df7211 */ /* 0x000fe200028f16ff */
[----:B--2---:R-:W-:Y:S01]  /*6a70*/  IMAD R6, R71, UR4, RZ ;  /* 0x0000000447067c24 */ /* 0x004fe2000f8e02ff */
[----:B------:R-:W-:-:S02]  /*6a80*/  LEA R226, P5, R8, R242, 0x2 ;  /* 0x000000f208e27211 */ /* 0x000fc400078a10ff */
[-C--:B------:R-:W-:Y:S02]  /*6a90*/  LEA.HI.X.SX32 R225, R9, R3.reuse, 0x2, P4 ;  /* 0x0000000309e17211 */ /* 0x080fe400020f16ff */
[-C--:B------:R-:W-:Y:S01]  /*6aa0*/  LEA R228, P4, R7, R242.reuse, 0x2 ;  /* 0x000000f207e47211 */ /* 0x080fe200078810ff */
[----:B------:R2:W-:Y:S01]  /*6ab0*/  STL [R1+0x1e0], R6 ;  /* 0x0001e00601007387 */ /* 0x0005e20000100800 */
[-C--:B------:R-:W-:Y:S01]  /*6ac0*/  LEA.HI.X.SX32 R227, R8, R3.reuse, 0x2, P5 ;  /* 0x0000000308e37211 */ /* 0x080fe200028f16ff */
[----:B-1----:R-:W-:Y:S01]  /*6ad0*/  IMAD R8, R70, UR4, RZ ;  /* 0x0000000446087c24 */ /* 0x002fe2000f8e02ff */
[----:B------:R-:W-:Y:S01]  /*6ae0*/  ISETP.GE.U32.AND P5, PT, R229, 0x7fffff7f, PT ;  /* 0x7fffff7fe500780c */ /* 0x000fe20003fa6070 */
[----:B------:R-:W-:Y:S01]  /*6af0*/  IMAD.SHL.U32 R71, R78, 0x40, RZ ;  /* 0x000000404e477824 */ /* 0x000fe200078e00ff */
[----:B------:R-:W-:Y:S01]  /*6b00*/  LEA.HI.X.SX32 R229, R7, R3, 0x2, P4 ;  /* 0x0000000307e57211 */ /* 0x000fe200020f16ff */
[----:B---3--:R-:W-:Y:S01]  /*6b10*/  IMAD R7, R72, UR4, RZ ;  /* 0x0000000448077c24 */ /* 0x008fe2000f8e02ff */
[----:B------:R-:W-:Y:S01]  /*6b20*/  LEA R230, P4, R6, R242, 0x2 ;  /* 0x000000f206e67211 */ /* 0x000fe200078810ff */
[----:B------:R1:W-:Y:S01]  /*6b30*/  STL [R1+0x1dc], R8 ;  /* 0x0001dc0801007387 */ /* 0x0003e20000100800 */
[----:B------:R-:W-:-:S02]  /*6b40*/  VIADD R70, R251, 0xffffffbd ;  /* 0xffffffbdfb467836 */ /* 0x000fc40000000000 */
[-C--:B------:R-:W-:Y:S01]  /*6b50*/  LEA.HI.X.SX32 R231, R6, R3.reuse, 0x2, P4 ;  /* 0x0000000306e77211 */ /* 0x080fe200020f16ff */
[----:B--2---:R-:W-:Y:S01]  /*6b60*/  IMAD R6, R73, UR4, RZ ;  /* 0x0000000449067c24 */ /* 0x004fe2000f8e02ff */
[CC--:B------:R-:W-:Y:S01]  /*6b70*/  LEA R232, P4, R8.reuse, R242.reuse, 0x2 ;  /* 0x000000f208e87211 */ /* 0x0c0fe200078810ff */
[----:B------:R2:W-:Y:S03]  /*6b80*/  STL [R1+0x1d8], R7 ;  /* 0x0001d80701007387 */ /* 0x0005e60000100800 */
[----:B------:R-:W-:Y:S01]  /*6b90*/  LEA.HI.X.SX32 R233, R8, R3, 0x2, P4 ;  /* 0x0000000308e97211 */ /* 0x000fe200020f16ff */
[----:B-1----:R-:W-:Y:S01]  /*6ba0*/  IMAD R8, R76, UR4, RZ ;  /* 0x000000044c087c24 */ /* 0x002fe2000f8e02ff */
[----:B------:R-:W-:Y:S01]  /*6bb0*/  LEA R234, P4, R7, R242, 0x2 ;  /* 0x000000f207ea7211 */ /* 0x000fe200078810ff */
[----:B------:R1:W-:Y:S01]  /*6bc0*/  STL [R1+0x1d4], R6 ;  /* 0x0001d40601007387 */ /* 0x0003e20000100800 */
[----:B------:R-:W-:-:S02]  /*6bd0*/  IMAD.WIDE R4, R71, 0x4, R4 ;  /* 0x0000000447047825 */ /* 0x000fc400078e0204 */
[-C--:B------:R-:W-:Y:S01]  /*6be0*/  LEA.HI.X.SX32 R235, R7, R3.reuse, 0x2, P4 ;  /* 0x0000000307eb7211 */ /* 0x080fe200020f16ff */
[----:B------:R3:W-:Y:S01]  /*6bf0*/  STL [R1+0x1d0], R8 ;  /* 0x0001d00801007387 */ /* 0x0007e20000100800 */
[-C--:B------:R-:W-:Y:S01]  /*6c00*/  LEA R236, P4, R6, R242.reuse, 0x2 ;  /* 0x000000f206ec7211 */ /* 0x080fe200078810ff */
[----:B--2---:R-:W-:Y:S02]  /*6c10*/  IMAD R7, R237, UR4, RZ ;  /* 0x00000004ed077c24 */ /* 0x004fe4000f8e02ff */
[----:B------:R-:W-:Y:S01]  /*6c20*/  VIADD R76, R2, UR10 ;  /* 0x0000000a024c7c36 */ /* 0x000fe20008000000 */
[-C--:B------:R-:W-:Y:S01]  /*6c30*/  LEA.HI.X.SX32 R237, R6, R3.reuse, 0x2, P4 ;  /* 0x0000000306ed7211 */ /* 0x080fe200020f16ff */
[----:B-1----:R-:W-:Y:S01]  /*6c40*/  IMAD R6, R239, UR4, RZ ;  /* 0x00000004ef067c24 */ /* 0x002fe2000f8e02ff */
[CC--:B------:R-:W-:Y:S01]  /*6c50*/  LEA R238, P4, R8.reuse, R242.reuse, 0x2 ;  /* 0x000000f208ee7211 */ /* 0x0c0fe200078810ff */
[----:B------:R-:W-:Y:S03]  /*6c60*/  STL [R1+0x1cc], R7 ;  /* 0x0001cc0701007387 */ /* 0x000fe60000100800 */
[----:B------:R-:W-:Y:S01]  /*6c70*/  LEA.HI.X.SX32 R239, R8, R3, 0x2, P4 ;  /* 0x0000000308ef7211 */ /* 0x000fe200020f16ff */
[----:B------:R1:W-:Y:S01]  /*6c80*/  STL [R1+0x1c8], R6 ;  /* 0x0001c80601007387 */ /* 0x0003e20000100800 */
[----:B------:R-:W-:-:S03]  /*6c90*/  LEA R240, P4, R7, R242, 0x2 ;  /* 0x000000f207f07211 */ /* 0x000fc600078810ff */
[----:B------:R-:W2:Y:S01]  /*6ca0*/  LDL.LU.64 R12, [R1+0x40] ;  /* 0x00004000010c7983 */ /* 0x000ea20000300a00 */
[-C--:B------:R-:W-:Y:S02]  /*6cb0*/  LEA.HI.X.SX32 R241, R7, R3.reuse, 0x2, P4 ;  /* 0x0000000307f17211 */ /* 0x080fe400020f16ff */
[C---:B------:R-:W-:Y:S01]  /*6cc0*/  LEA R242, P4, R6.reuse, R242, 0x2 ;  /* 0x000000f206f27211 */ /* 0x040fe200078810ff */
[----:B------:R-:W4:Y:S03]  /*6cd0*/  LDL.LU.64 R10, [R1+0x38] ;  /* 0x00003800010a7983 */ /* 0x000f260000300a00 */
[----:B------:R-:W-:Y:S01]  /*6ce0*/  LEA.HI.X.SX32 R243, R6, R3, 0x2, P4 ;  /* 0x0000000306f37211 */ /* 0x000fe200020f16ff */
[----:B---3--:R-:W3:Y:S01]  /*6cf0*/  LDL.LU.64 R8, [R1+0x30] ;  /* 0x0000300001087983 */ /* 0x008ee20000300a00 */
[C---:B-1----:R-:W-:Y:S02]  /*6d00*/  LOP3.LUT R6, R2.reuse, 0x20, RZ, 0x3c, !PT ;  /* 0x0000002002067812 */ /* 0x042fe400078e3cff */
[----:B------:R-:W-:Y:S01]  /*6d10*/  LOP3.LUT R3, R2, 0x40, RZ, 0x3c, !PT ;  /* 0x0000004002037812 */ /* 0x000fe200078e3cff */
[----:B------:R-:W-:Y:S01]  /*6d20*/  LDGSTS.E [R76], desc[UR32][R116.64], P3 ;  /* 0x00000000744c7fae */ /* 0x000fe200099a1020 */
[----:B------:R-:W-:Y:S01]  /*6d30*/  ISETP.GE.U32.AND P4, PT, R70, 0x7fffff7e, PT ;  /* 0x7fffff7e4600780c */ /* 0x000fe20003f86070 */
[----:B------:R-:W-:Y:S01]  /*6d40*/  VIADD R74, R6, UR10 ;  /* 0x0000000a064a7c36 */ /* 0x000fe20008000000 */
[----:B------:R-:W1:Y:S01]  /*6d50*/  LDC R70, c[0x0][0x3a0] ;  /* 0x0000e800ff467b82 */ /* 0x000e620000000800 */
[----:B------:R-:W5:Y:S01]  /*6d60*/  LDL.LU.64 R6, [R1+0x28] ;  /* 0x0000280001067983 */ /* 0x000f620000300a00 */
[----:B------:R-:W-:Y:S01]  /*6d70*/  VIADD R73, R3, UR10 ;  /* 0x0000000a03497c36 */ /* 0x000fe20008000000 */
[----:B------:R-:W-:-:S02]  /*6d80*/  LOP3.LUT R3, R2, 0x60, RZ, 0x3c, !PT ;  /* 0x0000006002037812 */ /* 0x000fc400078e3cff */
[----:B------:R-:W5:Y:S03]  /*6d90*/  LDL.LU.64 R244, [R1+0x20] ;  /* 0x0000200001f47983 */ /* 0x000f660000300a00 */
[----:B------:R-:W-:Y:S01]  /*6da0*/  VIADD R72, R3, UR10 ;  /* 0x0000000a03487c36 */ /* 0x000fe20008000000 */
[----:B------:R-:W5:Y:S04]  /*6db0*/  LDL.LU.64 R246, [R1+0x18] ;  /* 0x0000180001f67983 */ /* 0x000f680000300a00 */
[----:B------:R-:W5:Y:S04]  /*6dc0*/  LDL.LU.64 R248, [R1+0x10] ;  /* 0x0000100001f87983 */ /* 0x000f680000300a00 */
[----:B------:R1:W-:Y:S04]  /*6dd0*/  STL.64 [R1+0x48], R4 ;  /* 0x0000480401007387 */ /* 0x0003e80000100a00 */
[----:B------:R-:W5:Y:S04]  /*6de0*/  LDL.LU.64 R250, [R1+0x8] ;  /* 0x0000080001fa7983 */ /* 0x000f680000300a00 */
[----:B------:R-:W-:Y:S04]  /*6df0*/  LDGSTS.E [R76+0x400], desc[UR32][R118.64], P3 ;  /* 0x00400000764c7fae */ /* 0x000fe800099a1020 */
        /* <DEDUP_REMOVED lines=62> */
[----:B------:R-:W0:Y:S01]  /*71e0*/  LDGDEPBAR ;  /* 0x00000000000079af */ /* 0x000e220000000000 */
[----:B------:R-:W-:Y:S01]  /*71f0*/  BAR.SYNC.DEFER_BLOCKING 0x0 ;  /* 0x0000000000007b1d */ /* 0x000fe20000010000 */
[----:B-1----:R-:W-:-:S05]  /*7200*/  VIADD R3, R70, 0xffffffbc ;  /* 0xffffffbc46037836 */ /* 0x002fca0000000000 */
[----:B------:R-:W-:Y:S01]  /*7210*/  ISETP.GE.U32.AND P3, PT, R3, 0x7fffff7d, PT ;  /* 0x7fffff7d0300780c */ /* 0x000fe20003f66070 */
[----:B------:R-:W-:Y:S02]  /*7220*/  VIADD R3, R70, 0xffffffbb ;  /* 0xffffffbb46037836 */ /* 0x000fe40000000000 */
[----:B--2---:R-:W-:-:S04]  /*7230*/  IMAD.WIDE R12, R71, 0x4, R12 ;  /* 0x00000004470c7825 */ /* 0x004fc800078e020c */
[----:B----4-:R-:W-:Y:S01]  /*7240*/  IMAD.WIDE R10, R71, 0x4, R10 ;  /* 0x00000004470a7825 */ /* 0x010fe200078e020a */
[----:B------:R-:W-:Y:S01]  /*7250*/  @!PT LDS RZ, [RZ] ;  /* 0x00000000fffff984 */ /* 0x000fe20000000800 */
[----:B------:R-:W-:Y:S01]  /*7260*/  @!PT LDS RZ, [RZ] ;  /* 0x00000000fffff984 */ /* 0x000fe20000000800 */
[----:B------:R-:W-:Y:S01]  /*7270*/  @!PT LDS RZ, [RZ] ;  /* 0x00000000fffff984 */ /* 0x000fe20000000800 */
[----:B------:R1:W-:Y:S01]  /*7280*/  LDGSTS.E [R252+0x20000], desc[UR32][R4.64], !P6 ;  /* 0x2000000004fc7fae */ /* 0x0003e2000f1a1020 */
[----:B------:R-:W-:Y:S02]  /*7290*/  ISETP.GE.U32.AND P6, PT, R3, 0x7fffff7c, PT ;  /* 0x7fffff7c0300780c */ /* 0x000fe40003fc6070 */
[C---:B------:R-:W-:Y:S01]  /*72a0*/  VIADD R3, R70.reuse, 0xffffffba ;  /* 0xffffffba46037836 */ /* 0x040fe20000000000 */
[----:B------:R-:W-:Y:S04]  /*72b0*/  LDGSTS.E [R252+0x20004], desc[UR32][R12.64], !P5 ;  /* 0x200040000cfc7fae */ /* 0x000fe8000e9a1020 */
[----:B------:R-:W-:Y:S01]  /*72c0*/  ISETP.GE.U32.AND P5, PT, R3, 0x7fffff7b, PT ;  /* 0x7fffff7b0300780c */ /* 0x000fe20003fa6070 */
[----:B------:R-:W-:Y:S01]  /*72d0*/  VIADD R3, R70, 0xffffffb9 ;  /* 0xffffffb946037836 */ /* 0x000fe20000000000 */
[----:B------:R-:W-:Y:S01]  /*72e0*/  LDGSTS.E [R252+0x20008], desc[UR32][R10.64], !P4 ;  /* 0x200080000afc7fae */ /* 0x000fe2000e1a1020 */
[----:B---3--:R-:W-:-:S03]  /*72f0*/  IMAD.WIDE R8, R71, 0x4, R8 ;  /* 0x0000000447087825 */ /* 0x008fc600078e0208 */
[----:B------:R-:W-:Y:S01]  /*7300*/  ISETP.GE.U32.AND P4, PT, R3, 0x7fffff7a, PT ;  /* 0x7fffff7a0300780c */ /* 0x000fe20003f86070 */
[----:B------:R-:W-:Y:S01]  /*7310*/  VIADD R3, R70, 0xffffffb8 ;  /* 0xffffffb846037836 */ /* 0x000fe20000000000 */
[----:B------:R-:W-:Y:S01]  /*7320*/  LDGSTS.E [R252+0x2000c], desc[UR32][R8.64], !P3 ;  /* 0x2000c00008fc7fae */ /* 0x000fe2000d9a1020 */
[----:B-----5:R-:W-:-:S03]  /*7330*/  IMAD.WIDE R6, R71, 0x4, R6 ;  /* 0x0000000447067825 */ /* 0x020fc600078e0206 */
[----:B------:R-:W-:Y:S01]  /*7340*/  ISETP.GE.U32.AND P3, PT, R3, 0x7fffff79, PT ;  /* 0x7fffff790300780c */ /* 0x000fe20003f66070 */
[----:B------:R-:W-:Y:S01]  /*7350*/  VIADD R3, R70, 0xffffffb7 ;  /* 0xffffffb746037836 */ /* 0x000fe20000000000 */
[----:B------:R-:W1:Y:S01]  /*7360*/  LDL.LU.64 R4, [R1] ;  /* 0x0000000001047983 */ /* 0x000e620000300a00 */
[----:B------:R-:W-:-:S03]  /*7370*/  IMAD.WIDE R244, R71, 0x4, R244 ;  /* 0x0000000447f47825 */ /* 0x000fc600078e02f4 */
[----:B------:R2:W-:Y:S04]  /*7380*/  STL.64 [R1+0x40], R12 ;  /* 0x0000400c01007387 */ /* 0x0005e80000100a00 */
[----:B------:R-:W-:Y:S01]  /*7390*/  LDGSTS.E [R252+0x20010], desc[UR32][R6.64], !P6 ;  /* 0x2001000006fc7fae */ /* 0x000fe2000f1a1020 */
[----:B------:R-:W-:Y:S01]  /*73a0*/  ISETP.GE.U32.AND P6, PT, R3, 0x7fffff78, PT ;  /* 0x7fffff780300780c */ /* 0x000fe20003fc6070 */
[C---:B------:R-:W-:Y:S02]  /*73b0*/  IMAD.WIDE R246, R71.reuse, 0x4, R246 ;  /* 0x0000000447f67825 */ /* 0x040fe400078e02f6 */
[----:B------:R-:W-:Y:S04]  /*73c0*/  LDGSTS.E [R252+0x20014], desc[UR32][R244.64], !P5 ;  /* 0x20014000f4fc7fae */ /* 0x000fe8000e9a1020 */
[----:B--2---:R-:W2:Y:S04]  /*73d0*/  LDL.LU.64 R12, [R1+0x360] ;  /* 0x00036000010c7983 */ /* 0x004ea80000300a00 */
[----:B------:R3:W-:Y:S01]  /*73e0*/  STL.64 [R1+0x38], R10 ;  /* 0x0000380a01007387 */ /* 0x0007e20000100a00 */
[----:B------:R-:W-:-:S03]  /*73f0*/  IMAD.WIDE R248, R71, 0x4, R248 ;  /* 0x0000000447f87825 */ /* 0x000fc600078e02f8 */
[----:B------:R-:W-:Y:S01]  /*7400*/  LDGSTS.E [R252+0x20018], desc[UR32][R246.64], !P4 ;  /* 0x20018000f6fc7fae */ /* 0x000fe2000e1a1020 */
[----:B------:R-:W-:-:S03]  /*7410*/  IMAD.WIDE R250, R71, 0x4, R250 ;  /* 0x0000000447fa7825 */ /* 0x000fc600078e02fa */
[----:B------:R-:W-:Y:S04]  /*7420*/  LDGSTS.E [R252+0x2001c], desc[UR32][R248.64], !P3 ;  /* 0x2001c000f8fc7fae */ /* 0x000fe8000d9a1020 */
[----:B---3--:R-:W3:Y:S04]  /*7430*/  LDL.LU.64 R10, [R1+0x358] ;  /* 0x00035800010a7983 */ /* 0x008ee80000300a00 */
[----:B------:R4:W-:Y:S04]  /*7440*/  STL.64 [R1+0x30], R8 ;  /* 0x0000300801007387 */ /* 0x0009e80000100a00 */
[----:B------:R-:W-:Y:S04]  /*7450*/  LDGSTS.E [R252+0x20020], desc[UR32][R250.64], !P6 ;  /* 0x20020000fafc7fae */ /* 0x000fe8000f1a1020 */
[----:B----4-:R-:W4:Y:S04]  /*7460*/  LDL.LU.64 R8, [R1+0x350] ;  /* 0x0003500001087983 */ /* 0x010f280000300a00 */
[----:B------:R5:W-:Y:S04]  /*7470*/  STL.64 [R1+0x28], R6 ;  /* 0x0000280601007387 */ /* 0x000be80000100a00 */
[----:B-----5:R-:W5:Y:S04]  /*7480*/  LDL.LU.64 R6, [R1+0x340] ;  /* 0x0003400001067983 */ /* 0x020f680000300a00 */
[----:B------:R1:W-:Y:S04]  /*7490*/  STL.64 [R1+0x20], R244 ;  /* 0x000020f401007387 */ /* 0x0003e80000100a00 */
[----:B-1----:R-:W2:Y:S04]  /*74a0*/  LDL.LU.64 R244, [R1+0x338] ;  /* 0x0003380001f47983 */ /* 0x002ea80000300a00 */
[----:B------:R1:W-:Y:S04]  /*74b0*/  STL.64 [R1+0x18], R246 ;  /* 0x000018f601007387 */ /* 0x0003e80000100a00 */
[----:B-1----:R-:W3:Y:S04]  /*74c0*/  LDL.LU.64 R246, [R1+0x330] ;  /* 0x0003300001f67983 */ /* 0x002ee80000300a00 */
[----:B------:R1:W-:Y:S04]  /*74d0*/  STL.64 [R1+0x10], R248 ;  /* 0x000010f801007387 */ /* 0x0003e80000100a00 */
[----:B-1----:R-:W4:Y:S04]  /*74e0*/  LDL.LU.64 R248, [R1+0x328] ;  /* 0x0003280001f87983 */ /* 0x002f280000300a00 */
[----:B------:R1:W-:Y:S04]  /*74f0*/  STL.64 [R1+0x8], R250 ;  /* 0x000008fa01007387 */ /* 0x0003e80000100a00 */
[----:B-1----:R-:W4:Y:S01]  /*7500*/  LDL.LU.64 R250, [R1+0x320] ;  /* 0x0003200001fa7983 */ /* 0x002f220000300a00 */
[----:B------:R-:W-:-:S05]  /*7510*/  VIADD R3, R70, 0xffffffb6 ;  /* 0xffffffb646037836 */ /* 0x000fca0000000000 */
[----:B------:R-:W-:Y:S01]  /*7520*/  ISETP.GE.U32.AND P5, PT, R3, 0x7fffff77, PT ;  /* 0x7fffff770300780c */ /* 0x000fe20003fa6070 */
[----:B------:R-:W-:-:S05]  /*7530*/  VIADD R3, R70, 0xffffffb5 ;  /* 0xffffffb546037836 */ /* 0x000fca0000000000 */
[----:B------:R-:W-:Y:S01]  /*7540*/  ISETP.GE.U32.AND P4, PT, R3, 0x7fffff76, PT ;  /* 0x7fffff760300780c */ /* 0x000fe20003f86070 */
[----:B------:R-:W-:-:S05]  /*7550*/  VIADD R3, R70, 0xffffffb4 ;  /* 0xffffffb446037836 */ /* 0x000fca0000000000 */
[----:B------:R-:W-:Y:S01]  /*7560*/  ISETP.GE.U32.AND P3, PT, R3, 0x7fffff75, PT ;  /* 0x7fffff750300780c */ /* 0x000fe20003f66070 */
[----:B------:R-:W-:-:S05]  /*7570*/  VIADD R3, R70, 0xffffffb3 ;  /* 0xffffffb346037836 */ /* 0x000fca0000000000 */
[----:B------:R-:W-:Y:S01]  /*7580*/  ISETP.GE.U32.AND P6, PT, R3, 0x7fffff74, PT ;  /* 0x7fffff740300780c */ /* 0x000fe20003fc6070 */
[----:B------:R-:W-:Y:S02]  /*7590*/  VIADD R3, R70, 0xffffffb2 ;  /* 0xffffffb246037836 */ /* 0x000fe40000000000 */
[----:B------:R-:W-:-:S05]  /*75a0*/  IMAD.WIDE R4, R71, 0x4, R4 ;  /* 0x0000000447047825 */ /* 0x000fca00078e0204 */
[----:B------:R5:W-:Y:S01]  /*75b0*/  LDGSTS.E [R252+0x20024], desc[UR32][R4.64], !P5 ;  /* 0x2002400004fc7fae */ /* 0x000be2000e9a1020 */
[----:B------:R-:W-:Y:S01]  /*75c0*/  ISETP.GE.U32.AND P5, PT, R3, 0x7fffff73, PT ;  /* 0x7fffff730300780c */ /* 0x000fe20003fa6070 */
[----:B------:R-:W-:Y:S02]  /*75d0*/  VIADD R3, R70, 0xffffffb1 ;  /* 0xffffffb146037836 */ /* 0x000fe40000000000 */
[----:B------:R5:W-:Y:S02]  /*75e0*/  STL.64 [R1], R4 ;  /* 0x0000000401007387 */ /* 0x000be40000100a00 */
[----:B-----5:R-:W-:-:S05]  /*75f0*/  IMAD.WIDE R4, R71, 0x4, R6 ;  /* 0x0000000447047825 */ /* 0x020fca00078e0206 */
[----:B------:R1:W-:Y:S01]  /*7600*/  STL.64 [R1+0x1c0], R4 ;  /* 0x0001c00401007387 */ /* 0x0003e20000100a00 */
[----:B--2---:R-:W-:-:S04]  /*7610*/  IMAD.WIDE R244, R71, 0x4, R244 ;  /* 0x0000000447f47825 */ /* 0x004fc800078e02f4 */
[----:B---3--:R-:W-:-:S04]  /*7620*/  IMAD.WIDE R246, R71, 0x4, R246 ;  /* 0x0000000447f67825 */ /* 0x008fc800078e02f6 */
[----:B----4-:R-:W-:-:S04]  /*7630*/  IMAD.WIDE R248, R71, 0x4, R248 ;  /* 0x0000000447f87825 */ /* 0x010fc800078e02f8 */
[----:B------:R-:W-:-:S05]  /*7640*/  IMAD.WIDE R250, R71, 0x4, R250 ;  /* 0x0000000447fa7825 */ /* 0x000fca00078e02fa */
[----:B------:R-:W-:Y:S01]  /*7650*/  LDGSTS.E [R252+0x20028], desc[UR32][R250.64], !P4 ;  /* 0x20028000fafc7fae */ /* 0x000fe2000e1a1020 */
[----:B------:R-:W-:Y:S01]  /*7660*/  ISETP.GE.U32.AND P4, PT, R3, 0x7fffff72, PT ;  /* 0x7fffff720300780c */ /* 0x000fe20003f86070 */
[C---:B------:R-:W-:Y:S02]  /*7670*/  VIADD R3, R70.reuse, 0xffffffb0 ;  /* 0xffffffb046037836 */ /* 0x040fe40000000000 */
[----:B------:R-:W-:Y:S03]  /*7680*/  LDGSTS.E [R252+0x2002c], desc[UR32][R248.64], !P3 ;  /* 0x2002c000f8fc7fae */ /* 0x000fe6000d9a1020 */
[----:B------:R-:W-:Y:S01]  /*7690*/  ISETP.GE.U32.AND P3, PT, R3, 0x7fffff71, PT ;  /* 0x7fffff710300780c */ /* 0x000fe20003f66070 */
[C---:B------:R-:W-:Y:S01]  /*76a0*/  VIADD R3, R70.reuse, 0xffffffaf ;  /* 0xffffffaf46037836 */ /* 0x040fe20000000000 */
[----:B------:R-:W-:Y:S04]  /*76b0*/  LDGSTS.E [R252+0x20030], desc[UR32][R246.64], !P6 ;  /* 0x20030000f6fc7fae */ /* 0x000fe8000f1a1020 */
[----:B------:R-:W-:Y:S01]  /*76c0*/  ISETP.GE.U32.AND P6, PT, R3, 0x7fffff70, PT ;  /* 0x7fffff700300780c */ /* 0x000fe20003fc6070 */
[C---:B------:R-:W-:Y:S01]  /*76d0*/  VIADD R3, R70.reuse, 0xffffffae ;  /* 0xffffffae46037836 */ /* 0x040fe20000000000 */
[----:B------:R-:W-:Y:S04]  /*76e0*/  LDGSTS.E [R252+0x20034], desc[UR32][R244.64], !P5 ;  /* 0x20034000f4fc7fae */ /* 0x000fe8000e9a1020 */
[----:B------:R-:W-:Y:S01]  /*76f0*/  ISETP.GE.U32.AND P5, PT, R3, 0x7fffff6f, PT ;  /* 0x7fffff6f0300780c */ /* 0x000fe20003fa6070 */
[C---:B------:R-:W-:Y:S01]  /*7700*/  VIADD R3, R70.reuse, 0xffffffad ;  /* 0xffffffad46037836 */ /* 0x040fe20000000000 */
[----:B------:R1:W-:Y:S04]  /*7710*/  LDGSTS.E [R252+0x20038], desc[UR32][R4.64], !P4 ;  /* 0x2003800004fc7fae */ /* 0x0003e8000e1a1020 */
[----:B------:R-:W-:Y:S01]  /*7720*/  ISETP.GE.U32.AND P4, PT, R3, 0x7fffff6e, PT ;  /* 0x7fffff6e0300780c */ /* 0x000fe20003f86070 */
[----:B------:R-:W-:-:S02]  /*7730*/  VIADD R3, R70, 0xffffffac ;  /* 0xffffffac46037836 */ /* 0x000fc40000000000 */
[----:B-1----:R-:W-:-:S05]  /*7740*/  IMAD.WIDE R4, R71, 0x4, R8 ;  /* 0x0000000447047825 */ /* 0x002fca00078e0208 */
[----:B------:R1:W-:Y:S04]  /*7750*/  STL.64 [R1+0x1b8], R4 ;  /* 0x0001b80401007387 */ /* 0x0003e80000100a00 */
[----:B------:R1:W-:Y:S01]  /*7760*/  LDGSTS.E [R252+0x2003c], desc[UR32][R4.64], !P3 ;  /* 0x2003c00004fc7fae */ /* 0x0003e2000d9a1020 */
[----:B------:R-:W-:Y:S01]  /*7770*/  ISETP.GE.U32.AND P3, PT, R3, 0x7fffff6d, PT ;  /* 0x7fffff6d0300780c */ /* 0x000fe20003f66070 */
[----:B------:R-:W-:Y:S02]  /*7780*/  VIADD R3, R70, 0xffffffab ;  /* 0xffffffab46037836 */ /* 0x000fe40000000000 */
        /* <DEDUP_REMOVED lines=210> */
[----:B------:R-:W-:-:S04]  /*84b0*/  IMAD.WIDE R6, R71, 0x4, R106 ;  /* 0x0000000447067825 */ /* 0x000fc800078e026a */
[----:B-1----:R-:W-:-:S05]  /*84c0*/  IMAD.WIDE R4, R71, 0x4, R104 ;  /* 0x0000000447047825 */ /* 0x002fca00078e0268 */
[----:B------:R1:W-:Y:S04]  /*84d0*/  STL.64 [R1+0x58], R4 ;  /* 0x0000580401007387 */ /* 0x0003e80000100a00 */
[----:B------:R1:W-:Y:S01]  /*84e0*/  LDGSTS.E [R252+0x200e8], desc[UR32][R4.64], !P4 ;  /* 0x200e800004fc7fae */ /* 0x0003e2000e1a1020 */
[----:B------:R-:W-:-:S03]  /*84f0*/  ISETP.GE.U32.AND P4, PT, R3, 0x7fffff42, PT ;  /* 0x7fffff420300780c */ /* 0x000fc60003f86070 */
[----:B------:R2:W-:Y:S01]  /*8500*/  LDGSTS.E [R252+0x200ec], desc[UR32][R6.64], !P3 ;  /* 0x200ec00006fc7fae */ /* 0x0005e2000d9a1020 */
[----:B-1----:R-:W-:-:S05]  /*8510*/  VIADD R4, R70, 0xffffff80 ;  /* 0xffffff8046047836 */ /* 0x002fca0000000000 */
[----:B------:R-:W-:Y:S01]  /*8520*/  ISETP.GE.U32.AND P3, PT, R4, 0x7fffff41, PT ;  /* 0x7fffff410400780c */ /* 0x000fe20003f66070 */
[----:B------:R-:W-:-:S04]  /*8530*/  IMAD.WIDE R108, R71, 0x4, R108 ;  /* 0x00000004476c7825 */ /* 0x000fc800078e026c */
[----:B------:R-:W-:Y:S01]  /*8540*/  IMAD.SHL.U32 R79, R79, 0x40, RZ ;  /* 0x000000404f4f7824 */ /* 0x000fe200078e00ff */
[----:B------:R2:W-:Y:S01]  /*8550*/  LDGSTS.E [R252+0x200f0], desc[UR32][R108.64], !P6 ;  /* 0x200f00006cfc7fae */ /* 0x0005e2000f1a1020 */
[----:B------:R-:W-:-:S04]  /*8560*/  IMAD.WIDE R110, R71, 0x4, R110 ;  /* 0x00000004476e7825 */ /* 0x000fc800078e026e */
[C---:B------:R-:W-:Y:S01]  /*8570*/  IMAD.WIDE R112, R71.reuse, 0x4, R112 ;  /* 0x0000000447707825 */ /* 0x040fe200078e0270 */
[----:B------:R2:W-:Y:S03]  /*8580*/  LDGSTS.E [R252+0x200f4], desc[UR32][R110.64], !P5 ;  /* 0x200f40006efc7fae */ /* 0x0005e6000e9a1020 */
[----:B------:R-:W-:Y:S01]  /*8590*/  IMAD.WIDE R114, R71, 0x4, R114 ;  /* 0x0000000447727825 */ /* 0x000fe200078e0272 */
[----:B------:R2:W-:Y:S03]  /*85a0*/  LDGSTS.E [R252+0x200f8], desc[UR32][R112.64], !P4 ;  /* 0x200f800070fc7fae */ /* 0x0005e6000e1a1020 */
[C---:B------:R-:W-:Y:S01]  /*85b0*/  IMAD.WIDE R116, R79.reuse, 0x4, R116 ;  /* 0x000000044f747825 */ /* 0x040fe200078e0274 */
[----:B------:R2:W-:Y:S03]  /*85c0*/  LDGSTS.E [R252+0x200fc], desc[UR32][R114.64], !P3 ;  /* 0x200fc00072fc7fae */ /* 0x0005e6000d9a1020 */
[C---:B------:R-:W-:Y:S01]  /*85d0*/  IMAD.WIDE R118, R79.reuse, 0x4, R118 ;  /* 0x000000044f767825 */ /* 0x040fe200078e0276 */
[----:B------:R-:W0:Y:S03]  /*85e0*/  LDGDEPBAR ;  /* 0x00000000000079af */ /* 0x000e260000000000 */
[C---:B------:R-:W-:Y:S01]  /*85f0*/  IMAD.WIDE R120, R79.reuse, 0x4, R120 ;  /* 0x000000044f787825 */ /* 0x040fe200078e0278 */
[----:B------:R2:W-:Y:S03]  /*8600*/  LDGSTS.E [R76+0x8000], desc[UR32][R116.64], P1 ;  /* 0x08000000744c7fae */ /* 0x0005e600089a1020 */
        /* <DEDUP_REMOVED lines=120> */
[----:B------:R-:W-:Y:S01]  /*8d90*/  IMAD.WIDE R242, R79, 0x4, R242 ;  /* 0x000000044ff27825 */ /* 0x000fe200078e02f2 */
[----:B------:R2:W-:Y:S04]  /*8da0*/  LDGSTS.E [R72+0xb700], desc[UR32][R238.64], P1 ;  /* 0x0b700000ee487fae */ /* 0x0005e800089a1020 */
[----:B------:R2:W-:Y:S04]  /*8db0*/  LDGSTS.E [R72+0xbb00], desc[UR32][R240.64], P1 ;  /* 0x0bb00000f0487fae */ /* 0x0005e800089a1020 */
[----:B------:R2:W-:Y:S04]  /*8dc0*/  LDGSTS.E [R72+0xbf00], desc[UR32][R242.64], P1 ;  /* 0x0bf00000f2487fae */ /* 0x0005e800089a1020 */
[----:B------:R-:W0:Y:S04]  /*8dd0*/  LDGDEPBAR ;  /* 0x00000000000079af */ /* 0x000e280000000000 */
[----:B------:R2:W-:Y:S01]  /*8de0*/  STL.64 [R1+0x50], R6 ;  /* 0x0000500601007387 */ /* 0x0005e20000100a00 */
[----:B------:R-:W-:-:S04]  /*8df0*/  DEPBAR.LE SB0, 0x2 ;  /* 0x000080800000791a */ /* 0x000fc80000000000 */
[----:B------:R-:W-:Y:S06]  /*8e00*/  BAR.SYNC.DEFER_BLOCKING 0x0 ;  /* 0x0000000000007b1d */ /* 0x000fec0000010000 */
[----:B------:R-:W-:Y:S05]  /*8e10*/  @!P0 BRA `(.L_x_6) ;  /* 0x0000000000448947 */ /* 0x000fea0003800000 */
[----:B--2---:R-:W-:Y:S04]  /*8e20*/  LDS.128 R4, [R252+0x18000] ;  /* 0x01800000fc047984 */ /* 0x004fe80000000c00 */
[----:B------:R-:W-:Y:S04]  /*8e30*/  LDS.128 R8, [R252+0x18010] ;  /* 0x01801000fc087984 */ /* 0x000fe80000000c00 */
        /* <DEDUP_REMOVED lines=13> */
[----:B------:R-:W1:Y:S02]  /*8f10*/  LDS.128 R64, [R252+0x180f0] ;  /* 0x0180f000fc407984 */ /* 0x000e640000000c00 */
[----:B-1----:R1:W-:Y:S02]  /*8f20*/  STTM.x64 tmem[UR12+0x80], R4 ;  /* 0x00008004000079ed */ /* 0x0023e4000834000c */
.L_x_6:
[----:B-1----:R-:W3:Y:S01]  /*8f30*/  LDL.LU.64 R8, [R1+0x48] ;  /* 0x0000480001087983 */ /* 0x002ee20000300a00 */
[----:B------:R-:W1:Y:S03]  /*8f40*/  LDC R10, c[0x0][0x3a0] ;  /* 0x0000e800ff0a7b82 */ /* 0x000e660000000800 */
[----:B------:R-:W4:Y:S01]  /*8f50*/  LDL.LU.64 R12, [R1+0x40] ;  /* 0x00004000010c7983 */ /* 0x000f220000300a00 */
[C---:B------:R-:W-:Y:S01]  /*8f60*/  IMAD.SHL.U32 R3, R71.reuse, 0x4, RZ ;  /* 0x0000000447037824 */ /* 0x040fe200078e00ff */
[----:B------:R-:W-:Y:S01]  /*8f70*/  SHF.R.S32.HI R4, RZ, 0x1f, R71 ;  /* 0x0000001fff047819 */ /* 0x000fe20000011447 */
[C---:B------:R-:W-:Y:S01]  /*8f80*/  VIADD R5, R70.reuse, 0xffffff7f ;  /* 0xffffff7f46057836 */ /* 0x040fe20000000000 */
[----:B------:R-:W5:Y:S01]  /*8f90*/  FENCE.VIEW.ASYNC.T ;  /* 0x00000000000073c6 */ /* 0x000f620000000200 */
[----:B------:R-:W-:Y:S01]  /*8fa0*/  UIADD3 UR13, UPT, UPT, UR11, 0x80, URZ ;  /* 0x000000800b0d7890 */ /* 0x000fe2000fffe0ff */
[----:B------:R-:W-:Y:S01]  /*8fb0*/  SHF.L.U64.HI R68, R71, 0x2, R4 ;  /* 0x0000000247447819 */ /* 0x000fe20000010204 */
[----:B-----5:R-:W-:Y:S01]  /*8fc0*/  BAR.SYNC.DEFER_BLOCKING 0x0 ;  /* 0x0000000000007b1d */ /* 0x020fe20000010000 */
[----:B------:R-:W-:Y:S01]  /*8fd0*/  ISETP.GE.U32.AND P4, PT, R5, 0x7fffff40, PT ;  /* 0x7fffff400500780c */ /* 0x000fe20003f86070 */
[----:B------:R-:W-:-:S05]  /*8fe0*/  VIADD R5, R70, 0xffffff7e ;  /* 0xffffff7e46057836 */ /* 0x000fca0000000000 */
[----:B------:R-:W-:Y:S01]  /*8ff0*/  ISETP.GE.U32.AND P3, PT, R5, 0x7fffff3f, PT ;  /* 0x7fffff3f0500780c */ /* 0x000fe20003f66070 */
[----:B-1----:R-:W-:Y:S01]  /*9000*/  VIADD R10, R10, 0x3f ;  /* 0x0000003f0a0a7836 */ /* 0x002fe20000000000 */
[----:B--23--:R-:W-:-:S05]  /*9010*/  IADD3 R6, P0, PT, R8, R3, RZ ;  /* 0x0000000308067210 */ /* 0x00cfca0007f1e0ff */
[----:B------:R-:W-:Y:S01]  /*9020*/  IMAD.X R7, R9, 0x1, R68, P0 ;  /* 0x0000000109077824 */ /* 0x000fe200000e0644 */
[----:B----4-:R-:W-:-:S05]  /*9030*/  IADD3 R8, P0, PT, R12, R3, RZ ;  /* 0x000000030c087210 */ /* 0x010fca0007f1e0ff */
[----:B------:R-:W-:Y:S01]  /*9040*/  IMAD.X R9, R13, 0x1, R68, P0 ;  /* 0x000000010d097824 */ /* 0x000fe200000e0644 */
[----:B------:R-:W-:-:S04]  /*9050*/  ISETP.NE.U32.AND P0, PT, RZ, UR6, PT ;  /* 0x00000006ff007c0c */ /* 0x000fc8000bf05070 */
[----:B------:R-:W-:-:S13]  /*9060*/  ISETP.LT.OR P1, PT, R10, 0x40, P0 ;  /* 0x000000400a00780c */ /* 0x000fda0000721670 */
[----:B------:R-:W-:Y:S05]  /*9070*/  @P1 BRA `(.L_x_7) ;  /* 0x0000000000c01947 */ /* 0x000fea0003800000 */
[----:B------:R-:W-:Y:S01]  /*9080*/  USHF.R.U32.HI UR6, URZ, 0x4, UR10 ;  /* 0x00000004ff067899 */ /* 0x000fe2000801160a */
[----:B------:R-:W-:Y:S01]  /*9090*/  UMOV UR4, URZ ;  /* 0x000000ff00047c82 */ /* 0x000fe20008000000 */
[----:B------:R-:W-:Y:S02]  /*90a0*/  UMOV UR5, URZ ;  /* 0x000000ff00057c82 */ /* 0x000fe40008000000 */
[----:B------:R-:W-:Y:S02]  /*90b0*/  USGXT.U32 UR6, UR6, 0xe ;  /* 0x0000000e0606789a */ /* 0x000fe40008000000 */
[----:B------:R-:W-:Y:S02]  /*90c0*/  UIADD3 UR9, UPT, UPT, UR11, 0x88, URZ ;  /* 0x000000880b097890 */ /* 0x000fe4000fffe0ff */
[----:B------:R-:W-:Y:S02]  /*90d0*/  UIADD3 UR34, UP1, UPT, UR6, 0x2, URZ ;  /* 0x0000000206227890 */ /* 0x000fe4000ff3e0ff */
[----:B------:R-:W-:-:S02]  /*90e0*/  UIADD3 UR14, UPT, UPT, UR11, 0x90, URZ ;  /* 0x000000900b0e7890 */ /* 0x000fc4000fffe0ff */
[----:B------:R-:W-:Y:S02]  /*90f0*/  UIADD3.X UR35, UPT, UPT, UR4, 0x40004040, URZ, UP1, !UPT ;  /* 0x4000404004237890 */ /* 0x000fe40008ffe4ff */
[----:B------:R-:W-:Y:S01]  /*9100*/  UIADD3 UR15, UPT, UPT, UR11, 0x98, URZ ;  /* 0x000000980b0f7890 */ /* 0x000fe2000fffe0ff */
[----:B------:R-:W-:Y:S01]  /*9110*/  UMOV UR4, UR8 ;  /* 0x0000000800047c82 */ /* 0x000fe20008000000 */
[----:B------:R-:W-:Y:S01]  /*9120*/  UIADD3.64 UR16, UPT, UPT, UR34, 0x4, URZ ;  /* 0x0000000422107897 */ /* 0x000fe2000fffe0ff */
[----:B------:R-:W-:Y:S01]  /*9130*/  UMOV UR30, UR4 ;  /* 0x00000004001e7c82 */ /* 0x000fe20008000000 */
[----:B------:R-:W-:Y:S02]  /*9140*/  UIADD3.64 UR4, UPT, UPT, UR34, 0x2, URZ ;  /* 0x0000000222047897 */ /* 0x000fe4000fffe0ff */
[----:B------:R-:W-:Y:S02]  /*9150*/  UIADD3 UR20, UPT, UPT, UR11, 0xa0, URZ ;  /* 0x000000a00b147890 */ /* 0x000fe4000fffe0ff */
[----:B------:R-:W-:-:S02]  /*9160*/  UIADD3.64 UR18, UPT, UPT, UR34, 0x3fe, URZ ;  /* 0x000003fe22127897 */ /* 0x000fc4000fffe0ff */
[----:B------:R-:W-:Y:S02]  /*9170*/  UIADD3 UR21, UPT, UPT, UR11, 0xa8, URZ ;  /* 0x000000a80b157890 */ /* 0x000fe4000fffe0ff */
[----:B------:R-:W-:Y:S02]  /*9180*/  UIADD3.64 UR22, UPT, UPT, UR34, 0x400, URZ ;  /* 0x0000040022167897 */ /* 0x000fe4000fffe0ff */
[----:B------:R-:W-:Y:S02]  /*9190*/  UIADD3 UR26, UPT, UPT, UR11, 0xb0, URZ ;  /* 0x000000b00b1a7890 */ /* 0x000fe4000fffe0ff */
[----:B------:R-:W-:Y:S01]  /*91a0*/  UIADD3.64 UR24, UPT, UPT, UR34, 0x402, URZ ;  /* 0x0000040222187897 */ /* 0x000fe2000fffe0ff */
[----:B------:R-:W-:Y:S01]  /*91b0*/  UMOV UR36, 0x0 ;  /* 0x0000000000247882 */ /* 0x000fe20000000000 */
[----:B------:R-:W-:Y:S01]  /*91c0*/  UMOV UR37, 0x8200910 ;  /* 0x0820091000257882 */ /* 0x000fe20000000000 */
[----:B------:R-:W-:Y:S02]  /*91d0*/  UIADD3 UR27, UPT, UPT, UR11, 0xb8, URZ ;  /* 0x000000b80b1b7890 */ /* 0x000fe4000fffe0ff */
[----:B------:R-:W-:Y:S01]  /*91e0*/  UIADD3.64 UR28, UPT, UPT, UR34, 0x404, URZ ;  /* 0x00000404221c7897 */ /* 0x000fe2000fffe0ff */
[----:B------:R-:W-:Y:S01]  /*91f0*/  UMOV UR7, 0x40004040 ;  /* 0x4000404000077882 */ /* 0x000fe20000000000 */
[----:B------:R-:W-:Y:S01]  /*9200*/  UMOV UR38, 0x0 ;  /* 0x0000000000267882 */ /* 0x000fe20000000000 */
[----:B------:R-:W-:Y:S01]  /*9210*/  UMOV UR39, 0x8200910 ;  /* 0x0820091000277882 */ /* 0x000fe20000000000 */
[----:B------:R-:W-:Y:S01]  /*9220*/  UMOV UR40, 0x0 ;  /* 0x0000000000287882 */ /* 0x000fe20000000000 */
[----:B------:R-:W-:Y:S01]  /*9230*/  UMOV UR41, 0x8200910 ;  /* 0x0820091000297882 */ /* 0x000fe20000000000 */
[----:B------:R1:W-:Y:S01]  /*9240*/  UTCHMMA tmem[UR13], gdesc[UR6], tmem[UR11], tmem[UR36], idesc[UR37], !UPT ;  /* 0x00ff24060d0079ea */ /* 0x0003e2000f80000b */
[----:B------:R-:W-:Y:S01]  /*9250*/  UMOV UR42, 0x0 ;  /* 0x00000000002a7882 */ /* 0x000fe20000000000 */
[----:B------:R-:W-:Y:S01]  /*9260*/  UMOV UR43, 0x8200910 ;  /* 0x08200910002b7882 */ /* 0x000fe20000000000 */
[----:B------:R1:W-:Y:S01]  /*9270*/  UTCHMMA tmem[UR9], gdesc[UR34], tmem[UR11], tmem[UR38], idesc[UR39], UPT ;  /* 0x00ff2622090079ea */ /* 0x0003e2000b80000b */
        /* <DEDUP_REMOVED lines=12> */
[----:B------:R1:W-:Y:S01]  /*9340*/  UTCHMMA tmem[UR26], gdesc[UR24], tmem[UR11], tmem[UR48], idesc[UR49], UPT ;  /* 0x00ff30181a0079ea */ /* 0x0003e2000b80000b */
[----:B------:R1:W-:Y:S01]  /*9350*/  UTCHMMA tmem[UR27], gdesc[UR28], tmem[UR11], tmem[UR50], idesc[UR51], UPT ;  /* 0x00ff321c1b0079ea */ /* 0x0003e2000b80000b */
[----:B------:R1:W-:Y:S01]  /*9360*/  UTCBAR [UR30], URZ ;  /* 0x000000ff1e0073e9 */ /* 0x0003e200080000ff */
[----:B------:R-:W-:Y:S01]  /*9370*/  NOP ;  /* 0x0000000000007918 */ /* 0x000fe20000000000 */
.L_x_7:
[----:B------:R-:W2:Y:S01]  /*9380*/  LDL.LU.64 R10, [R1+0x38] ;  /* 0x00003800010a7983 */ /* 0x000ea20000300a00 */
[----:B------:R-:W-:Y:S01]  /*9390*/  BAR.SYNC.DEFER_BLOCKING 0x0 ;  /* 0x0000000000007b1d */ /* 0x000fe20000010000 */
[----:B------:R-:W-:Y:S02]  /*93a0*/  VIADD R5, R70, 0xffffff7d ;  /* 0xffffff7d46057836 */ /* 0x000fe40000000000 */
[----:B------:R-:W-:-:S03]  /*93b0*/  IMAD.SHL.U32 R69, R79, 0x4, RZ ;  /* 0x000000044f457824 */ /* 0x000fc600078e00ff */
[----:B------:R-:W3:Y:S01]  /*93c0*/  LDCU UR53, c[0x0][0x3a0] ;  /* 0x00007400ff3577ac */ /* 0x000ee20008000800 */
[----:B------:R-:W4:Y:S01]  /*93d0*/  LDL.LU.64 R22, [R1+0x30] ;  /* 0x0000300001167983 */ /* 0x000f220000300a00 */
[----:B-1----:R-:W1:Y:S03]  /*93e0*/  LDCU UR40, c[0x0][0x3a0] ;  /* 0x00007400ff2877ac */ /* 0x002e660008000800 */
[----:B------:R-:W5:Y:S01]  /*93f0*/  LDL.LU.64 R20, [R1+0x28] ;  /* 0x0000280001147983 */ /* 0x000f620000300a00 */
[----:B------:R-:W1:Y:S03]  /*9400*/  LDCU UR55, c[0x0][0x3a0] ;  /* 0x00007400ff3777ac */ /* 0x000e660008000800 */
[----:B------:R-:W3:Y:S01]  /*9410*/  LDL.LU.64 R18, [R1+0x20] ;  /* 0x0000200001127983 */ /* 0x000ee20000300a00 */
[----:B------:R-:W1:Y:S03]  /*9420*/  LDCU UR41, c[0x0][0x3a0] ;  /* 0x00007400ff2977ac */ /* 0x000e660008000800 */
[----:B------:R-:W3:Y:S01]  /*9430*/  LDL.LU.64 R16, [R1+0x18] ;  /* 0x0000180001107983 */ /* 0x000ee20000300a00 */
[----:B------:R-:W1:Y:S03]  /*9440*/  LDCU UR54, c[0x0][0x3a0] ;  /* 0x00007400ff3677ac */ /* 0x000e660008000800 */
[----:B------:R-:W3:Y:S01]  /*9450*/  LDL.LU.64 R14, [R1+0x10] ;  /* 0x00001000010e7983 */ /* 0x000ee20000300a00 */
[----:B------:R-:W1:Y:S03]  /*9460*/  LDCU UR42, c[0x0][0x3a0] ;  /* 0x00007400ff2a77ac */ /* 0x000e660008000800 */
[----:B------:R-:W-:Y:S01]  /*9470*/  @!PT LDS RZ, [RZ] ;  /* 0x00000000fffff984 */ /* 0x000fe20000000800 */
[----:B------:R-:W-:Y:S01]  /*9480*/  @!PT LDS RZ, [RZ] ;  /* 0x00000000fffff984 */ /* 0x000fe20000000800 */
[----:B------:R-:W-:Y:S01]  /*9490*/  @!PT LDS RZ, [RZ] ;  /* 0x00000000fffff984 */ /* 0x000fe20000000800 */
[----:B------:R2:W-:Y:S01]  /*94a0*/  LDGSTS.E [R252+0x18000], desc[UR32][R6.64], !P4 ;  /* 0x1800000006fc7fae */ /* 0x0005e2000e1a1020 */
[----:B------:R-:W1:Y:S03]  /*94b0*/  LDCU UR57, c[0x0][0x3a0] ;  /* 0x00007400ff3977ac */ /* 0x000e660008000800 */
[----:B------:R-:W3:Y:S01]  /*94c0*/  LDL.64 R12, [R1+0x8] ;  /* 0x00000800010c7983 */ /* 0x000ee20000100a00 */
[----:B------:R-:W1:Y:S03]  /*94d0*/  LDCU UR43, c[0x0][0x3a0] ;  /* 0x00007400ff2b77ac */ /* 0x000e660008000800 */
[----:B------:R4:W-:Y:S01]  /*94e0*/  LDGSTS.E [R252+0x18004], desc[UR32][R8.64], !P3 ;  /* 0x1800400008fc7fae */ /* 0x0009e2000d9a1020 */
[----:B------:R-:W-:Y:S01]  /*94f0*/  ISETP.GE.U32.AND P3, PT, R5, 0x7fffff3e, PT ;  /* 0x7fffff3e0500780c */ /* 0x000fe20003f66070 */
[----:B------:R-:W-:Y:S01]  /*9500*/  VIADD R5, R70, 0xffffff7c ;  /* 0xffffff7c46057836 */ /* 0x000fe20000000000 */
[----:B------:R-:W1:Y:S04]  /*9510*/  LDCU UR56, c[0x0][0x3a0] ;  /* 0x00007400ff3877ac */ /* 0x000e680008000800 */
[----:B------:R-:W-:Y:S01]  /*9520*/  ISETP.GE.U32.AND P1, PT, R5, 0x7fffff3d, PT ;  /* 0x7fffff3d0500780c */ /* 0x000fe20003f26070 */
[----:B------:R-:W1:Y:S01]  /*9530*/  LDCU UR44, c[0x0][0x3a0] ;  /* 0x00007400ff2c77ac */ /* 0x000e620008000800 */
        /* <DEDUP_REMOVED lines=37> */
[----:B--2---:R-:W-:-:S05]  /*9790*/  IADD3 R6, P4, PT, R10, R3, RZ ;  /* 0x000000030a067210 */ /* 0x004fca0007f9e0ff */
[----:B------:R-:W-:Y:S02]  /*97a0*/  IMAD.X R7, R11, 0x1, R68, P4 ;  /* 0x000000010b077824 */ /* 0x000fe400020e0644 */
[----:B------:R-:W2:Y:S01]  /*97b0*/  LDL.LU.64 R10, [R1] ;  /* 0x00000000010a7983 */ /* 0x000ea20000300a00 */
[----:B------:R-:W-:-:S03]  /*97c0*/  VIADD R5, R70, 0xffffff7b ;  /* 0xffffff7b46057836 */ /* 0x000fc60000000000 */
[----:B------:R5:W-:Y:S01]  /*97d0*/  LDGSTS.E [R252+0x18008], desc[UR32][R6.64], !P3 ;  /* 0x1800800006fc7fae */ /* 0x000be2000d9a1020 */
[----:B----4-:R-:W-:Y:S02]  /*97e0*/  IADD3 R8, P4, PT, R22, R3, RZ ;  /* 0x0000000316087210 */ /* 0x010fe40007f9e0ff */
[----:B------:R-:W-:Y:S01]  /*97f0*/  ISETP.GE.U32.AND P3, PT, R5, 0x7fffff3c, PT ;  /* 0x7fffff3c0500780c */ /* 0x000fe20003f66070 */
[----:B------:R-:W-:Y:S02]  /*9800*/  VIADD R5, R70, 0xffffff7a ;  /* 0xffffff7a46057836 */ /* 0x000fe40000000000 */
[----:B------:R-:W-:-:S05]  /*9810*/  IMAD.X R9, R23, 0x1, R68, P4 ;  /* 0x0000000117097824 */ /* 0x000fca00020e0644 */
[----:B------:R3:W-:Y:S01]  /*9820*/  LDGSTS.E [R252+0x1800c], desc[UR32][R8.64], !P1 ;  /* 0x1800c00008fc7fae */ /* 0x0007e2000c9a1020 */
[----:B-----5:R-:W-:Y:S02]  /*9830*/  IADD3 R6, P4, PT, R20, R3, RZ ;  /* 0x0000000314067210 */ /* 0x020fe40007f9e0ff */
[----:B------:R-:W-:Y:S01]  /*9840*/  ISETP.GE.U32.AND P1, PT, R5, 0x7fffff3b, PT ;  /* 0x7fffff3b0500780c */ /* 0x000fe20003f26070 */
[----:B------:R-:W-:Y:S02]  /*9850*/  VIADD R5, R70, 0xffffff79 ;  /* 0xffffff7946057836 */ /* 0x000fe40000000000 */
[----:B------:R-:W-:-:S05]  /*9860*/  IMAD.X R7, R21, 0x1, R68, P4 ;  /* 0x0000000115077824 */ /* 0x000fca00020e0644 */
[----:B------:R4:W-:Y:S01]  /*9870*/  LDGSTS.E [R252+0x18010], desc[UR32][R6.64], !P3 ;  /* 0x1801000006fc7fae */ /* 0x0009e2000d9a1020 */
[----:B---3--:R-:W-:Y:S02]  /*9880*/  IADD3 R8, P4, PT, R18, R3, RZ ;  /* 0x0000000312087210 */ /* 0x008fe40007f9e0ff */
[----:B------:R-:W-:Y:S01]  /*9890*/  ISETP.GE.U32.AND P3, PT, R5, 0x7fffff3a, PT ;  /* 0x7fffff3a0500780c */ /* 0x000fe20003f66070 */
[----:B------:R-:W-:Y:S02]  /*98a0*/  VIADD R5, R70, 0xffffff78 ;  /* 0xffffff7846057836 */ /* 0x000fe40000000000 */
[----:B------:R-:W-:-:S05]  /*98b0*/  IMAD.X R9, R19, 0x1, R68, P4 ;  /* 0x0000000113097824 */ /* 0x000fca00020e0644 */
[----:B------:R3:W-:Y:S01]  /*98c0*/  LDGSTS.E [R252+0x18014], desc[UR32][R8.64], !P1 ;  /* 0x1801400008fc7fae */ /* 0x0007e2000c9a1020 */
[----:B----4-:R-:W-:Y:S02]  /*98d0*/  IADD3 R6, P4, PT, R16, R3, RZ ;  /* 0x0000000310067210 */ /* 0x010fe40007f9e0ff */
        /* <DEDUP_REMOVED lines=14> */
[----:B------:R-:W-:Y:S01]  /*99c0*/  ISETP.GE.U32.AND P3, PT, R5, 0x7fffff36, PT ;  /* 0x7fffff360500780c */ /* 0x000fe20003f66070 */
[----:B------:R-:W-:Y:S01]  /*99d0*/  VIADD R5, R70, 0xffffff74 ;  /* 0xffffff7446057836 */ /* 0x000fe20000000000 */
[----:B--2---:R-:W-:Y:S02]  /*99e0*/  IADD3 R8, P4, PT, R10, R3, RZ ;  /* 0x000000030a087210 */ /* 0x004fe40007f9e0ff */
[----:B------:R-:W-:-:S03]  /*99f0*/  SHF.R.S32.HI R10, RZ, 0x1f, R79 ;  /* 0x0000001fff0a7819 */ /* 0x000fc6000001144f */
[----:B------:R-:W-:Y:S01]  /*9a00*/  IMAD.X R9, R11, 0x1, R68, P4 ;  /* 0x000000010b097824 */ /* 0x000fe200020e0644 */
[----:B---3--:R-:W-:-:S04]  /*9a10*/  IADD3 R6, P4, PT, R250, R3, RZ ;  /* 0x00000003fa067210 */ /* 0x008fc80007f9e0ff */
[----:B------:R2:W-:Y:S01]  /*9a20*/  LDGSTS.E [R252+0x18024], desc[UR32][R8.64], !P1 ;  /* 0x1802400008fc7fae */ /* 0x0005e2000c9a1020 */
[----:B------:R-:W-:Y:S01]  /*9a30*/  ISETP.GE.U32.AND P1, PT, R5, 0x7fffff35, PT ;  /* 0x7fffff350500780c */ /* 0x000fe20003f26070 */
[----:B------:R-:W-:Y:S02]  /*9a40*/  IMAD.X R7, R251, 0x1, R68, P4 ;  /* 0x00000001fb077824 */ /* 0x000fe400020e0644 */
[----:B------:R-:W-:-:S03]  /*9a50*/  VIADD R5, R70, 0xffffff72 ;  /* 0xffffff7246057836 */ /* 0x000fc60000000000 */
[----:B------:R3:W-:Y:S01]  /*9a60*/  LDGSTS.E [R252+0x18028], desc[UR32][R6.64], !P3 ;  /* 0x1802800006fc7fae */ /* 0x0007e2000d9a1020 */
[----:B--2---:R-:W-:-:S05]  /*9a70*/  IADD3 R8, P4, PT, R248, R3, RZ ;  /* 0x00000003f8087210 */ /* 0x004fca0007f9e0ff */
[----:B------:R-:W-:Y:S01]  /*9a80*/  IMAD.X R9, R249, 0x1, R68, P4 ;  /* 0x00000001f9097824 */ /* 0x000fe200020e0644 */
[----:B---3--:R-:W-:-:S04]  /*9a90*/  IADD3 R6, P4, PT, R246, R3, RZ ;  /* 0x00000003f6067210 */ /* 0x008fc80007f9e0ff */
[----:B------:R2:W-:Y:S01]  /*9aa0*/  LDGSTS.E [R252+0x1802c], desc[UR32][R8.64], !P1 ;  /* 0x1802c00008fc7fae */ /* 0x0005e2000c9a1020 */
[----:B------:R-:W-:Y:S01]  /*9ab0*/  ISETP.GE.U32.AND P1, PT, R5, 0x7fffff33, PT ;  /* 0x7fffff330500780c */ /* 0x000fe20003f26070 */
[----:B------:R-:W-:Y:S01]  /*9ac0*/  VIADD R5, R70, 0xffffff73 ;  /* 0xffffff7346057836 */ /* 0x000fe20000000000 */
[----:B------:R-:W-:Y:S01]  /*9ad0*/  SHF.L.U64.HI R70, R79, 0x2, R10 ;  /* 0x000000024f467819 */ /* 0x000fe2000001020a */
[----:B------:R-:W-:-:S03]  /*9ae0*/  IMAD.X R7, R247, 0x1, R68, P4 ;  /* 0x00000001f7077824 */ /* 0x000fc600020e0644 */
[----:B------:R-:W-:Y:S01]  /*9af0*/  ISETP.GE.U32.AND P3, PT, R5, 0x7fffff34, PT ;  /* 0x7fffff340500780c */ /* 0x000fe20003f66070 */
[----:B------:R-:W-:Y:S01]  /*9b00*/  UIADD3 UR53, UPT, UPT, UR53, -0x94, URZ ;  /* 0xffffff6c35357890 */ /* 0x000fe2000fffe0ff */
[----:B------:R-:W3:Y:S01]  /*9b10*/  LDC R5, c[0x0][0x3a0] ;  /* 0x0000e800ff057b82 */ /* 0x000ee20000000800 */
[----:B--2---:R-:W-:-:S05]  /*9b20*/  IADD3 R8, P4, PT, R244, R3, RZ ;  /* 0x00000003f4087210 */ /* 0x004fca0007f9e0ff */
[----:B------:R-:W-:-:S05]  /*9b30*/  IMAD.X R9, R245, 0x1, R68, P4 ;  /* 0x00000001f5097824 */ /* 0x000fca00020e0644 */
[----:B------:R-:W-:Y:S01]  /*9b40*/  LDGSTS.E [R252+0x18030], desc[UR32][R6.64], !P3 ;  /* 0x1803000006fc7fae */ /* 0x000fe2000d9a1020 */
[----:B------:R-:W-:-:S03]  /*9b50*/  IADD3 R248, P3, PT, R120, R69, RZ ;  /* 0x0000004578f87210 */ /* 0x000fc60007f7e0ff */
[----:B------:R2:W-:Y:S01]  /*9b60*/  LDGSTS.E [R252+0x18034], desc[UR32][R8.64], !P1 ;  /* 0x1803400008fc7fae */ /* 0x0005e2000c9a1020 */
[----:B------:R-:W-:Y:S01]  /*9b70*/  IADD3 R10, P1, PT, R116, R69, RZ ;  /* 0x00000045740a7210 */ /* 0x000fe20007f3e0ff */
[----:B------:R-:W-:-:S04]  /*9b80*/  IMAD.X R249, R121, 0x1, R70, P3 ;  /* 0x0000000179f97824 */ /* 0x000fc800018e0646 */
[----:B------:R-:W-:Y:S01]  /*9b90*/  IMAD.X R11, R117, 0x1, R70, P1 ;  /* 0x00000001750b7824 */ /* 0x000fe200008e0646 */
[-C--:B------:R-:W-:Y:S01]  /*9ba0*/  IADD3 R250, P1, PT, R118, R69.reuse, RZ ;  /* 0x0000004576fa7210 */ /* 0x080fe20007f3e0ff */
[----:B------:R-:W4:Y:S01]  /*9bb0*/  LDL.LU.64 R120, [R1+0x188] ;  /* 0x0001880001787983 */ /* 0x000f220000300a00 */
[----:B------:R-:W-:-:S03]  /*9bc0*/  IADD3 R244, P3, PT, R124, R69, RZ ;  /* 0x000000457cf47210 */ /* 0x000fc60007f7e0ff */
[--C-:B------:R-:W-:Y:S01]  /*9bd0*/  IMAD.X R251, R119, 0x1, R70.reuse, P1 ;  /* 0x0000000177fb7824 */ /* 0x100fe200008e0646 */
[-C--:B------:R-:W-:Y:S01]  /*9be0*/  IADD3 R246, P1, PT, R122, R69.reuse, RZ ;  /* 0x000000457af67210 */ /* 0x080fe20007f3e0ff */
[--C-:B------:R-:W-:Y:S01]  /*9bf0*/  IMAD.X R245, R125, 0x1, R70.reuse, P3 ;  /* 0x000000017df57824 */ /* 0x100fe200018e0646 */
[-C--:B--2---:R-:W-:Y:S01]  /*9c00*/  IADD3 R8, P3, PT, R128, R69.reuse, RZ ;  /* 0x0000004580087210 */ /* 0x084fe20007f7e0ff */
[----:B------:R-:W2:Y:S02]  /*9c10*/  LDL.LU.64 R124, [R1+0x1b8] ;  /* 0x0001b800017c7983 */ /* 0x000ea40000300a00 */
[----:B------:R-:W-:Y:S01]  /*9c20*/  IMAD.X R247, R123, 0x1, R70, P1 ;  /* 0x000000017bf77824 */ /* 0x000fe200008e0646 */
[----:B------:R-:W-:Y:S01]  /*9c30*/  IADD3 R6, P1, PT, R126, R69, RZ ;  /* 0x000000457e067210 */ /* 0x000fe20007f3e0ff */
[----:B------:R-:W-:Y:S02]  /*9c40*/  IMAD.MOV.U32 R126, RZ, RZ, R10 ;  /* 0x000000ffff7e7224 */ /* 0x000fe400078e000a */
[----:B------:R-:W-:-:S02]  /*9c50*/  IMAD.X R9, R129, 0x1, R70, P3 ;  /* 0x0000000181097824 */ /* 0x000fc400018e0646 */
[--C-:B------:R-:W-:Y:S01]  /*9c60*/  IMAD.X R7, R127, 0x1, R70.reuse, P1 ;  /* 0x000000017f077824 */ /* 0x100fe200008e0646 */
[-C--:B------:R-:W-:Y:S01]  /*9c70*/  IADD3 R10, P1, PT, R130, R69.reuse, RZ ;  /* 0x00000045820a7210 */ /* 0x080fe20007f3e0ff */
[----:B------:R-:W5:Y:S01]  /*9c80*/  LDL.LU.64 R128, [R1+0x190] ;  /* 0x0001900001807983 */ /* 0x000f620000300a00 */
[-C--:B------:R-:W-:Y:S01]  /*9c90*/  IADD3 R12, P3, PT, R132, R69.reuse, RZ ;  /* 0x00000045840c7210 */ /* 0x080fe20007f7e0ff */
[----:B------:R-:W-:Y:S02]  /*9ca0*/  IMAD.MOV.U32 R127, RZ, RZ, R11 ;  /* 0x000000ffff7f7224 */ /* 0x000fe400078e000b */
[--C-:B------:R-:W-:Y:S01]  /*9cb0*/  IMAD.X R11, R131, 0x1, R70.reuse, P1 ;  /* 0x00000001830b7824 */ /* 0x100fe200008e0646 */
[-C--:B------:R-:W-:Y:S01]  /*9cc0*/  IADD3 R14, P1, PT, R134, R69.reuse, RZ ;  /* 0x00000045860e7210 */ /* 0x080fe20007f3e0ff */
[--C-:B------:R-:W-:Y:S01]  /*9cd0*/  IMAD.X R13, R133, 0x1, R70.reuse, P3 ;  /* 0x00000001850d7824 */ /* 0x100fe200018e0646 */
[----:B------:R-:W-:Y:S01]  /*9ce0*/  IADD3 R16, P3, PT, R136, R69, RZ ;  /* 0x0000004588107210 */ /* 0x000fe20007f7e0ff */
[----:B------:R-:W3:Y:S02]  /*9cf0*/  LDL.LU.64 R130, [R1+0x198] ;  /* 0x0001980001827983 */ /* 0x000ee40000300a00 */
[----:B------:R-:W-:-:S02]  /*9d00*/  IMAD.X R15, R135, 0x1, R70, P1 ;  /* 0x00000001870f7824 */ /* 0x000fc400008e0646 */
[----:B------:R-:W3:Y:S01]  /*9d10*/  LDL.LU.64 R132, [R1+0x1a8] ;  /* 0x0001a80001847983 */ /* 0x000ee20000300a00 */
[----:B------:R-:W-:-:S03]  /*9d20*/  IMAD.X R17, R137, 0x1, R70, P3 ;  /* 0x0000000189117824 */ /* 0x000fc600018e0646 */
[----:B------:R-:W3:Y:S04]  /*9d30*/  LDL.LU.64 R134, [R1+0x1b0] ;  /* 0x0001b00001867983 */ /* 0x000ee80000300a00 */
[----:B------:R-:W3:Y:S01]  /*9d40*/  LDL.LU.64 R136, [R1+0x1c0] ;  /* 0x0001c00001887983 */ /* 0x000ee20000300a00 */
[-C--:B------:R-:W-:Y:S02]  /*9d50*/  IADD3 R18, P1, PT, R138, R69.reuse, RZ ;  /* 0x000000458a127210 */ /* 0x080fe40007f3e0ff */
[----:B------:R-:W-:-:S03]  /*9d60*/  IADD3 R20, P3, PT, R140, R69, RZ ;  /* 0x000000458c147210 */ /* 0x000fc60007f7e0ff */
[--C-:B------:R-:W-:Y:S01]  /*9d70*/  IMAD.X R19, R139, 0x1, R70.reuse, P1 ;  /* 0x000000018b137824 */ /* 0x100fe200008e0646 */
[-C--:B------:R-:W-:Y:S01]  /*9d80*/  IADD3 R22, P1, PT, R142, R69.reuse, RZ ;  /* 0x000000458e167210 */ /* 0x080fe20007f3e0ff */
[--C-:B------:R-:W-:Y:S01]  /*9d90*/  IMAD.X R21, R141, 0x1, R70.reuse, P3 ;  /* 0x000000018d157824 */ /* 0x100fe200018e0646 */
[-C--:B------:R-:W-:Y:S01]  /*9da0*/  IADD3 R24, P3, PT, R144, R69.reuse, RZ ;  /* 0x0000004590187210 */ /* 0x080fe20007f7e0ff */
[----:B------:R-:W4:Y:S02]  /*9db0*/  LDL.LU.64 R138, [R1+0x1a0] ;  /* 0x0001a000018a7983 */ /* 0x000f240000300a00 */
[--C-:B------:R-:W-:Y:S01]  /*9dc0*/  IMAD.X R23, R143, 0x1, R70.reuse, P1 ;  /* 0x000000018f177824 */ /* 0x100fe200008e0646 */
[-C--:B------:R-:W-:Y:S01]  /*9dd0*/  IADD3 R28, P1, PT, R148, R69.reuse, RZ ;  /* 0x00000045941c7210 */ /* 0x080fe20007f3e0ff */
[----:B------:R-:W-:Y:S01]  /*9de0*/  IMAD.X R25, R145, 0x1, R70, P3 ;  /* 0x0000000191197824 */ /* 0x000fe200018e0646 */
[----:B------:R-:W-:-:S03]  /*9df0*/  IADD3 R26, P3, PT, R146, R69, RZ ;  /* 0x00000045921a7210 */ /* 0x000fc60007f7e0ff */
        /* <DEDUP_REMOVED lines=72> */
[--C-:B------:R-:W-:Y:S02]  /*a280*/  IMAD.X R119, R219, 0x1, R70.reuse, P1 ;  /* 0x00000001db777824 */ /* 0x100fe400008e0646 */
[----:B------:R-:W-:Y:S01]  /*a290*/  IMAD.X R123, R221, 0x1, R70, P3 ;  /* 0x00000001dd7b7824 */ /* 0x000fe200018e0646 */
[----:B--2---:R-:W-:-:S05]  /*a2a0*/  IADD3 R210, P3, PT, R124, R3, RZ ;  /* 0x000000037cd27210 */ /* 0x004fca0007f7e0ff */
[----:B------:R-:W-:Y:S01]  /*a2b0*/  IMAD.X R211, R125, 0x1, R68, P3 ;  /* 0x000000017dd37824 */ /* 0x000fe200018e0644 */
[----:B---3--:R-:W-:-:S05]  /*a2c0*/  IADD3 R212, P1, PT, R136, R3, RZ ;  /* 0x0000000388d47210 */ /* 0x008fca0007f3e0ff */
[----:B------:R-:W-:Y:S02]  /*a2d0*/  IMAD.X R213, R137, 0x1, R68, P1 ;  /* 0x0000000189d57824 */ /* 0x000fe400008e0644 */
[----:B------:R-:W2:Y:S04]  /*a2e0*/  LDL.LU.64 R136, [R1+0x180] ;  /* 0x0001800001887983 */ /* 0x000ea80000300a00 */
[----:B------:R-:W3:Y:S01]  /*a2f0*/  LDL.LU.64 R124, [R1+0x178] ;  /* 0x00017800017c7983 */ /* 0x000ee20000300a00 */
[-C--:B------:R-:W-:Y:S02]  /*a300*/  IADD3 R208, P1, PT, R134, R3.reuse, RZ ;  /* 0x0000000386d07210 */ /* 0x080fe40007f3e0ff */
[----:B------:R-:W-:-:S03]  /*a310*/  IADD3 R206, P3, PT, R132, R3, RZ ;  /* 0x0000000384ce7210 */ /* 0x000fc60007f7e0ff */
[--C-:B------:R-:W-:Y:S01]  /*a320*/  IMAD.X R209, R135, 0x1, R68.reuse, P1 ;  /* 0x0000000187d17824 */ /* 0x100fe200008e0644 */
[-C--:B----4-:R-:W-:Y:S01]  /*a330*/  IADD3 R204, P1, PT, R138, R3.reuse, RZ ;  /* 0x000000038acc7210 */ /* 0x090fe20007f3e0ff */
[----:B------:R-:W-:Y:S01]  /*a340*/  IMAD.X R207, R133, 0x1, R68, P3 ;  /* 0x0000000185cf7824 */ /* 0x000fe200018e0644 */
[----:B------:R-:W4:Y:S01]  /*a350*/  LDL.LU.64 R134, [R1+0x170] ;  /* 0x0001700001867983 */ /* 0x000f220000300a00 */
[----:B------:R-:W-:-:S03]  /*a360*/  IADD3 R202, P3, PT, R130, R3, RZ ;  /* 0x0000000382ca7210 */ /* 0x000fc60007f7e0ff */
[----:B------:R-:W4:Y:S01]  /*a370*/  LDL.LU.64 R132, [R1+0x168] ;  /* 0x0001680001847983 */ /* 0x000f220000300a00 */
[--C-:B------:R-:W-:Y:S01]  /*a380*/  IMAD.X R205, R139, 0x1, R68.reuse, P1 ;  /* 0x000000018bcd7824 */ /* 0x100fe200008e0644 */
[-C--:B-----5:R-:W-:Y:S01]  /*a390*/  IADD3 R200, P1, PT, R128, R3.reuse, RZ ;  /* 0x0000000380c87210 */ /* 0x0a0fe20007f3e0ff */
[--C-:B------:R-:W-:Y:S01]  /*a3a0*/  IMAD.X R203, R131, 0x1, R68.reuse, P3 ;  /* 0x0000000183cb7824 */ /* 0x100fe200018e0644 */
[----:B------:R-:W5:Y:S04]  /*a3b0*/  LDL.LU.64 R138, [R1+0x158] ;  /* 0x00015800018a7983 */ /* 0x000f680000300a00 */
[----:B------:R-:W5:Y:S01]  /*a3c0*/  LDL.LU.64 R130, [R1+0x150] ;  /* 0x0001500001827983 */ /* 0x000f620000300a00 */
[----:B------:R-:W-:Y:S01]  /*a3d0*/  IMAD.X R201, R129, 0x1, R68, P1 ;  /* 0x0000000181c97824 */ /* 0x000fe200008e0644 */
[----:B------:R-:W-:Y:S01]  /*a3e0*/  IADD3 R198, P3, PT, R120, R3, RZ ;  /* 0x0000000378c67210 */ /* 0x000fe20007f7e0ff */
[----:B------:R-:W-:-:S02]  /*a3f0*/  IMAD.MOV.U32 R128, RZ, RZ, R126 ;  /* 0x000000ffff807224 */ /* 0x000fc400078e007e */
[----:B------:R-:W-:Y:S02]  /*a400*/  IMAD.MOV.U32 R129, RZ, RZ, R127 ;  /* 0x000000ffff817224 */ /* 0x000fe400078e007f */
[----:B------:R-:W5:Y:S01]  /*a410*/  LDL.LU.64 R126, [R1+0x148] ;  /* 0x00014800017e7983 */ /* 0x000f620000300a00 */
[----:B------:R-:W-:-:S03]  /*a420*/  IMAD.X R199, R121, 0x1, R68, P3 ;  /* 0x0000000179c77824 */ /* 0x000fc600018e0644 */
[----:B------:R-:W5:Y:S01]  /*a430*/  LDL.LU.64 R120, [R1+0x140] ;  /* 0x0001400001787983 */ /* 0x000f620000300a00 */
[-C--:B--2---:R-:W-:Y:S02]  /*a440*/  IADD3 R196, P1, PT, R136, R3.reuse, RZ ;  /* 0x0000000388c47210 */ /* 0x084fe40007f3e0ff */
[----:B---3--:R-:W-:-:S03]  /*a450*/  IADD3 R194, P3, PT, R124, R3, RZ ;  /* 0x000000037cc27210 */ /* 0x008fc60007f7e0ff */
[--C-:B------:R-:W-:Y:S02]  /*a460*/  IMAD.X R197, R137, 0x1, R68.reuse, P1 ;  /* 0x0000000189c57824 */ /* 0x100fe400008e0644 */
[----:B------:R-:W2:Y:S01]  /*a470*/  LDL.LU.64 R136, [R1+0x138] ;  /* 0x0001380001887983 */ /* 0x000ea20000300a00 */
[----:B------:R-:W-:-:S03]  /*a480*/  IMAD.X R195, R125, 0x1, R68, P3 ;  /* 0x000000017dc37824 */ /* 0x000fc600018e0644 */
[----:B------:R-:W3:Y:S01]  /*a490*/  LDL.LU.64 R124, [R1+0x130] ;  /* 0x00013000017c7983 */ /* 0x000ee20000300a00 */
[-C--:B----4-:R-:W-:Y:S02]  /*a4a0*/  IADD3 R192, P1, PT, R134, R3.reuse, RZ ;  /* 0x0000000386c07210 */ /* 0x090fe40007f3e0ff */
[----:B------:R-:W-:-:S03]  /*a4b0*/  IADD3 R190, P3, PT, R132, R3, RZ ;  /* 0x0000000384be7210 */ /* 0x000fc60007f7e0ff */
[--C-:B------:R-:W-:Y:S02]  /*a4c0*/  IMAD.X R193, R135, 0x1, R68.reuse, P1 ;  /* 0x0000000187c17824 */ /* 0x100fe400008e0644 */
[----:B------:R-:W4:Y:S01]  /*a4d0*/  LDL.LU.64 R134, [R1+0x128] ;  /* 0x0001280001867983 */ /* 0x000f220000300a00 */
[-C--:B-----5:R-:W-:Y:S01]  /*a4e0*/  IADD3 R188, P1, PT, R138, R3.reuse, RZ ;  /* 0x000000038abc7210 */ /* 0x0a0fe20007f3e0ff */
[--C-:B------:R-:W-:Y:S02]  /*a4f0*/  IMAD.X R191, R133, 0x1, R68.reuse, P3 ;  /* 0x0000000185bf7824 */ /* 0x100fe400018e0644 */
[----:B------:R-:W5:Y:S01]  /*a500*/  LDL.LU.64 R132, [R1+0x120] ;  /* 0x0001200001847983 */ /* 0x000f620000300a00 */
[----:B------:R-:W-:Y:S01]  /*a510*/  IADD3 R186, P3, PT, R130, R3, RZ ;  /* 0x0000000382ba7210 */ /* 0x000fe20007f7e0ff */
[----:B------:R-:W-:-:S04]  /*a520*/  IMAD.X R189, R139, 0x1, R68, P1 ;  /* 0x000000018bbd7824 */ /* 0x000fc800008e0644 */
[----:B------:R-:W-:Y:S02]  /*a530*/  IMAD.X R187, R131, 0x1, R68, P3 ;  /* 0x0000000183bb7824 */ /* 0x000fe400018e0644 */
[----:B------:R-:W5:Y:S01]  /*a540*/  LDL.LU.64 R130, [R1+0x118] ;  /* 0x0001180001827983 */ /* 0x000f620000300a00 */
[-C--:B------:R-:W-:Y:S02]  /*a550*/  IADD3 R184, P1, PT, R126, R3.reuse, RZ ;  /* 0x000000037eb87210 */ /* 0x080fe40007f3e0ff */
[----:B------:R-:W-:-:S03]  /*a560*/  IADD3 R182, P3, PT, R120, R3, RZ ;  /* 0x0000000378b67210 */ /* 0x000fc60007f7e0ff */
[--C-:B------:R-:W-:Y:S02]  /*a570*/  IMAD.X R185, R127, 0x1, R68.reuse, P1 ;  /* 0x000000017fb97824 */ /* 0x100fe400008e0644 */
[----:B------:R-:W5:Y:S01]  /*a580*/  LDL.LU.64 R126, [R1+0x110] ;  /* 0x00011000017e7983 */ /* 0x000f620000300a00 */
[----:B------:R-:W-:-:S03]  /*a590*/  IMAD.X R183, R121, 0x1, R68, P3 ;  /* 0x0000000179b77824 */ /* 0x000fc600018e0644 */
[----:B------:R-:W5:Y:S01]  /*a5a0*/  LDL.LU.64 R120, [R1+0x108] ;  /* 0x0001080001787983 */ /* 0x000f620000300a00 */
[----:B---3--:R-:W-:-:S05]  /*a5b0*/  IADD3 R178, P3, PT, R124, R3, RZ ;  /* 0x000000037cb27210 */ /* 0x008fca0007f7e0ff */
[----:B------:R-:W-:Y:S02]  /*a5c0*/  IMAD.X R179, R125, 0x1, R68, P3 ;  /* 0x000000017db37824 */ /* 0x000fe400018e0644 */
[----:B------:R-:W3:Y:S01]  /*a5d0*/  LDL.LU.64 R124, [R1+0x100] ;  /* 0x00010000017c7983 */ /* 0x000ee20000300a00 */
[----:B--2---:R-:W-:-:S05]  /*a5e0*/  IADD3 R180, P1, PT, R136, R3, RZ ;  /* 0x0000000388b47210 */ /* 0x004fca0007f3e0ff */
[----:B------:R-:W-:Y:S01]  /*a5f0*/  IMAD.X R181, R137, 0x1, R68, P1 ;  /* 0x0000000189b57824 */ /* 0x000fe200008e0644 */
[-C--:B----4-:R-:W-:Y:S02]  /*a600*/  IADD3 R176, P1, PT, R134, R3.reuse, RZ ;  /* 0x0000000386b07210 */ /* 0x090fe40007f3e0ff */
[----:B-----5:R-:W-:-:S03]  /*a610*/  IADD3 R174, P3, PT, R132, R3, RZ ;  /* 0x0000000384ae7210 */ /* 0x020fc60007f7e0ff */
[--C-:B------:R-:W-:Y:S02]  /*a620*/  IMAD.X R177, R135, 0x1, R68.reuse, P1 ;  /* 0x0000000187b17824 */ /* 0x100fe400008e0644 */
[----:B------:R-:W2:Y:S01]  /*a630*/  LDL.LU.64 R134, [R1+0xf8] ;  /* 0x0000f80001867983 */ /* 0x000ea20000300a00 */
[-C--:B------:R-:W-:Y:S01]  /*a640*/  IADD3 R172, P1, PT, R130, R3.reuse, RZ ;  /* 0x0000000382ac7210 */ /* 0x080fe20007f3e0ff */
[--C-:B------:R-:W-:Y:S02]  /*a650*/  IMAD.X R175, R133, 0x1, R68.reuse, P3 ;  /* 0x0000000185af7824 */ /* 0x100fe400018e0644 */
[----:B------:R-:W4:Y:S02]  /*a660*/  LDL.LU.64 R132, [R1+0xf0] ;  /* 0x0000f00001847983 */ /* 0x000f240000300a00 */
[----:B------:R-:W-:Y:S01]  /*a670*/  IMAD.X R173, R131, 0x1, R68, P1 ;  /* 0x0000000183ad7824 */ /* 0x000fe200008e0644 */
[----:B------:R-:W-:-:S05]  /*a680*/  IADD3 R170, P1, PT, R126, R3, RZ ;  /* 0x000000037eaa7210 */ /* 0x000fca0007f3e0ff */
[--C-:B------:R-:W-:Y:S01]  /*a690*/  IMAD.X R171, R127, 0x1, R68.reuse, P1 ;  /* 0x000000017fab7824 */ /* 0x100fe200008e0644 */
[-C--:B------:R-:W-:Y:S01]  /*a6a0*/  IADD3 R168, P1, PT, R120, R3.reuse, RZ ;  /* 0x0000000378a87210 */ /* 0x080fe20007f3e0ff */
[----:B------:R-:W5:Y:S04]  /*a6b0*/  LDL.LU.64 R126, [R1+0xe8] ;  /* 0x0000e800017e7983 */ /* 0x000f680000300a00 */
[----:B------:R-:W-:Y:S02]  /*a6c0*/  IMAD.X R169, R121, 0x1, R68, P1 ;  /* 0x0000000179a97824 */ /* 0x000fe400008e0644 */
[----:B------:R-:W5:Y:S01]  /*a6d0*/  LDL.LU.64 R120, [R1+0xe0] ;  /* 0x0000e00001787983 */ /* 0x000f620000300a00 */
[----:B---3--:R-:W-:-:S05]  /*a6e0*/  IADD3 R166, P1, PT, R124, R3, RZ ;  /* 0x000000037ca67210 */ /* 0x008fca0007f3e0ff */
[----:B------:R-:W-:Y:S02]  /*a6f0*/  IMAD.X R167, R125, 0x1, R68, P1 ;  /* 0x000000017da77824 */ /* 0x000fe400008e0644 */
[----:B------:R-:W3:Y:S04]  /*a700*/  LDL.LU.64 R124, [R1+0xd8] ;  /* 0x0000d800017c7983 */ /* 0x000ee80000300a00 */
[----:B------:R-:W3:Y:S01]  /*a710*/  LDL.LU.64 R130, [R1+0xd0] ;  /* 0x0000d00001827983 */ /* 0x000ee20000300a00 */
[----:B--2---:R-:W-:-:S05]  /*a720*/  IADD3 R164, P1, PT, R134, R3, RZ ;  /* 0x0000000386a47210 */ /* 0x004fca0007f3e0ff */
[----:B------:R-:W-:Y:S01]  /*a730*/  IMAD.X R165, R135, 0x1, R68, P1 ;  /* 0x0000000187a57824 */ /* 0x000fe200008e0644 */
[----:B----4-:R-:W-:-:S05]  /*a740*/  IADD3 R162, P1, PT, R132, R3, RZ ;  /* 0x0000000384a27210 */ /* 0x010fca0007f3e0ff */
[----:B------:R-:W-:Y:S02]  /*a750*/  IMAD.X R163, R133, 0x1, R68, P1 ;  /* 0x0000000185a37824 */ /* 0x000fe400008e0644 */
[----:B------:R-:W2:Y:S01]  /*a760*/  LDL.LU.64 R132, [R1+0xc8] ;  /* 0x0000c80001847983 */ /* 0x000ea20000300a00 */
[----:B-----5:R-:W-:-:S05]  /*a770*/  IADD3 R160, P1, PT, R126, R3, RZ ;  /* 0x000000037ea07210 */ /* 0x020fca0007f3e0ff */
[--C-:B------:R-:W-:Y:S01]  /*a780*/  IMAD.X R161, R127, 0x1, R68.reuse, P1 ;  /* 0x000000017fa17824 */ /* 0x100fe200008e0644 */
[-C--:B------:R-:W-:Y:S01]  /*a790*/  IADD3 R158, P1, PT, R120, R3.reuse, RZ ;  /* 0x00000003789e7210 */ /* 0x080fe20007f3e0ff */
[----:B------:R-:W4:Y:S04]  /*a7a0*/  LDL.LU.64 R126, [R1+0xc0] ;  /* 0x0000c000017e7983 */ /* 0x000f280000300a00 */
[----:B------:R-:W-:Y:S02]  /*a7b0*/  IMAD.X R159, R121, 0x1, R68, P1 ;  /* 0x00000001799f7824 */ /* 0x000fe400008e0644 */
[----:B------:R-:W5:Y:S01]  /*a7c0*/  LDL.LU.64 R120, [R1+0xb8] ;  /* 0x0000b80001787983 */ /* 0x000f620000300a00 */
[----:B---3--:R-:W-:-:S05]  /*a7d0*/  IADD3 R156, P1, PT, R124, R3, RZ ;  /* 0x000000037c9c7210 */ /* 0x008fca0007f3e0ff */
[----:B------:R-:W-:Y:S02]  /*a7e0*/  IMAD.X R157, R125, 0x1, R68, P1 ;  /* 0x000000017d9d7824 */ /* 0x000fe400008e0644 */
[----:B------:R-:W3:Y:S01]  /*a7f0*/  LDL.LU.64 R124, [R1+0xb0] ;  /* 0x0000b000017c7983 */ /* 0x000ee20000300a00 */
[----:B------:R-:W-:-:S05]  /*a800*/  IADD3 R154, P1, PT, R130, R3, RZ ;  /* 0x00000003829a7210 */ /* 0x000fca0007f3e0ff */
[----:B------:R-:W-:Y:S02]  /*a810*/  IMAD.X R155, R131, 0x1, R68, P1 ;  /* 0x00000001839b7824 */ /* 0x000fe400008e0644 */
[----:B------:R-:W3:Y:S01]  /*a820*/  LDL.LU.64 R130, [R1+0xa8] ;  /* 0x0000a80001827983 */ /* 0x000ee20000300a00 */
[----:B--2---:R-:W-:-:S05]  /*a830*/  IADD3 R152, P1, PT, R132, R3, RZ ;  /* 0x0000000384987210 */ /* 0x004fca0007f3e0ff */
[----:B------:R-:W-:Y:S01]  /*a840*/  IMAD.X R153, R133, 0x1, R68, P1 ;  /* 0x0000000185997824 */ /* 0x000fe200008e0644 */
[----:B----4-:R-:W-:-:S05]  /*a850*/  IADD3 R150, P1, PT, R126, R3, RZ ;  /* 0x000000037e967210 */ /* 0x010fca0007f3e0ff */
[--C-:B------:R-:W-:Y:S01]  /*a860*/  IMAD.X R151, R127, 0x1, R68.reuse, P1 ;  /* 0x000000017f977824 */ /* 0x100fe200008e0644 */
[-C--:B-----5:R-:W-:Y:S01]  /*a870*/  IADD3 R148, P1, PT, R120, R3.reuse, RZ ;  /* 0x0000000378947210 */ /* 0x0a0fe20007f3e0ff */
[----:B------:R-:W2:Y:S04]  /*a880*/  LDL.LU.64 R126, [R1+0xa0] ;  /* 0x0000a000017e7983 */ /* 0x000ea80000300a00 */
[----:B------:R-:W-:Y:S02]  /*a890*/  IMAD.X R149, R121, 0x1, R68, P1 ;  /* 0x0000000179957824 */ /* 0x000fe400008e0644 */
[----:B------:R-:W4:Y:S01]  /*a8a0*/  LDL.LU.64 R120, [R1+0x98] ;  /* 0x0000980001787983 */ /* 0x000f220000300a00 */
[----:B---3--:R-:W-:-:S05]  /*a8b0*/  IADD3 R146, P1, PT, R124, R3, RZ ;  /* 0x000000037c927210 */ /* 0x008fca0007f3e0ff */
[----:B------:R-:W-:Y:S02]  /*a8c0*/  IMAD.X R147, R125, 0x1, R68, P1 ;  /* 0x000000017d937824 */ /* 0x000fe400008e0644 */
[----:B------:R-:W3:Y:S04]  /*a8d0*/  LDL.LU.64 R124, [R1+0x90] ;  /* 0x00009000017c7983 */ /* 0x000ee80000300a00 */
[----:B------:R-:W5:Y:S01]  /*a8e0*/  LDL.LU.64 R134, [R1+0x88] ;  /* 0x0000880001867983 */ /* 0x000f620000300a00 */
[----:B------:R-:W-:-:S03]  /*a8f0*/  IADD3 R144, P5, PT, R130, R3, RZ ;  /* 0x0000000382907210 */ /* 0x000fc60007fbe0ff */
[----:B------:R-:W5:Y:S01]  /*a900*/  LDL.LU.64 R214, [R1+0x80] ;  /* 0x0000800001d67983 */ /* 0x000f620000300a00 */
[----:B------:R-:W-:Y:S02]  /*a910*/  IMAD.MOV.U32 R132, RZ, RZ, R128 ;  /* 0x000000ffff847224 */ /* 0x000fe400078e0080 */
[----:B------:R-:W-:Y:S02]  /*a920*/  IMAD.X R145, R131, 0x1, R68, P5 ;  /* 0x0000000183917824 */ /* 0x000fe400028e0644 */
[----:B------:R-:W-:Y:S02]  /*a930*/  IMAD.MOV.U32 R133, RZ, RZ, R129 ;  /* 0x000000ffff857224 */ /* 0x000fe400078e0081 */
[----:B------:R-:W5:Y:S04]  /*a940*/  LDL.LU.64 R128, [R1+0x78] ;  /* 0x0000780001807983 */ /* 0x000f680000300a00 */
[----:B------:R-:W5:Y:S01]  /*a950*/  LDL.LU.64 R130, [R1+0x70] ;  /* 0x0000700001827983 */ /* 0x000f620000300a00 */
[----:B--2---:R-:W-:-:S05]  /*a960*/  IADD3 R142, P5, PT, R126, R3, RZ ;  /* 0x000000037e8e7210 */ /* 0x004fca0007fbe0ff */
[----:B------:R-:W-:Y:S01]  /*a970*/  IMAD.X R143, R127, 0x1, R68, P5 ;  /* 0x000000017f8f7824 */ /* 0x000fe200028e0644 */
[----:B----4-:R-:W-:-:S05]  /*a980*/  IADD3 R140, P5, PT, R120, R3, RZ ;  /* 0x00000003788c7210 */ /* 0x010fca0007fbe0ff */
[----:B------:R-:W-:Y:S02]  /*a990*/  IMAD.X R141, R121, 0x1, R68, P5 ;  /* 0x00000001798d7824 */ /* 0x000fe400028e0644 */
[----:B------:R-:W2:Y:S04]  /*a9a0*/  LDL.LU.64 R120, [R1+0x68] ;  /* 0x0000680001787983 */ /* 0x000ea80000300a00 */
[----:B------:R-:W4:Y:S01]  /*a9b0*/  LDL.LU.64 R126, [R1+0x60] ;  /* 0x00006000017e7983 */ /* 0x000f220000300a00 */
[----:B-1----:R-:W-:Y:S02]  /*a9c0*/  UIADD3 UR40, UPT, UPT, UR40, -0x93, URZ ;  /* 0xffffff6d28287890 */ /* 0x002fe4000fffe0ff */
[----:B------:R-:W-:Y:S02]  /*a9d0*/  UIADD3 UR55, UPT, UPT, UR55, -0x92, URZ ;  /* 0xffffff6e37377890 */ /* 0x000fe4000fffe0ff */
[----:B------:R-:W-:-:S02]  /*a9e0*/  UISETP.GE.U32.AND UP1, UPT, UR53, 0x7fffff2d, UPT ;  /* 0x7fffff2d3500788c */ /* 0x000fc4000bf26070 */
[----:B------:R-:W-:Y:S02]  /*a9f0*/  UIADD3 UR41, UPT, UPT, UR41, -0x96, URZ ;  /* 0xffffff6a29297890 */ /* 0x000fe4000fffe0ff */
[----:B------:R-:W-:Y:S02]  /*aa00*/  UIADD3 UR54, UPT, UPT, UR54, -0x91, URZ ;  /* 0xffffff6f36367890 */ /* 0x000fe4000fffe0ff */
[----:B------:R-:W-:Y:S02]  /*aa10*/  UISETP.GE.U32.AND UP3, UPT, UR40, 0x7fffff2e, UPT ;  /* 0x7fffff2e2800788c */ /* 0x000fe4000bf66070 */
[----:B------:R-:W-:Y:S02]  /*aa20*/  UIADD3 UR42, UPT, UPT, UR42, -0x95, URZ ;  /* 0xffffff6b2a2a7890 */ /* 0x000fe4000fffe0ff */
[----:B------:R-:W-:Y:S02]  /*aa30*/  UIADD3 UR57, UPT, UPT, UR57, -0x98, URZ ;  /* 0xffffff6839397890 */ /* 0x000fe4000fffe0ff */
[----:B------:R-:W-:Y:S01]  /*aa40*/  UISETP.GE.U32.AND UP4, UPT, UR55, 0x7fffff2f, UPT ;  /* 0x7fffff2f3700788c */ /* 0x000fe2000bf86070 */
[----:B---3--:R-:W-:-:S05]  /*aa50*/  IADD3 R138, P5, PT, R124, R3, RZ ;  /* 0x000000037c8a7210 */ /* 0x008fca0007fbe0ff */
[----:B------:R-:W-:Y:S02]  /*aa60*/  IMAD.X R139, R125, 0x1, R68, P5 ;  /* 0x000000017d8b7824 */ /* 0x000fe400028e0644 */
[----:B------:R-:W3:Y:S04]  /*aa70*/  LDL.LU.64 R124, [R1+0x58] ;  /* 0x00005800017c7983 */ /* 0x000ee80000300a00 */
[----:B------:R-:W3:Y:S01]  /*aa80*/  LDL.LU.64 R216, [R1+0x50] ;  /* 0x0000500001d87983 */ /* 0x000ee20000300a00 */
[----:B------:R-:W-:Y:S02]  /*aa90*/  USEL UR40, URZ, 0x1, UP1 ;  /* 0x00000001ff287887 */ /* 0x000fe40008800000 */
[----:B------:R-:W-:Y:S02]  /*aaa0*/  UIADD3 UR43, UPT, UPT, UR43, -0x9c, URZ ;  /* 0xffffff642b2b7890 */ /* 0x000fe4000fffe0ff */
[----:B------:R-:W-:-:S02]  /*aab0*/  UISETP.GE.U32.AND UP1, UPT, UR41, 0x7fffff2b, UPT ;  /* 0x7fffff2b2900788c */ /* 0x000fc4000bf26070 */
[----:B------:R-:W-:Y:S02]  /*aac0*/  UIADD3 UR56, UPT, UPT, UR56, -0x97, URZ ;  /* 0xffffff6938387890 */ /* 0x000fe4000fffe0ff */
[----:B------:R-:W-:Y:S02]  /*aad0*/  UISETP.GE.U32.AND UP5, UPT, UR54, 0x7fffff30, UPT ;  /* 0x7fffff303600788c */ /* 0x000fe4000bfa6070 */
[----:B------:R-:W-:Y:S02]  /*aae0*/  USEL UR41, URZ, 0x1fffe, UP3 ;  /* 0x0001fffeff297887 */ /* 0x000fe40009800000 */
[----:B------:R-:W-:Y:S02]  /*aaf0*/  UIADD3 UR44, UPT, UPT, UR44, -0x9b, URZ ;  /* 0xffffff652c2c7890 */ /* 0x000fe4000fffe0ff */
[----:B------:R-:W-:Y:S02]  /*ab00*/  UISETP.GE.U32.AND UP3, UPT, UR42, 0x7fffff2c, UPT ;  /* 0x7fffff2c2a00788c */ /* 0x000fe4000bf66070 */
[----:B------:R-:W-:-:S02]  /*ab10*/  UISETP.GE.U32.AND UP6, UPT, UR57, 0x7fffff29, UPT ;  /* 0x7fffff293900788c */ /* 0x000fc4000bfc6070 */
[----:B------:R-:W-:Y:S02]  /*ab20*/  USEL UR42, URZ, 0x4, UP4 ;  /* 0x00000004ff2a7887 */ /* 0x000fe4000a000000 */
[----:B------:R-:W-:Y:S02]  /*ab30*/  UIADD3 UR45, UPT, UPT, UR45, -0x9a, URZ ;  /* 0xffffff662d2d7890 */ /* 0x000fe4000fffe0ff */
[----:B------:R-:W-:Y:S02]  /*ab40*/  UISETP.GE.U32.AND UP4, UPT, UR43, 0x7fffff25, UPT ;  /* 0x7fffff252b00788c */ /* 0x000fe4000bf86070 */
[----:B------:R-:W-:Y:S02]  /*ab50*/  UISETP.GE.U32.AND UP2, UPT, UR56, 0x7fffff2a, UPT ;  /* 0x7fffff2a3800788c */ /* 0x000fe4000bf46070 */
[----:B------:R-:W-:Y:S02]  /*ab60*/  USEL UR43, URZ, 0x7fff8, UP5 ;  /* 0x0007fff8ff2b7887 */ /* 0x000fe4000a800000 */
[----:B------:R-:W-:-:S02]  /*ab70*/  UIADD3 UR46, UPT, UPT, UR46, -0x99, URZ ;  /* 0xffffff672e2e7890 */ /* 0x000fc4000fffe0ff */
[----:B------:R-:W-:Y:S02]  /*ab80*/  UISETP.GE.U32.AND UP5, UPT, UR44, 0x7fffff26, UPT ;  /* 0x7fffff262c00788c */ /* 0x000fe4000bfa6070 */
[----:B------:R-:W-:Y:S02]  /*ab90*/  USEL UR44, URZ, 0x1, UP6 ;  /* 0x00000001ff2c7887 */ /* 0x000fe4000b000000 */
[----:B------:R-:W-:Y:S02]  /*aba0*/  UIADD3 UR47, UPT, UPT, UR47, -0xa0, URZ ;  /* 0xffffff602f2f7890 */ /* 0x000fe4000fffe0ff */
        /* <DEDUP_REMOVED lines=23> */
[----:B------:R-:W-:Y:S01]  /*ad20*/  UISETP.GE.U32.AND UP3, UPT, UR5, 0x7fffff0f, UPT ;  /* 0x7fffff0f0500788c */ /* 0x000fe2000bf66070 */
[----:B-----5:R-:W-:Y:S01]  /*ad30*/  IADD3 R136, P5, PT, R134, R3, RZ ;  /* 0x0000000386887210 */ /* 0x020fe20007fbe0ff */
[----:B------:R-:W-:Y:S02]  /*ad40*/  UIADD3 UR7, UPT, UPT, UR7, -0xb8, URZ ;  /* 0xffffff4807077890 */ /* 0x000fe4000fffe0ff */
[----:B------:R-:W-:Y:S02]  /*ad50*/  USEL UR5, URZ, 0x4, UP4 ;  /* 0x00000004ff057887 */ /* 0x000fe4000a000000 */
[----:B------:R-:W-:-:S02]  /*ad60*/  UIADD3 UR6, UPT, UPT, UR6, -0xb7, URZ ;  /* 0xffffff4906067890 */ /* 0x000fc4000fffe0ff */
[----:B------:R-:W-:Y:S02]  /*ad70*/  UISETP.GE.U32.AND UP4, UPT, UR4, 0x7fffff10, UPT ;  /* 0x7fffff100400788c */ /* 0x000fe4000bf86070 */
[----:B------:R-:W-:Y:S02]  /*ad80*/  UIADD3 UR16, UPT, UPT, UR16, -0xbc, URZ ;  /* 0xffffff4410107890 */ /* 0x000fe4000fffe0ff */
[----:B------:R-:W-:Y:S02]  /*ad90*/  UIADD3 UR9, UPT, UPT, UR9, -0xb5, URZ ;  /* 0xffffff4b09097890 */ /* 0x000fe4000fffe0ff */
[----:B------:R-:W-:Y:S02]  /*ada0*/  USEL UR4, URZ, 0x7fff8, UP5 ;  /* 0x0007fff8ff047887 */ /* 0x000fe4000a800000 */
[----:B------:R-:W-:Y:S02]  /*adb0*/  UISETP.GE.U32.AND UP5, UPT, UR7, 0x7fffff09, UPT ;  /* 0x7fffff090700788c */ /* 0x000fe4000bfa6070 */
[----:B------:R-:W-:Y:S01]  /*adc0*/  USEL UR53, URZ, 0x1, UP6 ;  /* 0x00000001ff357887 */ /* 0x000fe2000b000000 */
[----:B------:R-:W-:Y:S01]  /*add0*/  IMAD.X R137, R135, 0x1, R68, P5 ;  /* 0x0000000187897824 */ /* 0x000fe200028e0644 */
[----:B------:R-:W-:-:S02]  /*ade0*/  UIADD3 UR15, UPT, UPT, UR15, -0xbb, URZ ;  /* 0xffffff450f0f7890 */ /* 0x000fc4000fffe0ff */
[----:B------:R-:W-:Y:S02]  /*adf0*/  UISETP.GE.U32.AND UP6, UPT, UR6, 0x7fffff0a, UPT ;  /* 0x7fffff0a0600788c */ /* 0x000fe4000bfc6070 */
[----:B------:R-:W-:Y:S01]  /*ae00*/  USEL UR7, URZ, 0x7fff8, UP4 ;  /* 0x0007fff8ff077887 */ /* 0x000fe2000a000000 */
[----:B------:R-:W-:Y:S01]  /*ae10*/  IADD3 R134, P5, PT, R214, R3, RZ ;  /* 0x00000003d6867210 */ /* 0x000fe20007fbe0ff */
[----:B------:R-:W-:Y:S02]  /*ae20*/  UIADD3 UR14, UPT, UPT, UR14, -0xb6, URZ ;  /* 0xffffff4a0e0e7890 */ /* 0x000fe4000fffe0ff */
[----:B------:R-:W-:Y:S02]  /*ae30*/  USEL UR6, URZ, 0x4, UP3 ;  /* 0x00000004ff067887 */ /* 0x000fe40009800000 */
[----:B------:R-:W-:Y:S02]  /*ae40*/  UISETP.GE.U32.AND UP4, UPT, UR16, 0x7fffff05, UPT ;  /* 0x7fffff051000788c */ /* 0x000fe4000bf86070 */
[----:B------:R-:W-:-:S02]  /*ae50*/  UIADD3 UR21, UPT, UPT, UR21, -0xbe, URZ ;  /* 0xffffff4215157890 */ /* 0x000fc4000fffe0ff */
[----:B------:R-:W-:Y:S02]  /*ae60*/  UISETP.GE.U32.AND UP3, UPT, UR9, 0x7fffff0c, UPT ;  /* 0x7fffff0c0900788c */ /* 0x000fe4000bf66070 */
[----:B------:R-:W-:Y:S02]  /*ae70*/  UIADD3 UR19, UPT, UPT, UR19, -0xbf, URZ ;  /* 0xffffff4113137890 */ /* 0x000fe4000fffe0ff */
[----:B------:R-:W-:Y:S02]  /*ae80*/  USEL UR55, URZ, 0x1, UP5 ;  /* 0x00000001ff377887 */ /* 0x000fe4000a800000 */
[----:B------:R-:W-:Y:S02]  /*ae90*/  USEL UR54, URZ, 0x1fffe, UP2 ;  /* 0x0001fffeff367887 */ /* 0x000fe40009000000 */
[----:B------:R-:W-:Y:S02]  /*aea0*/  UISETP.GE.U32.AND UP5, UPT, UR15, 0x7fffff06, UPT ;  /* 0x7fffff060f00788c */ /* 0x000fe4000bfa6070 */
[----:B------:R-:W-:-:S02]  /*aeb0*/  UIADD3 UR20, UPT, UPT, UR20, -0xbd, URZ ;  /* 0xffffff4314147890 */ /* 0x000fc4000fffe0ff */
[----:B------:R-:W-:Y:S02]  /*aec0*/  UISETP.GE.U32.AND UP2, UPT, UR14, 0x7fffff0b, UPT ;  /* 0x7fffff0b0e00788c */ /* 0x000fe4000bf46070 */
[----:B------:R-:W-:Y:S01]  /*aed0*/  USEL UR57, URZ, 0x1, UP4 ;  /* 0x00000001ff397887 */ /* 0x000fe2000a000000 */
[----:B------:R-:W-:Y:S01]  /*aee0*/  IMAD.X R135, R215, 0x1, R68, P5 ;  /* 0x00000001d7877824 */ /* 0x000fe200028e0644 */
[----:B------:R-:W-:Y:S01]  /*aef0*/  USEL UR14, URZ, 0x7fff8, UP3 ;  /* 0x0007fff8ff0e7887 */ /* 0x000fe20009800000 */
[----:B------:R-:W-:Y:S01]  /*af00*/  IMAD.MOV.U32 R214, RZ, RZ, R132 ;  /* 0x000000ffffd67224 */ /* 0x000fe200078e0084 */
[----:B------:R-:W-:Y:S01]  /*af10*/  UISETP.GE.U32.AND UP4, UPT, UR21, 0x7fffff03, UPT ;  /* 0x7fffff031500788c */ /* 0x000fe2000bf86070 */
[----:B------:R-:W-:Y:S01]  /*af20*/  IADD3 R132, P5, PT, R128, R3, RZ ;  /* 0x0000000380847210 */ /* 0x000fe20007fbe0ff */
[----:B------:R-:W-:Y:S02]  /*af30*/  UIADD3 UR24, UPT, UPT, UR24, -0xa1, URZ ;  /* 0xffffff5f18187890 */ /* 0x000fe4000fffe0ff */
[----:B------:R-:W-:-:S02]  /*af40*/  UISETP.GE.U32.AND UP3, UPT, UR19, 0x7fffff02, UPT ;  /* 0x7fffff021300788c */ /* 0x000fc4000bf66070 */
[----:B------:R-:W-:Y:S02]  /*af50*/  UIADD3 UR17, UPT, UPT, UR17, -0xb9, URZ ;  /* 0xffffff4711117890 */ /* 0x000fe4000fffe0ff */
[----:B------:R-:W-:Y:S02]  /*af60*/  UIADD3 UR25, UPT, UPT, UR25, -0xa2, URZ ;  /* 0xffffff5e19197890 */ /* 0x000fe4000fffe0ff */
[----:B------:R-:W-:Y:S02]  /*af70*/  USEL UR58, URZ, 0x1fffe, UP5 ;  /* 0x0001fffeff3a7887 */ /* 0x000fe4000a800000 */
[----:B------:R-:W-:Y:S02]  /*af80*/  UISETP.GE.U32.AND UP5, UPT, UR20, 0x7fffff04, UPT ;  /* 0x7fffff041400788c */ /* 0x000fe4000bfa6070 */
[----:B------:R-:W-:Y:S02]  /*af90*/  UIADD3 UR27, UPT, UPT, UR27, -0xa8, URZ ;  /* 0xffffff581b1b7890 */ /* 0x000fe4000fffe0ff */
[----:B------:R-:W-:Y:S01]  /*afa0*/  USEL UR16, URZ, 0x4, UP4 ;  /* 0x00000004ff107887 */ /* 0x000fe2000a000000 */
[----:B------:R-:W-:Y:S01]  /*afb0*/  IMAD.MOV.U32 R215, RZ, RZ, R133 ;  /* 0x000000ffffd77224 */ /* 0x000fe200078e0085 */
[----:B------:R-:W-:-:S02]  /*afc0*/  USEL UR9, URZ, 0x4, UP2 ;  /* 0x00000004ff097887 */ /* 0x000fc40009000000 */
[----:B------:R-:W-:Y:S02]  /*afd0*/  USEL UR19, URZ, 0x1fffe, UP3 ;  /* 0x0001fffeff137887 */ /* 0x000fe40009800000 */
[----:B------:R-:W-:Y:S01]  /*afe0*/  UISETP.GE.U32.AND UP4, UPT, UR24, 0x7fffff20, UPT ;  /* 0x7fffff201800788c */ /* 0x000fe2000bf86070 */
[----:B------:R-:W-:Y:S01]  /*aff0*/  IMAD.X R133, R129, 0x1, R68, P5 ;  /* 0x0000000181857824 */ /* 0x000fe200028e0644 */
[----:B------:R-:W-:Y:S02]  /*b000*/  UIADD3 UR31, UPT, UPT, UR31, -0xac, URZ ;  /* 0xffffff541f1f7890 */ /* 0x000fe4000fffe0ff */
[----:B------:R-:W-:Y:S02]  /*b010*/  UISETP.GE.U32.AND UP2, UPT, UR17, 0x7fffff08, UPT ;  /* 0x7fffff081100788c */ /* 0x000fe4000bf46070 */
[----:B------:R-:W-:Y:S01]  /*b020*/  UISETP.GE.U32.AND UP3, UPT, UR25, 0x7fffff1f, UPT ;  /* 0x7fffff1f1900788c */ /* 0x000fe2000bf66070 */
[----:B------:R-:W-:Y:S01]  /*b030*/  IADD3 R128, P5, PT, R130, R3, RZ ;  /* 0x0000000382807210 */ /* 0x000fe20007fbe0ff */
[----:B------:R-:W-:-:S02]  /*b040*/  UIADD3 UR28, UPT, UPT, UR28, -0xa5, URZ ;  /* 0xffffff5b1c1c7890 */ /* 0x000fc4000fffe0ff */
[----:B------:R-:W-:Y:S02]  /*b050*/  USEL UR17, URZ, 0x7fff8, UP5 ;  /* 0x0007fff8ff117887 */ /* 0x000fe4000a800000 */
[----:B------:R-:W-:Y:S02]  /*b060*/  UISETP.GE.U32.AND UP5, UPT, UR27, 0x7fffff19, UPT ;  /* 0x7fffff191b00788c */ /* 0x000fe4000bfa6070 */
[----:B------:R-:W-:Y:S02]  /*b070*/  UIADD3 UR30, UPT, UPT, UR30, -0xab, URZ ;  /* 0xffffff551e1e7890 */ /* 0x000fe4000fffe0ff */
[----:B------:R-:W-:Y:S01]  /*b080*/  USEL UR21, URZ, 0x7fff8, UP4 ;  /* 0x0007fff8ff157887 */ /* 0x000fe2000a000000 */
[----:B------:R-:W-:Y:S01]  /*b090*/  VIADD R5, R5, 0xffffff71 ;  /* 0xffffff7105057836 */ /* 0x000fe20000000000 */
[----:B------:R-:W-:Y:S02]  /*b0a0*/  USEL UR20, URZ, 0x4, UP3 ;  /* 0x00000004ff147887 */ /* 0x000fe40009800000 */
[----:B------:R-:W-:-:S02]  /*b0b0*/  UISETP.GE.U32.AND UP4, UPT, UR31, 0x7fffff15, UPT ;  /* 0x7fffff151f00788c */ /* 0x000fc4000bf86070 */
[----:B------:R-:W-:Y:S02]  /*b0c0*/  UIADD3 UR36, UPT, UPT, UR36, -0xaf, URZ ;  /* 0xffffff5124247890 */ /* 0x000fe4000fffe0ff */
[----:B------:R-:W-:Y:S01]  /*b0d0*/  UISETP.GE.U32.AND UP3, UPT, UR28, 0x7fffff1c, UPT ;  /* 0x7fffff1c1c00788c */ /* 0x000fe2000bf66070 */
[--C-:B------:R-:W-:Y:S01]  /*b0e0*/  IMAD.X R129, R131, 0x1, R68.reuse, P5 ;  /* 0x0000000183817824 */ /* 0x100fe200028e0644 */
[----:B------:R-:W-:Y:S01]  /*b0f0*/  USEL UR28, URZ, 0x1, UP5 ;  /* 0x00000001ff1c7887 */ /* 0x000fe2000a800000 */
[-C--:B--2---:R-:W-:Y:S01]  /*b100*/  IADD3 R130, P5, PT, R120, R3.reuse, RZ ;  /* 0x0000000378827210 */ /* 0x084fe20007fbe0ff */
[----:B------:R-:W-:Y:S02]  /*b110*/  UISETP.GE.U32.AND UP5, UPT, UR30, 0x7fffff16, UPT ;  /* 0x7fffff161e00788c */ /* 0x000fe4000bfa6070 */
[----:B------:R-:W-:Y:S01]  /*b120*/  USEL UR30, URZ, 0x1, UP4 ;  /* 0x00000001ff1e7887 */ /* 0x000fe2000a000000 */
[----:B------:R-:W-:Y:S01]  /*b130*/  ISETP.GE.U32.AND P3, PT, R5, 0x7fffff32, PT ;  /* 0x7fffff320500780c */ /* 0x000fe20003f66070 */
[----:B------:R-:W-:Y:S01]  /*b140*/  UISETP.GE.U32.AND UP4, UPT, UR36, 0x7fffff12, UPT ;  /* 0x7fffff122400788c */ /* 0x000fe2000bf86070 */
[----:B------:R-:W1:Y:S01]  /*b150*/  LDC R5, c[0x0][0x3a0] ;  /* 0x0000e800ff057b82 */ /* 0x000e620000000800 */
[----:B------:R-:W-:Y:S01]  /*b160*/  USEL UR36, URZ, 0x1, UP1 ;  /* 0x00000001ff247887 */ /* 0x000fe20008800000 */
[----:B------:R-:W-:Y:S01]  /*b170*/  IMAD.X R131, R121, 0x1, R68, P5 ;  /* 0x0000000179837824 */ /* 0x000fe200028e0644 */
[----:B------:R-:W-:Y:S01]  /*b180*/  UIADD3 UR44, UPT, UPT, UR44, UR45, URZ ;  /* 0x0000002d2c2c7290 */ /* 0x000fe2000fffe0ff */
[----:B----4-:R-:W-:Y:S01]  /*b190*/  IADD3 R120, P5, PT, R126, R3, RZ ;  /* 0x000000037e787210 */ /* 0x010fe20007fbe0ff */
[----:B------:R-:W-:-:S02]  /*b1a0*/  UIADD3 UR36, UPT, UPT, UR36, UR52, URZ ;  /* 0x0000003424247290 */ /* 0x000fc4000fffe0ff */
[----:B------:R-:W-:Y:S02]  /*b1b0*/  UIADD3 UR53, UPT, UPT, UR53, UR54, URZ ;  /* 0x0000003635357290 */ /* 0x000fe4000fffe0ff */
[----:B------:R-:W-:Y:S01]  /*b1c0*/  UIADD3 UR48, UPT, UPT, UR48, UR49, URZ ;  /* 0x0000003130307290 */ /* 0x000fe2000fffe0ff */
[----:B------:R-:W-:Y:S01]  /*b1d0*/  IMAD.X R121, R127, 0x1, R68, P5 ;  /* 0x000000017f797824 */ /* 0x000fe200028e0644 */
[----:B------:R-:W-:Y:S01]  /*b1e0*/  ULOP3.LUT UR44, UR44, 0x3, URZ, 0xc0, !UPT ;  /* 0x000000032c2c7892 */ /* 0x000fe2000f8ec0ff */
[----:B------:R2:W-:Y:S01]  /*b1f0*/  LDGSTS.E [R252+0x18038], desc[UR32][R212.64], !P3 ;  /* 0x18038000d4fc7fae */ /* 0x0005e2000d9a1020 */
[----:B------:R-:W-:Y:S02]  /*b200*/  ULOP3.LUT UR36, UR36, 0x3, URZ, 0xc0, !UPT ;  /* 0x0000000324247892 */ /* 0x000fe4000f8ec0ff */
[----:B------:R-:W-:Y:S02]  /*b210*/  ULOP3.LUT UR53, UR53, 0x3, URZ, 0xc0, !UPT ;  /* 0x0000000335357892 */ /* 0x000fe4000f8ec0ff */
[----:B------:R-:W-:-:S02]  /*b220*/  USEL UR56, URZ, 0x1fffe, UP6 ;  /* 0x0001fffeff387887 */ /* 0x000fc4000b000000 */
[----:B------:R-:W-:Y:S02]  /*b230*/  UIADD3 UR40, UPT, UPT, UR40, UR41, URZ ;  /* 0x0000002928287290 */ /* 0x000fe4000fffe0ff */
[----:B------:R-:W-:Y:S02]  /*b240*/  ULOP3.LUT UR48, UR48, 0x3, URZ, 0xc0, !UPT ;  /* 0x0000000330307892 */ /* 0x000fe4000f8ec0ff */
[----:B------:R-:W-:Y:S02]  /*b250*/  UIADD3 UR44, UPT, UPT, UR44, UR47, UR46 ;  /* 0x0000002f2c2c7290 */ /* 0x000fe4000fffe02e */
[----:B------:R-:W-:Y:S02]  /*b260*/  UIADD3 UR4, UPT, UPT, UR36, UR4, UR5 ;  /* 0x0000000424047290 */ /* 0x000fe4000fffe005 */
[----:B------:R-:W-:Y:S02]  /*b270*/  UIADD3 UR6, UPT, UPT, UR53, UR7, UR6 ;  /* 0x0000000735067290 */ /* 0x000fe4000fffe006 */
[----:B------:R-:W-:-:S02]  /*b280*/  UIADD3 UR55, UPT, UPT, UR55, UR56, URZ ;  /* 0x0000003837377290 */ /* 0x000fc4000fffe0ff */
[----:B------:R-:W-:Y:S02]  /*b290*/  ULOP3.LUT UR40, UR40, 0x3, URZ, 0xc0, !UPT ;  /* 0x0000000328287892 */ /* 0x000fe4000f8ec0ff */
[----:B------:R-:W-:Y:S02]  /*b2a0*/  UIADD3 UR48, UPT, UPT, UR48, UR51, UR50 ;  /* 0x0000003330307290 */ /* 0x000fe4000fffe032 */
[----:B------:R-:W-:Y:S02]  /*b2b0*/  USHF.L.U32 UR7, UR44, 0x8, URZ ;  /* 0x000000082c077899 */ /* 0x000fe400080006ff */
[----:B------:R-:W-:Y:S02]  /*b2c0*/  ULOP3.LUT UR4, UR4, 0xf, URZ, 0xc0, !UPT ;  /* 0x0000000f04047892 */ /* 0x000fe4000f8ec0ff */
[----:B------:R-:W-:Y:S02]  /*b2d0*/  UIADD3 UR18, UPT, UPT, UR18, -0xba, URZ ;  /* 0xffffff4612127890 */ /* 0x000fe4000fffe0ff */
[----:B------:R-:W-:-:S02]  /*b2e0*/  ULOP3.LUT UR55, UR55, 0x3, URZ, 0xc0, !UPT ;  /* 0x0000000337377892 */ /* 0x000fc4000f8ec0ff */
[----:B------:R-:W-:Y:S02]  /*b2f0*/  UIADD3 UR40, UPT, UPT, UR40, UR43, UR42 ;  /* 0x0000002b28287290 */ /* 0x000fe4000fffe02a */
[----:B------:R-:W-:Y:S02]  /*b300*/  ULOP3.LUT UR7, UR7, 0xf00, URZ, 0xe2, !UPT ;  /* 0x00000f0007077892 */ /* 0x000fe4000f8ee2ff */
[----:B------:R-:W-:Y:S02]  /*b310*/  ULEA UR48, UR48, UR4, 0x4 ;  /* 0x0000000430307291 */ /* 0x000fe4000f8e20ff */
[----:B------:R-:W-:Y:S02]  /*b320*/  UIADD3 UR22, UPT, UPT, UR22, -0xa3, URZ ;  /* 0xffffff5d16167890 */ /* 0x000fe4000fffe0ff */
[----:B------:R-:W-:Y:S01]  /*b330*/  UISETP.GE.U32.AND UP6, UPT, UR18, 0x7fffff07, UPT ;  /* 0x7fffff071200788c */ /* 0x000fe2000bfc6070 */
[----:B-1----:R-:W-:Y:S01]  /*b340*/  VIADD R5, R5, 0xffffff70 ;  /* 0xffffff7005057836 */ /* 0x002fe20000000000 */
[----:B------:R-:W-:-:S02]  /*b350*/  USEL UR18, URZ, 0x7fff8, UP2 ;  /* 0x0007fff8ff127887 */ /* 0x000fc40009000000 */
[----:B------:R-:W-:Y:S02]  /*b360*/  UIADD3 UR9, UPT, UPT, UR55, UR14, UR9 ;  /* 0x0000000e37097290 */ /* 0x000fe4000fffe009 */
[----:B------:R-:W-:Y:S02]  /*b370*/  ULEA UR7, UR40, UR7, 0xc ;  /* 0x0000000728077291 */ /* 0x000fe4000f8e60ff */
[----:B------:R-:W-:Y:S02]  /*b380*/  ULOP3.LUT UR48, UR48, 0xff, URZ, 0xc0, !UPT ;  /* 0x000000ff30307892 */ /* 0x000fe4000f8ec0ff */
[----:B------:R-:W-:Y:S02]  /*b390*/  UISETP.GE.U32.AND UP2, UPT, UR22, 0x7fffff1e, UPT ;  /* 0x7fffff1e1600788c */ /* 0x000fe4000bf46070 */
[----:B------:R-:W-:Y:S02]  /*b3a0*/  UIADD3 UR29, UPT, UPT, UR29, -0xa6, URZ ;  /* 0xffffff5a1d1d7890 */ /* 0x000fe4000fffe0ff */
[----:B------:R-:W-:-:S02]  /*b3b0*/  USHF.L.U32 UR9, UR9, 0x8, URZ ;  /* 0x0000000809097899 */ /* 0x000fc400080006ff */
[----:B------:R-:W-:Y:S01]  /*b3c0*/  UIADD3 UR7, UPT, UPT, UR7, UR48, URZ ;  /* 0x0000003007077290 */ /* 0x000fe2000fffe0ff */
[----:B------:R-:W-:Y:S01]  /*b3d0*/  ISETP.GE.U32.AND P4, PT, R5, 0x7fffff31, PT ;  /* 0x7fffff310500780c */ /* 0x000fe20003f86070 */
[----:B------:R-:W-:Y:S01]  /*b3e0*/  USEL UR60, URZ, 0x1fffe, UP2 ;  /* 0x0001fffeff3c7887 */ /* 0x000fe20009000000 */
[----:B------:R-:W1:Y:S01]  /*b3f0*/  LDC R5, c[0x0][0x3a0] ;  /* 0x0000e800ff057b82 */ /* 0x000e620000000800 */
[----:B------:R-:W-:Y:S02]  /*b400*/  UIADD3 UR23, UPT, UPT, UR23, -0xa4, URZ ;  /* 0xffffff5c17177890 */ /* 0x000fe4000fffe0ff */
[----:B------:R-:W-:Y:S02]  /*b410*/  UISETP.GE.U32.AND UP2, UPT, UR29, 0x7fffff1b, UPT ;  /* 0x7fffff1b1d00788c */ /* 0x000fe4000bf46070 */
[----:B------:R-:W-:Y:S02]  /*b420*/  UIADD3 UR34, UPT, UPT, UR34, -0xa9, URZ ;  /* 0xffffff5722227890 */ /* 0x000fe4000fffe0ff */
[----:B------:R-:W-:-:S02]  /*b430*/  UIADD3 UR37, UPT, UPT, UR37, -0xb0, URZ ;  /* 0xffffff5025257890 */ /* 0x000fc4000fffe0ff */
[----:B------:R-:W-:Y:S02]  /*b440*/  ULOP3.LUT UR4, UR9, 0xf00, URZ, 0xe2, !UPT ;  /* 0x00000f0009047892 */ /* 0x000fe4000f8ee2ff */
[----:B------:R-:W-:Y:S01]  /*b450*/  ULOP3.LUT UR7, UR7, 0xffff, URZ, 0xc0, !UPT ;  /* 0x0000ffff07077892 */ /* 0x000fe2000f8ec0ff */
[----:B---3--:R-:W-:Y:S01]  /*b460*/  IADD3 R126, P5, PT, R124, R3, RZ ;  /* 0x000000037c7e7210 */ /* 0x008fe20007fbe0ff */
[----:B------:R-:W-:Y:S02]  /*b470*/  USEL UR15, URZ, 0x4, UP6 ;  /* 0x00000004ff0f7887 */ /* 0x000fe4000b000000 */
[----:B------:R-:W-:Y:S01]  /*b480*/  UIADD3 UR26, UPT, UPT, UR26, -0xa7, URZ ;  /* 0xffffff591a1a7890 */ /* 0x000fe2000fffe0ff */
[----:B--2---:R-:W-:Y:S01]  /*b490*/  IADD3 R212, P3, PT, R222, R69, RZ ;  /* 0x00000045ded47210 */ /* 0x004fe20007f7e0ff */
[--C-:B------:R-:W-:Y:S01]  /*b4a0*/  IMAD.X R127, R125, 0x1, R68.reuse, P5 ;  /* 0x000000017d7f7824 */ /* 0x100fe200028e0644 */
[-C--:B------:R-:W-:Y:S01]  /*b4b0*/  IADD3 R124, P5, PT, R216, R3.reuse, RZ ;  /* 0x00000003d87c7210 */ /* 0x080fe20007fbe0ff */
[----:B------:R-:W-:Y:S04]  /*b4c0*/  LDGSTS.E [R252+0x1803c], desc[UR32][R210.64], !P4 ;  /* 0x1803c000d2fc7fae */ /* 0x000fe8000e1a1020 */
[----:B------:R-:W-:Y:S01]  /*b4d0*/  IMAD.X R125, R217, 0x1, R68, P5 ;  /* 0x00000001d97d7824 */ /* 0x000fe200028e0644 */
[----:B------:R-:W-:Y:S01]  /*b4e0*/  IADD3 R108, P5, PT, R108, R3, RZ ;  /* 0x000000036c6c7210 */ /* 0x000fe20007fbe0ff */
[----:B------:R-:W-:-:S02]  /*b4f0*/  UISETP.GE.U32.AND UP6, UPT, UR23, 0x7fffff1d, UPT ;  /* 0x7fffff1d1700788c */ /* 0x000fc4000bfc6070 */
[----:B------:R-:W-:Y:S02]  /*b500*/  USEL UR22, URZ, 0x4, UP2 ;  /* 0x00000004ff167887 */ /* 0x000fe40009000000 */
[----:B------:R-:W-:Y:S01]  /*b510*/  ULEA UR4, UR6, UR4, 0xc ;  /* 0x0000000406047291 */ /* 0x000fe2000f8e60ff */
[--C-:B------:R-:W-:Y:S01]  /*b520*/  IMAD.X R109, R109, 0x1, R68.reuse, P5 ;  /* 0x000000016d6d7824 */ /* 0x100fe200028e0644 */
[-C--:B------:R-:W-:Y:S01]  /*b530*/  IADD3 R110, P5, PT, R110, R3.reuse, RZ ;  /* 0x000000036e6e7210 */ /* 0x080fe20007fbe0ff */
[----:B------:R-:W-:Y:S02]  /*b540*/  UISETP.GE.U32.AND UP2, UPT, UR34, 0x7fffff18, UPT ;  /* 0x7fffff182200788c */ /* 0x000fe4000bf46070 */
[----:B------:R-:W-:Y:S02]  /*b550*/  USHF.R.U32.HI UR9, URZ, 0xf, UR7 ;  /* 0x0000000fff097899 */ /* 0x000fe40008011607 */
[----:B------:R-:W-:Y:S01]  /*b560*/  USHF.R.U32.HI UR14, URZ, 0xd, UR7 ;  /* 0x0000000dff0e7899 */ /* 0x000fe20008011607 */
[----:B------:R-:W-:Y:S01]  /*b570*/  IMAD.X R111, R111, 0x1, R68, P5 ;  /* 0x000000016f6f7824 */ /* 0x000fe200028e0644 */
[-C--:B------:R-:W-:Y:S01]  /*b580*/  IADD3 R112, P5, PT, R112, R3.reuse, RZ ;  /* 0x0000000370707210 */ /* 0x080fe20007fbe0ff */
[----:B------:R-:W-:Y:S01]  /*b590*/  USEL UR23, URZ, 0x7fff8, UP3 ;  /* 0x0007fff8ff177887 */ /* 0x000fe20009800000 */
[----:B-1----:R-:W-:Y:S01]  /*b5a0*/  VIADD R5, R5, 0xffffff40 ;  /* 0xffffff4005057836 */ /* 0x002fe20000000000 */
[----:B------:R-:W-:Y:S01]  /*b5b0*/  UISETP.GE.U32.AND UP3, UPT, UR37, 0x7fffff11, UPT ;  /* 0x7fffff112500788c */ /* 0x000fe2000bf66070 */
[----:B------:R-:W-:Y:S01]  /*b5c0*/  IMAD.X R213, R223, 0x1, R70, P3 ;  /* 0x00000001dfd57824 */ /* 0x000fe200018e0646 */
[----:B------:R-:W-:Y:S01]  /*b5d0*/  USHF.R.U32.HI UR6, URZ, 0xe, UR7 ;  /* 0x0000000eff067899 */ /* 0x000fe20008011607 */
[----:B------:R-:W-:Y:S01]  /*b5e0*/  IMAD.X R113, R113, 0x1, R68, P5 ;  /* 0x0000000171717824 */ /* 0x000fe200028e0644 */
[----:B------:R-:W-:Y:S01]  /*b5f0*/  USEL UR27, URZ, 0x7fff8, UP2 ;  /* 0x0007fff8ff1b7887 */ /* 0x000fe20009000000 */
[----:B------:R-:W-:Y:S01]  /*b600*/  IADD3 R114, P5, PT, R114, R3, RZ ;  /* 0x0000000372727210 */ /* 0x000fe20007fbe0ff */
[----:B------:R-:W-:Y:S01]  /*b610*/  USEL UR34, URZ, 0x1, UP3 ;  /* 0x00000001ff227887 */ /* 0x000fe20009800000 */
[----:B------:R-:W1:Y:S01]  /*b620*/  LDC R217, c[0x0][0x3a0] ;  /* 0x0000e800ffd97b82 */ /* 0x000e620000000800 */
[----:B------:R-:W-:-:S02]  /*b630*/  ULOP3.LUT UP2, URZ, UR9, 0x1, URZ, 0xc0, !UPT ;  /* 0x0000000109ff7892 */ /* 0x000fc4000f84c0ff */
[----:B------:R-:W-:Y:S01]  /*b640*/  ULOP3.LUT UP3, URZ, UR6, 0x1, URZ, 0xc0, !UPT ;  /* 0x0000000106ff7892 */ /* 0x000fe2000f86c0ff */
[----:B------:R-:W-:-:S03]  /*b650*/  IMAD.X R115, R115, 0x1, R68, P5 ;  /* 0x0000000173737824 */ /* 0x000fc600028e0644 */
[----:B------:R-:W-:Y:S02]  /*b660*/  PLOP3.LUT P5, PT, PT, PT, UP2, 0x40, 0x4 ;  /* 0x000000000004781c */ /* 0x000fe40003fae828 */
[----:B------:R-:W-:Y:S01]  /*b670*/  PLOP3.LUT P6, PT, PT, PT, UP3, 0x40, 0x4 ;  /* 0x000000000004781c */ /* 0x000fe20003fce838 */
[----:B------:R-:W-:Y:S02]  /*b680*/  USHF.R.U32.HI UR9, URZ, 0xc, UR7 ;  /* 0x0000000cff097899 */ /* 0x000fe40008011607 */
[----:B------:R-:W-:Y:S02]  /*b690*/  ULOP3.LUT UP2, URZ, UR14, 0x1, URZ, 0xc0, !UPT ;  /* 0x000000010eff7892 */ /* 0x000fe4000f84c0ff */
[----:B------:R-:W-:Y:S02]  /*b6a0*/  USEL UR59, URZ, 0x1, UP6 ;  /* 0x00000001ff3b7887 */ /* 0x000fe4000b000000 */
[----:B------:R-:W-:Y:S02]  /*b6b0*/  UISETP.GE.U32.AND UP6, UPT, UR26, 0x7fffff1a, UPT ;  /* 0x7fffff1a1a00788c */ /* 0x000fe4000bfc6070 */
[----:B------:R-:W-:-:S02]  /*b6c0*/  USHF.R.U32.HI UR6, URZ, 0xb, UR7 ;  /* 0x0000000bff067899 */ /* 0x000fc40008011607 */
[----:B------:R-:W-:Y:S01]  /*b6d0*/  ULOP3.LUT UP3, URZ, UR9, 0x1, URZ, 0xc0, !UPT ;  /* 0x0000000109ff7892 */ /* 0x000fe2000f86c0ff */
[----:B------:R2:W-:Y:S01]  /*b6e0*/  LDGSTS.E [R252+0x18040], desc[UR32][R208.64], !P5 ;  /* 0x18040000d0fc7fae */ /* 0x0005e2000e9a1020 */
[----:B------:R-:W-:Y:S01]  /*b6f0*/  ISETP.GE.U32.AND P1, PT, R5, 0x7fffff01, PT ;  /* 0x7fffff010500780c */ /* 0x000fe20003f26070 */
[----:B------:R-:W-:Y:S01]  /*b700*/  USEL UR29, URZ, 0x1fffe, UP6 ;  /* 0x0001fffeff1d7887 */ /* 0x000fe2000b000000 */
[----:B------:R-:W-:Y:S01]  /*b710*/  PLOP3.LUT P4, PT, PT, PT, UP2, 0x40, 0x4 ;  /* 0x000000000004781c */ /* 0x000fe20003f8e828 */
[----:B------:R3:W-:Y:S01]  /*b720*/  LDGSTS.E [R252+0x18044], desc[UR32][R206.64], !P6 ;  /* 0x18044000cefc7fae */ /* 0x0007e2000f1a1020 */
[----:B------:R-:W-:Y:S01]  /*b730*/  ULOP3.LUT UP2, URZ, UR6, 0x1, URZ, 0xc0, !UPT ;  /* 0x0000000106ff7892 */ /* 0x000fe2000f84c0ff */
[----:B------:R-:W-:Y:S01]  /*b740*/  SEL R5, RZ, 0x1, P1 ;  /* 0x00000001ff057807 */ /* 0x000fe20000800000 */
[----:B------:R-:W-:Y:S01]  /*b750*/  USHF.R.U32.HI UR14, URZ, 0xa, UR7 ;  /* 0x0000000aff0e7899 */ /* 0x000fe20008011607 */
[----:B------:R-:W-:Y:S02]  /*b760*/  PLOP3.LUT P3, PT, PT, PT, UP3, 0x40, 0x4 ;  /* 0x000000000004781c */ /* 0x000fe40003f6e838 */
[-C--:B--2---:R-:W-:Y:S01]  /*b770*/  IADD3 R208, P6, PT, R226, R69.reuse, RZ ;  /* 0x00000045e2d07210 */ /* 0x084fe20007fde0ff */
[----:B------:R-:W-:Y:S01]  /*b780*/  UIADD3 UR28, UPT, UPT, UR28, UR29, URZ ;  /* 0x0000001d1c1c7290 */ /* 0x000fe2000fffe0ff */
[----:B------:R-:W-:Y:S01]  /*b790*/  R2UR UR29, R5 ;  /* 0x00000000051d72ca */ /* 0x000fe200000e0000 */
[----:B------:R-:W-:Y:S01]  /*b7a0*/  USHF.R.U32.HI UR6, URZ, 0x9, UR7 ;  /* 0x00000009ff067899 */ /* 0x000fe20008011607 */
[----:B---3--:R-:W-:Y:S01]  /*b7b0*/  IADD3 R206, P5, PT, R224, R69, RZ ;  /* 0x00000045e0ce7210 */ /* 0x008fe20007fbe0ff */
[----:B------:R-:W-:Y:S01]  /*b7c0*/  IMAD.X R209, R227, 0x1, R70, P6 ;  /* 0x00000001e3d17824 */ /* 0x000fe200030e0646 */
[----:B------:R-:W-:Y:S01]  /*b7d0*/  PLOP3.LUT P6, PT, PT, PT, UP2, 0x40, 0x4 ;  /* 0x000000000004781c */ /* 0x000fe20003fce828 */
[----:B------:R-:W-:Y:S01]  /*b7e0*/  ULOP3.LUT UP2, URZ, UR14, 0x1, URZ, 0xc0, !UPT ;  /* 0x000000010eff7892 */ /* 0x000fe2000f84c0ff */
[----:B------:R-:W-:Y:S01]  /*b7f0*/  LDGSTS.E [R252+0x18048], desc[UR32][R204.64], !P4 ;  /* 0x18048000ccfc7fae */ /* 0x000fe2000e1a1020 */
[----:B------:R-:W-:-:S02]  /*b800*/  USHF.R.U32.HI UR9, URZ, 0x8, UR7 ;  /* 0x00000008ff097899 */ /* 0x000fc40008011607 */
[----:B------:R-:W-:Y:S02]  /*b810*/  UIADD3 UR35, UPT, UPT, UR35, -0xaa, URZ ;  /* 0xffffff5623237890 */ /* 0x000fe4000fffe0ff */
[----:B------:R-:W-:Y:S01]  /*b820*/  ULOP3.LUT UP3, URZ, UR6, 0x1, URZ, 0xc0, !UPT ;  /* 0x0000000106ff7892 */ /* 0x000fe2000f86c0ff */
[----:B------:R-:W-:Y:S01]  /*b830*/  IMAD.X R207, R225, 0x1, R70, P5 ;  /* 0x00000001e1cf7824 */ /* 0x000fe200028e0646 */
[----:B------:R-:W-:Y:S01]  /*b840*/  PLOP3.LUT P4, PT, PT, PT, UP2, 0x40, 0x4 ;  /* 0x000000000004781c */ /* 0x000fe20003f8e828 */
[----:B------:R-:W-:Y:S01]  /*b850*/  ULOP3.LUT UP2, URZ, UR9, 0x1, URZ, 0xc0, !UPT ;  /* 0x0000000109ff7892 */ /* 0x000fe2000f84c0ff */
[----:B------:R-:W-:Y:S01]  /*b860*/  IADD3 R210, P5, PT, R228, R69, RZ ;  /* 0x00000045e4d27210 */ /* 0x000fe20007fbe0ff */
[----:B------:R-:W-:Y:S01]  /*b870*/  UISETP.GE.U32.AND UP6, UPT, UR35, 0x7fffff17, UPT ;  /* 0x7fffff172300788c */ /* 0x000fe2000bfc6070 */
[----:B------:R-:W-:Y:S01]  /*b880*/  LDGSTS.E [R252+0x1804c], desc[UR32][R202.64], !P3 ;  /* 0x1804c000cafc7fae */ /* 0x000fe2000d9a1020 */
[----:B------:R-:W-:Y:S01]  /*b890*/  UIADD3 UR38, UPT, UPT, UR38, -0xad, URZ ;  /* 0xffffff5326267890 */ /* 0x000fe2000fffe0ff */
[----:B------:R-:W-:Y:S01]  /*b8a0*/  PLOP3.LUT P3, PT, PT, PT, UP3, 0x40, 0x4 ;  /* 0x000000000004781c */ /* 0x000fe20003f6e838 */
[----:B------:R-:W-:-:S02]  /*b8b0*/  UIADD3 UR39, UPT, UPT, UR39, -0xae, URZ ;  /* 0xffffff5227277890 */ /* 0x000fc4000fffe0ff */
[----:B------:R-:W-:Y:S01]  /*b8c0*/  USHF.R.U32.HI UR14, URZ, 0x7, UR7 ;  /* 0x00000007ff0e7899 */ /* 0x000fe20008011607 */
[----:B------:R-:W-:Y:S01]  /*b8d0*/  IMAD.X R211, R229, 0x1, R70, P5 ;  /* 0x00000001e5d37824 */ /* 0x000fe200028e0646 */
[----:B------:R-:W-:Y:S01]  /*b8e0*/  USEL UR35, URZ, 0x1fffe, UP4 ;  /* 0x0001fffeff237887 */ /* 0x000fe2000a000000 */
[----:B------:R-:W-:Y:S01]  /*b8f0*/  PLOP3.LUT P5, PT, PT, PT, UP2, 0x40, 0x4 ;  /* 0x000000000004781c */ /* 0x000fe20003fae828 */
[----:B------:R-:W-:Y:S01]  /*b900*/  USEL UR31, URZ, 0x1fffe, UP5 ;  /* 0x0001fffeff1f7887 */ /* 0x000fe2000a800000 */
[----:B------:R-:W-:Y:S01]  /*b910*/  LDGSTS.E [R252+0x18050], desc[UR32][R200.64], !P6 ;  /* 0x18050000c8fc7fae */ /* 0x000fe2000f1a1020 */
[----:B------:R-:W-:Y:S02]  /*b920*/  USEL UR24, URZ, 0x4, UP6 ;  /* 0x00000004ff187887 */ /* 0x000fe4000b000000 */
[----:B------:R-:W-:Y:S01]  /*b930*/  UISETP.GE.U32.AND UP5, UPT, UR39, 0x7fffff13, UPT ;  /* 0x7fffff132700788c */ /* 0x000fe2000bfa6070 */
[----:B------:R-:W-:Y:S01]  /*b940*/  LDGSTS.E [R252+0x18054], desc[UR32][R198.64], !P4 ;  /* 0x18054000c6fc7fae */ /* 0x000fe2000e1a1020 */
[----:B------:R-:W-:-:S02]  /*b950*/  UISETP.GE.U32.AND UP6, UPT, UR38, 0x7fffff14, UPT ;  /* 0x7fffff142600788c */ /* 0x000fc4000bfc6070 */
[----:B------:R-:W-:Y:S01]  /*b960*/  UIADD3 UR34, UPT, UPT, UR34, UR35, URZ ;  /* 0x0000002322227290 */ /* 0x000fe2000fffe0ff */
[----:B------:R-:W-:Y:S01]  /*b970*/  LDGSTS.E [R252+0x18058], desc[UR32][R196.64], !P3 ;  /* 0x18058000c4fc7fae */ /* 0x000fe2000d9a1020 */
[----:B------:R-:W-:Y:S02]  /*b980*/  UIADD3 UR19, UPT, UPT, UR29, UR19, URZ ;  /* 0x000000131d137290 */ /* 0x000fe4000fffe0ff */
[----:B------:R-:W-:Y:S01]  /*b990*/  USHF.R.U32.HI UR9, URZ, 0x6, UR7 ;  /* 0x00000006ff097899 */ /* 0x000fe20008011607 */
[----:B------:R-:W-:Y:S01]  /*b9a0*/  LDGSTS.E [R252+0x1805c], desc[UR32][R194.64], !P5 ;  /* 0x1805c000c2fc7fae */ /* 0x000fe2000e9a1020 */
[----:B------:R-:W-:Y:S02]  /*b9b0*/  ULOP3.LUT UP2, URZ, UR14, 0x1, URZ, 0xc0, !UPT ;  /* 0x000000010eff7892 */ /* 0x000fe4000f84c0ff */
[----:B------:R-:W-:Y:S02]  /*b9c0*/  USEL UR25, URZ, 0x4, UP5 ;  /* 0x00000004ff197887 */ /* 0x000fe4000a800000 */
[----:B------:R-:W-:-:S02]  /*b9d0*/  USEL UR26, URZ, 0x7fff8, UP6 ;  /* 0x0007fff8ff1a7887 */ /* 0x000fc4000b000000 */
[----:B------:R-:W-:Y:S02]  /*b9e0*/  UIADD3 UR57, UPT, UPT, UR57, UR58, URZ ;  /* 0x0000003a39397290 */ /* 0x000fe4000fffe0ff */
[----:B------:R-:W-:Y:S02]  /*b9f0*/  UIADD3 UR30, UPT, UPT, UR30, UR31, URZ ;  /* 0x0000001f1e1e7290 */ /* 0x000fe4000fffe0ff */
[----:B------:R-:W-:Y:S02]  /*ba00*/  ULOP3.LUT UR28, UR28, 0x3, URZ, 0xc0, !UPT ;  /* 0x000000031c1c7892 */ /* 0x000fe4000f8ec0ff */
[----:B------:R-:W-:Y:S02]  /*ba10*/  ULOP3.LUT UR34, UR34, 0x3, URZ, 0xc0, !UPT ;  /* 0x0000000322227892 */ /* 0x000fe4000f8ec0ff */
[----:B------:R-:W-:Y:S02]  /*ba20*/  ULOP3.LUT UR19, UR19, 0x3, URZ, 0xc0, !UPT ;  /* 0x0000000313137892 */ /* 0x000fe4000f8ec0ff */
[----:B------:R-:W-:-:S02]  /*ba30*/  USHF.R.U32.HI UR6, URZ, 0x5, UR7 ;  /* 0x00000005ff067899 */ /* 0x000fc40008011607 */
[----:B------:R-:W-:Y:S01]  /*ba40*/  ULOP3.LUT UP3, URZ, UR9, 0x1, URZ, 0xc0, !UPT ;  /* 0x0000000109ff7892 */ /* 0x000fe2000f86c0ff */
[----:B------:R-:W-:Y:S01]  /*ba50*/  PLOP3.LUT P4, PT, PT, PT, UP2, 0x40, 0x4 ;  /* 0x000000000004781c */ /* 0x000fe20003f8e828 */
[----:B------:R-:W-:Y:S02]  /*ba60*/  UIADD3 UR59, UPT, UPT, UR59, UR60, URZ ;  /* 0x0000003c3b3b7290 */ /* 0x000fe4000fffe0ff */
[----:B------:R-:W-:Y:S02]  /*ba70*/  ULOP3.LUT UR57, UR57, 0x3, URZ, 0xc0, !UPT ;  /* 0x0000000339397892 */ /* 0x000fe4000f8ec0ff */
[----:B------:R-:W-:Y:S02]  /*ba80*/  ULOP3.LUT UR30, UR30, 0x3, URZ, 0xc0, !UPT ;  /* 0x000000031e1e7892 */ /* 0x000fe4000f8ec0ff */
[----:B------:R-:W-:Y:S02]  /*ba90*/  UIADD3 UR22, UPT, UPT, UR28, UR23, UR22 ;  /* 0x000000171c167290 */ /* 0x000fe4000fffe016 */
[----:B------:R-:W-:-:S02]  /*baa0*/  UIADD3 UR25, UPT, UPT, UR34, UR26, UR25 ;  /* 0x0000001a22197290 */ /* 0x000fc4000fffe019 */
[----:B------:R-:W-:Y:S02]  /*bab0*/  UIADD3 UR16, UPT, UPT, UR19, UR17, UR16 ;  /* 0x0000001113107290 */ /* 0x000fe4000fffe010 */
[----:B------:R-:W-:Y:S01]  /*bac0*/  ULOP3.LUT UP4, URZ, UR6, 0x1, URZ, 0xc0, !UPT ;  /* 0x0000000106ff7892 */ /* 0x000fe2000f88c0ff */
[----:B------:R-:W-:Y:S01]  /*bad0*/  PLOP3.LUT P3, PT, PT, PT, UP3, 0x40, 0x4 ;  /* 0x000000000004781c */ /* 0x000fe20003f6e838 */
[----:B------:R-:W-:Y:S01]  /*bae0*/  USHF.R.U32.HI UR14, URZ, 0x4, UR7 ;  /* 0x00000004ff0e7899 */ /* 0x000fe20008011607 */
[----:B------:R-:W-:Y:S01]  /*baf0*/  LDGSTS.E [R252+0x18060], desc[UR32][R192.64], !P4 ;  /* 0x18060000c0fc7fae */ /* 0x000fe2000e1a1020 */
[----:B------:R-:W-:Y:S02]  /*bb00*/  ULOP3.LUT UR59, UR59, 0x3, URZ, 0xc0, !UPT ;  /* 0x000000033b3b7892 */ /* 0x000fe4000f8ec0ff */
[----:B------:R-:W-:Y:S02]  /*bb10*/  UIADD3 UR15, UPT, UPT, UR57, UR18, UR15 ;  /* 0x00000012390f7290 */ /* 0x000fe4000fffe00f */
[----:B------:R-:W-:-:S02]  /*bb20*/  UIADD3 UR24, UPT, UPT, UR30, UR27, UR24 ;  /* 0x0000001b1e187290 */ /* 0x000fc4000fffe018 */
[----:B------:R-:W-:Y:S02]  /*bb30*/  USHF.L.U32 UR5, UR22, 0x8, URZ ;  /* 0x0000000816057899 */ /* 0x000fe400080006ff */
[----:B------:R-:W-:Y:S02]  /*bb40*/  ULOP3.LUT UR25, UR25, 0xf, URZ, 0xc0, !UPT ;  /* 0x0000000f19197892 */ /* 0x000fe4000f8ec0ff */
[----:B------:R-:W-:Y:S01]  /*bb50*/  ULOP3.LUT UR16, UR16, 0xf, URZ, 0xc0, !UPT ;  /* 0x0000000f10107892 */ /* 0x000fe2000f8ec0ff */
[----:B------:R-:W-:Y:S01]  /*bb60*/  PLOP3.LUT P5, PT, PT, PT, UP4, 0x40, 0x4 ;  /* 0x000000000004781c */ /* 0x000fe20003fae848 */
[----:B------:R-:W-:Y:S01]  /*bb70*/  USHF.R.U32.HI UR9, URZ, 0x3, UR7 ;  /* 0x00000003ff097899 */ /* 0x000fe20008011607 */
[----:B------:R-:W-:Y:S01]  /*bb80*/  LDGSTS.E [R252+0x18064], desc[UR32][R190.64], !P3 ;  /* 0x18064000befc7fae */ /* 0x000fe2000d9a1020 */
[----:B------:R-:W-:Y:S02]  /*bb90*/  ULOP3.LUT UP2, URZ, UR14, 0x1, URZ, 0xc0, !UPT ;  /* 0x000000010eff7892 */ /* 0x000fe4000f84c0ff */
[----:B------:R-:W-:-:S02]  /*bba0*/  UIADD3 UR20, UPT, UPT, UR59, UR21, UR20 ;  /* 0x000000153b147290 */ /* 0x000fc4000fffe014 */
[----:B------:R-:W-:Y:S02]  /*bbb0*/  ULOP3.LUT UR5, UR5, 0xf00, URZ, 0xe2, !UPT ;  /* 0x00000f0005057892 */ /* 0x000fe4000f8ee2ff */
[----:B------:R-:W-:Y:S02]  /*bbc0*/  ULEA UR24, UR24, UR25, 0x4 ;  /* 0x0000001918187291 */ /* 0x000fe4000f8e20ff */
[----:B------:R-:W-:Y:S02]  /*bbd0*/  ULEA UR15, UR15, UR16, 0x4 ;  /* 0x000000100f0f7291 */ /* 0x000fe4000f8e20ff */
[----:B------:R-:W-:Y:S01]  /*bbe0*/  USHF.R.U32.HI UR6, URZ, 0x1, UR7 ;  /* 0x00000001ff067899 */ /* 0x000fe20008011607 */
[----:B------:R-:W-:Y:S01]  /*bbf0*/  LDGSTS.E [R252+0x18068], desc[UR32][R188.64], !P5 ;  /* 0x18068000bcfc7fae */ /* 0x000fe2000e9a1020 */
[----:B------:R-:W-:Y:S02]  /*bc00*/  ULOP3.LUT UP3, URZ, UR9, 0x1, URZ, 0xc0, !UPT ;  /* 0x0000000109ff7892 */ /* 0x000fe4000f86c0ff */
[----:B------:R-:W-:Y:S01]  /*bc10*/  USHF.R.U32.HI UR7, URZ, 0x2, UR7 ;  /* 0x00000002ff077899 */ /* 0x000fe20008011607 */
[----:B------:R-:W-:Y:S01]  /*bc20*/  PLOP3.LUT P4, PT, PT, PT, UP2, 0x40, 0x4 ;  /* 0x000000000004781c */ /* 0x000fe20003f8e828 */
[----:B------:R-:W-:-:S02]  /*bc30*/  ULEA UR5, UR20, UR5, 0xc ;  /* 0x0000000514057291 */ /* 0x000fc4000f8e60ff */
[----:B------:R-:W-:Y:S02]  /*bc40*/  ULOP3.LUT UR24, UR24, 0xff, URZ, 0xc0, !UPT ;  /* 0x000000ff18187892 */ /* 0x000fe4000f8ec0ff */
[----:B------:R-:W-:Y:S02]  /*bc50*/  ULOP3.LUT UR15, UR15, 0xff, URZ, 0xc0, !UPT ;  /* 0x000000ff0f0f7892 */ /* 0x000fe4000f8ec0ff */
[----:B------:R-:W-:Y:S01]  /*bc60*/  ULOP3.LUT UP2, URZ, UR7, 0x1, URZ, 0xc0, !UPT ;  /* 0x0000000107ff7892 */ /* 0x000fe2000f84c0ff */
[----:B------:R-:W-:Y:S01]  /*bc70*/  PLOP3.LUT P3, PT, PT, PT, UP3, 0x40, 0x4 ;  /* 0x000000000004781c */ /* 0x000fe20003f6e838 */
[----:B------:R-:W-:Y:S02]  /*bc80*/  UIADD3 UR5, UPT, UPT, UR5, UR24, URZ ;  /* 0x0000001805057290 */ /* 0x000fe4000fffe0ff */
[----:B------:R-:W-:Y:S02]  /*bc90*/  UIADD3 UR4, UPT, UPT, UR4, UR15, URZ ;  /* 0x0000000f04047290 */ /* 0x000fe4000fffe0ff */
[----:B------:R-:W-:Y:S01]  /*bca0*/  ULOP3.LUT UP3, URZ, UR6, 0x1, URZ, 0xc0, !UPT ;  /* 0x0000000106ff7892 */ /* 0x000fe2000f86c0ff */
[----:B------:R-:W-:Y:S01]  /*bcb0*/  PLOP3.LUT P5, PT, PT, PT, UP2, 0x40, 0x4 ;  /* 0x000000000004781c */ /* 0x000fe20003fae828 */
[----:B------:R-:W-:Y:S01]  /*bcc0*/  UPRMT UR4, UR4, 0x5410, UR5 ;  /* 0x0000541004047896 */ /* 0x000fe20008000005 */
[----:B------:R-:W-:Y:S03]  /*bcd0*/  LDGSTS.E [R252+0x1806c], desc[UR32][R186.64], !P4 ;  /* 0x1806c000bafc7fae */ /* 0x000fe6000e1a1020 */
[----:B------:R-:W-:-:S02]  /*bce0*/  PLOP3.LUT P4, PT, PT, PT, UP3, 0x40, 0x4 ;  /* 0x000000000004781c */ /* 0x000fc40003f8e838 */
[----:B------:R-:W-:Y:S01]  /*bcf0*/  IMAD.U32 R5, RZ, RZ, UR4 ;  /* 0x00000004ff057e24 */ /* 0x000fe2000f8e00ff */
[----:B------:R2:W-:Y:S01]  /*bd00*/  LDGSTS.E [R252+0x18070], desc[UR32][R184.64], !P3 ;  /* 0x18070000b8fc7fae */ /* 0x0005e2000d9a1020 */
[----:B------:R-:W-:-:S03]  /*bd10*/  PLOP3.LUT P3, PT, PT, PT, UP1, 0x80, 0x8 ;  /* 0x000000000008781c */ /* 0x000fc60003f6f018 */
[----:B------:R-:W-:Y:S01]  /*bd20*/  SHF.R.U64 R5, R5, 0x1f, RZ ;  /* 0x0000001f05057819 */ /* 0x000fe200000012ff */
[----:B------:R-:W-:Y:S03]  /*bd30*/  LDGSTS.E [R252+0x18074], desc[UR32][R182.64], !P5 ;  /* 0x18074000b6fc7fae */ /* 0x000fe6000e9a1020 */
[----:B------:R-:W-:Y:S01]  /*bd40*/  LOP3.LUT P5, RZ, R5, 0x1, RZ, 0xc0, !PT ;  /* 0x0000000105ff7812 */ /* 0x000fe200078ac0ff */
[----:B--2---:R-:W-:Y:S01]  /*bd50*/  IMAD.U32 R184, RZ, RZ, UR4 ;  /* 0x00000004ffb87e24 */ /* 0x004fe2000f8e00ff */
[----:B------:R2:W-:Y:S01]  /*bd60*/  LDGSTS.E [R252+0x18078], desc[UR32][R180.64], !P4 ;  /* 0x18078000b4fc7fae */ /* 0x0005e2000e1a1020 */
[----:B------:R-:W-:-:S03]  /*bd70*/  IMAD.U32 R5, RZ, RZ, UR4 ;  /* 0x00000004ff057e24 */ /* 0x000fc6000f8e00ff */
[----:B------:R-:W-:Y:S01]  /*bd80*/  SHF.R.U64 R184, R184, 0x1e, RZ ;  /* 0x0000001eb8b87819 */ /* 0x000fe200000012ff */
[----:B------:R-:W-:Y:S01]  /*bd90*/  LDGSTS.E [R252+0x1807c], desc[UR32][R178.64], !P3 ;  /* 0x1807c000b2fc7fae */ /* 0x000fe2000d9a1020 */
[----:B------:R-:W-:Y:S02]  /*bda0*/  SHF.R.U64 R5, R5, 0x1d, RZ ;  /* 0x0000001d05057819 */ /* 0x000fe400000012ff */
[----:B------:R-:W-:-:S03]  /*bdb0*/  LOP3.LUT P4, RZ, R184, 0x1, RZ, 0xc0, !PT ;  /* 0x00000001b8ff7812 */ /* 0x000fc6000788c0ff */
[----:B------:R3:W-:Y:S01]  /*bdc0*/  LDGSTS.E [R252+0x18080], desc[UR32][R176.64], P5 ;  /* 0x18080000b0fc7fae */ /* 0x0007e2000a9a1020 */
[----:B--2---:R-:W-:Y:S01]  /*bdd0*/  IMAD.U32 R180, RZ, RZ, UR4 ;  /* 0x00000004ffb47e24 */ /* 0x004fe2000f8e00ff */
[----:B------:R-:W-:Y:S01]  /*bde0*/  LOP3.LUT P3, RZ, R5, 0x1, RZ, 0xc0, !PT ;  /* 0x0000000105ff7812 */ /* 0x000fe2000786c0ff */
[----:B------:R-:W-:-:S03]  /*bdf0*/  IMAD.U32 R5, RZ, RZ, UR4 ;  /* 0x00000004ff057e24 */ /* 0x000fc6000f8e00ff */
[----:B------:R-:W-:Y:S02]  /*be00*/  SHF.R.U64 R180, R180, 0x1c, RZ ;  /* 0x0000001cb4b47819 */ /* 0x000fe400000012ff */
[----:B------:R-:W-:Y:S02]  /*be10*/  SHF.R.U64 R5, R5, 0x1b, RZ ;  /* 0x0000001b05057819 */ /* 0x000fe400000012ff */
[----:B------:R-:W-:Y:S01]  /*be20*/  LOP3.LUT P5, RZ, R180, 0x1, RZ, 0xc0, !PT ;  /* 0x00000001b4ff7812 */ /* 0x000fe200078ac0ff */
[----:B---3--:R-:W-:Y:S01]  /*be30*/  IMAD.U32 R176, RZ, RZ, UR4 ;  /* 0x00000004ffb07e24 */ /* 0x008fe2000f8e00ff */
[----:B------:R-:W-:Y:S01]  /*be40*/  LDGSTS.E [R252+0x18084], desc[UR32][R174.64], P4 ;  /* 0x18084000aefc7fae */ /* 0x000fe2000a1a1020 */
[----:B------:R-:W-:Y:S01]  /*be50*/  LOP3.LUT P4, RZ, R5, 0x1, RZ, 0xc0, !PT ;  /* 0x0000000105ff7812 */ /* 0x000fe2000788c0ff */
[----:B------:R-:W-:Y:S02]  /*be60*/  IMAD.U32 R5, RZ, RZ, UR4 ;  /* 0x00000004ff057e24 */ /* 0x000fe4000f8e00ff */
[----:B------:R-:W-:Y:S01]  /*be70*/  SHF.R.U64 R176, R176, 0x1a, RZ ;  /* 0x0000001ab0b07819 */ /* 0x000fe200000012ff */
[----:B------:R2:W-:Y:S02]  /*be80*/  LDGSTS.E [R252+0x18088], desc[UR32][R172.64], P3 ;  /* 0x18088000acfc7fae */ /* 0x0005e400099a1020 */
[----:B------:R-:W-:-:S02]  /*be90*/  SHF.R.U64 R5, R5, 0x19, RZ ;  /* 0x0000001905057819 */ /* 0x000fc400000012ff */
[----:B------:R-:W-:Y:S02]  /*bea0*/  LOP3.LUT P3, RZ, R176, 0x1, RZ, 0xc0, !PT ;  /* 0x00000001b0ff7812 */ /* 0x000fe4000786c0ff */
[----:B------:R-:W-:Y:S01]  /*beb0*/  LDGSTS.E [R252+0x1808c], desc[UR32][R170.64], P5 ;  /* 0x1808c000aafc7fae */ /* 0x000fe2000a9a1020 */
[----:B------:R-:W-:Y:S01]  /*bec0*/  LOP3.LUT P5, RZ, R5, 0x1, RZ, 0xc0, !PT ;  /* 0x0000000105ff7812 */ /* 0x000fe200078ac0ff */
[----:B------:R-:W-:Y:S02]  /*bed0*/  IMAD.U32 R5, RZ, RZ, UR4 ;  /* 0x00000004ff057e24 */ /* 0x000fe4000f8e00ff */
[----:B------:R3:W-:Y:S01]  /*bee0*/  LDGSTS.E [R252+0x18090], desc[UR32][R168.64], P4 ;  /* 0x18090000a8fc7fae */ /* 0x0007e2000a1a1020 */
[----:B--2---:R-:W-:Y:S02]  /*bef0*/  IMAD.U32 R172, RZ, RZ, UR4 ;  /* 0x00000004ffac7e24 */ /* 0x004fe4000f8e00ff */
[----:B------:R-:W-:-:S03]  /*bf00*/  SHF.R.U64 R5, R5, 0x17, RZ ;  /* 0x0000001705057819 */ /* 0x000fc600000012ff */
[----:B------:R-:W-:Y:S01]  /*bf10*/  SHF.R.U64 R172, R172, 0x18, RZ ;  /* 0x00000018acac7819 */ /* 0x000fe200000012ff */
[----:B------:R-:W-:Y:S03]  /*bf20*/  LDGSTS.E [R252+0x18094], desc[UR32][R166.64], P3 ;  /* 0x18094000a6fc7fae */ /* 0x000fe600099a1020 */
[----:B------:R-:W-:Y:S01]  /*bf30*/  LOP3.LUT P4, RZ, R172, 0x1, RZ, 0xc0, !PT ;  /* 0x00000001acff7812 */ /* 0x000fe2000788c0ff */
[----:B---3--:R-:W-:Y:S01]  /*bf40*/  IMAD.U32 R168, RZ, RZ, UR4 ;  /* 0x00000004ffa87e24 */ /* 0x008fe2000f8e00ff */
[----:B------:R-:W-:Y:S01]  /*bf50*/  LOP3.LUT P3, RZ, R5, 0x1, RZ, 0xc0, !PT ;  /* 0x0000000105ff7812 */ /* 0x000fe2000786c0ff */
[----:B------:R-:W-:Y:S01]  /*bf60*/  IMAD.U32 R5, RZ, RZ, UR4 ;  /* 0x00000004ff057e24 */ /* 0x000fe2000f8e00ff */
[----:B------:R2:W-:Y:S02]  /*bf70*/  LDGSTS.E [R252+0x18098], desc[UR32][R164.64], P5 ;  /* 0x18098000a4fc7fae */ /* 0x0005e4000a9a1020 */
[----:B------:R-:W-:-:S02]  /*bf80*/  SHF.R.U64 R168, R168, 0x16, RZ ;  /* 0x00000016a8a87819 */ /* 0x000fc400000012ff */
[----:B------:R-:W-:Y:S02]  /*bf90*/  SHF.R.U64 R5, R5, 0x15, RZ ;  /* 0x0000001505057819 */ /* 0x000fe400000012ff */
[----:B------:R-:W-:-:S03]  /*bfa0*/  LOP3.LUT P5, RZ, R168, 0x1, RZ, 0xc0, !PT ;  /* 0x00000001a8ff7812 */ /* 0x000fc600078ac0ff */
[----:B------:R-:W-:Y:S01]  /*bfb0*/  LDGSTS.E [R252+0x1809c], desc[UR32][R162.64], P4 ;  /* 0x1809c000a2fc7fae */ /* 0x000fe2000a1a1020 */
[----:B------:R-:W-:Y:S01]  /*bfc0*/  LOP3.LUT P4, RZ, R5, 0x1, RZ, 0xc0, !PT ;  /* 0x0000000105ff7812 */ /* 0x000fe2000788c0ff */
[----:B------:R-:W-:Y:S01]  /*bfd0*/  IMAD.U32 R5, RZ, RZ, UR4 ;  /* 0x00000004ff057e24 */ /* 0x000fe2000f8e00ff */
[-C--:B------:R-:W-:Y:S01]  /*bfe0*/  IADD3 R200, P6, PT, R230, R69.reuse, RZ ;  /* 0x00000045e6c87210 */ /* 0x080fe20007fde0ff */
[----:B--2---:R-:W-:Y:S01]  /*bff0*/  IMAD.U32 R164, RZ, RZ, UR4 ;  /* 0x00000004ffa47e24 */ /* 0x004fe2000f8e00ff */
[----:B------:R2:W-:Y:S02]  /*c000*/  LDGSTS.E [R252+0x180a0], desc[UR32][R160.64], P3 ;  /* 0x180a0000a0fc7fae */ /* 0x0005e400099a1020 */
[----:B------:R-:W-:Y:S01]  /*c010*/  SHF.R.U64 R5, R5, 0x13, RZ ;  /* 0x0000001305057819 */ /* 0x000fe200000012ff */
[--C-:B------:R-:W-:Y:S01]  /*c020*/  IMAD.X R201, R231, 0x1, R70.reuse, P6 ;  /* 0x00000001e7c97824 */ /* 0x100fe200030e0646 */
[-C--:B------:R-:W-:Y:S01]  /*c030*/  IADD3 R194, P6, PT, R232, R69.reuse, RZ ;  /* 0x00000045e8c27210 */ /* 0x080fe20007fde0ff */
[----:B------:R-:W-:Y:S01]  /*c040*/  LDGSTS.E [R252+0x180a4], desc[UR32][R158.64], P5 ;  /* 0x180a40009efc7fae */ /* 0x000fe2000a9a1020 */
[----:B------:R-:W-:Y:S01]  /*c050*/  LOP3.LUT P5, RZ, R5, 0x1, RZ, 0xc0, !PT ;  /* 0x0000000105ff7812 */ /* 0x000fe200078ac0ff */
[----:B------:R-:W-:Y:S01]  /*c060*/  IMAD.U32 R5, RZ, RZ, UR4 ;  /* 0x00000004ff057e24 */ /* 0x000fe2000f8e00ff */
[----:B------:R-:W-:Y:S01]  /*c070*/  SHF.R.U64 R164, R164, 0x14, RZ ;  /* 0x00000014a4a47819 */ /* 0x000fe200000012ff */
[--C-:B------:R-:W-:Y:S01]  /*c080*/  IMAD.X R195, R233, 0x1, R70.reuse, P6 ;  /* 0x00000001e9c37824 */ /* 0x100fe200030e0646 */
[----:B------:R-:W-:Y:S01]  /*c090*/  IADD3 R188, P6, PT, R234, R69, RZ ;  /* 0x00000045eabc7210 */ /* 0x000fe20007fde0ff */
[----:B------:R3:W-:Y:S01]  /*c0a0*/  LDGSTS.E [R252+0x180a8], desc[UR32][R156.64], P4 ;  /* 0x180a80009cfc7fae */ /* 0x0007e2000a1a1020 */
[----:B------:R-:W-:Y:S01]  /*c0b0*/  LOP3.LUT P3, RZ, R164, 0x1, RZ, 0xc0, !PT ;  /* 0x00000001a4ff7812 */ /* 0x000fe2000786c0ff */
[----:B--2---:R-:W-:Y:S01]  /*c0c0*/  IMAD.U32 R160, RZ, RZ, UR4 ;  /* 0x00000004ffa07e24 */ /* 0x004fe2000f8e00ff */
[----:B------:R-:W-:Y:S01]  /*c0d0*/  SHF.R.U64 R5, R5, 0x11, RZ ;  /* 0x0000001105057819 */ /* 0x000fe200000012ff */
[----:B------:R-:W-:-:S03]  /*c0e0*/  IMAD.X R189, R235, 0x1, R70, P6 ;  /* 0x00000001ebbd7824 */ /* 0x000fc600030e0646 */
[----:B------:R-:W-:Y:S01]  /*c0f0*/  LOP3.LUT P6, RZ, R5, 0x1, RZ, 0xc0, !PT ;  /* 0x0000000105ff7812 */ /* 0x000fe200078cc0ff */
[----:B------:R-:W-:Y:S01]  /*c100*/  IMAD.U32 R5, RZ, RZ, UR4 ;  /* 0x00000004ff057e24 */ /* 0x000fe2000f8e00ff */
[----:B------:R-:W-:Y:S01]  /*c110*/  SHF.R.U64 R160, R160, 0x12, RZ ;  /* 0x00000012a0a07819 */ /* 0x000fe200000012ff */
[----:B---3--:R-:W-:-:S03]  /*c120*/  IMAD.U32 R156, RZ, RZ, UR4 ;  /* 0x00000004ff9c7e24 */ /* 0x008fc6000f8e00ff */
[----:B------:R-:W-:Y:S01]  /*c130*/  LOP3.LUT P4, RZ, R160, 0x1, RZ, 0xc0, !PT ;  /* 0x00000001a0ff7812 */ /* 0x000fe2000788c0ff */
[----:B------:R-:W-:Y:S01]  /*c140*/  LDGSTS.E [R252+0x180ac], desc[UR32][R154.64], P3 ;  /* 0x180ac0009afc7fae */ /* 0x000fe200099a1020 */
[----:B------:R-:W-:-:S03]  /*c150*/  SHF.R.U64 R5, R5, 0xf, RZ ;  /* 0x0000000f05057819 */ /* 0x000fc600000012ff */
[----:B------:R2:W-:Y:S01]  /*c160*/  LDGSTS.E [R252+0x180b0], desc[UR32][R152.64], P5 ;  /* 0x180b000098fc7fae */ /* 0x0005e2000a9a1020 */
[----:B------:R-:W-:Y:S01]  /*c170*/  LOP3.LUT P5, RZ, R5, 0x1, RZ, 0xc0, !PT ;  /* 0x0000000105ff7812 */ /* 0x000fe200078ac0ff */
[----:B------:R-:W-:Y:S01]  /*c180*/  IMAD.U32 R5, RZ, RZ, UR4 ;  /* 0x00000004ff057e24 */ /* 0x000fe2000f8e00ff */
[----:B------:R-:W-:-:S04]  /*c190*/  SHF.R.U64 R156, R156, 0x10, RZ ;  /* 0x000000109c9c7819 */ /* 0x000fc800000012ff */
[----:B------:R-:W-:Y:S01]  /*c1a0*/  LOP3.LUT P3, RZ, R156, 0x1, RZ, 0xc0, !PT ;  /* 0x000000019cff7812 */ /* 0x000fe2000786c0ff */
[----:B------:R-:W-:Y:S01]  /*c1b0*/  LDGSTS.E [R252+0x180b4], desc[UR32][R150.64], P4 ;  /* 0x180b400096fc7fae */ /* 0x000fe2000a1a1020 */
[----:B------:R-:W-:Y:S01]  /*c1c0*/  SHF.R.U64 R5, R5, 0xd, RZ ;  /* 0x0000000d05057819 */ /* 0x000fe200000012ff */
[----:B--2---:R-:W-:Y:S02]  /*c1d0*/  IMAD.U32 R152, RZ, RZ, UR4 ;  /* 0x00000004ff987e24 */ /* 0x004fe4000f8e00ff */
[----:B------:R2:W-:Y:S01]  /*c1e0*/  LDGSTS.E [R252+0x180b8], desc[UR32][R148.64], P6 ;  /* 0x180b800094fc7fae */ /* 0x0005e2000b1a1020 */
[----:B------:R-:W-:Y:S01]  /*c1f0*/  LOP3.LUT P6, RZ, R5, 0x1, RZ, 0xc0, !PT ;  /* 0x0000000105ff7812 */ /* 0x000fe200078cc0ff */
[----:B------:R-:W-:Y:S01]  /*c200*/  IMAD.U32 R5, RZ, RZ, UR4 ;  /* 0x00000004ff057e24 */ /* 0x000fe2000f8e00ff */
[----:B------:R-:W-:-:S04]  /*c210*/  SHF.R.U64 R152, R152, 0xe, RZ ;  /* 0x0000000e98987819 */ /* 0x000fc800000012ff */
[----:B------:R-:W-:Y:S01]  /*c220*/  SHF.R.U64 R5, R5, 0xb, RZ ;  /* 0x0000000b05057819 */ /* 0x000fe200000012ff */
[----:B------:R-:W-:Y:S01]  /*c230*/  LDGSTS.E [R252+0x180bc], desc[UR32][R146.64], P3 ;  /* 0x180bc00092fc7fae */ /* 0x000fe200099a1020 */
[----:B------:R-:W-:Y:S01]  /*c240*/  LOP3.LUT P4, RZ, R152, 0x1, RZ, 0xc0, !PT ;  /* 0x0000000198ff7812 */ /* 0x000fe2000788c0ff */
[----:B--2---:R-:W-:Y:S02]  /*c250*/  IMAD.U32 R148, RZ, RZ, UR4 ;  /* 0x00000004ff947e24 */ /* 0x004fe4000f8e00ff */
[----:B------:R2:W-:Y:S01]  /*c260*/  LDGSTS.E [R252+0x180c0], desc[UR32][R144.64], P5 ;  /* 0x180c000090fc7fae */ /* 0x0005e2000a9a1020 */
[----:B------:R-:W-:Y:S01]  /*c270*/  LOP3.LUT P5, RZ, R5, 0x1, RZ, 0xc0, !PT ;  /* 0x0000000105ff7812 */ /* 0x000fe200078ac0ff */
[----:B------:R-:W-:Y:S01]  /*c280*/  IMAD.U32 R5, RZ, RZ, UR4 ;  /* 0x00000004ff057e24 */ /* 0x000fe2000f8e00ff */
[----:B------:R-:W-:-:S04]  /*c290*/  SHF.R.U64 R148, R148, 0xc, RZ ;  /* 0x0000000c94947819 */ /* 0x000fc800000012ff */
[----:B------:R-:W-:Y:S01]  /*c2a0*/  LOP3.LUT P3, RZ, R148, 0x1, RZ, 0xc0, !PT ;  /* 0x0000000194ff7812 */ /* 0x000fe2000786c0ff */
[----:B------:R-:W3:Y:S01]  /*c2b0*/  S2R R216, SR_TID.X ;  /* 0x0000000000d87919 */ /* 0x000ee20000002100 */
[----:B--2---:R-:W-:Y:S01]  /*c2c0*/  IMAD.U32 R144, RZ, RZ, UR4 ;  /* 0x00000004ff907e24 */ /* 0x004fe2000f8e00ff */
[----:B------:R-:W-:Y:S01]  /*c2d0*/  SHF.R.U64 R5, R5, 0x9, RZ ;  /* 0x0000000905057819 */ /* 0x000fe200000012ff */
[----:B------:R-:W-:Y:S03]  /*c2e0*/  LDGSTS.E [R252+0x180c4], desc[UR32][R142.64], P4 ;  /* 0x180c40008efc7fae */ /* 0x000fe6000a1a1020 */
[----:B------:R-:W-:Y:S01]  /*c2f0*/  SHF.R.U64 R144, R144, 0xa, RZ ;  /* 0x0000000a90907819 */ /* 0x000fe200000012ff */
[----:B------:R2:W-:Y:S01]  /*c300*/  LDGSTS.E [R252+0x180c8], desc[UR32][R140.64], P6 ;  /* 0x180c80008cfc7fae */ /* 0x0005e2000b1a1020 */
[----:B------:R-:W-:Y:S02]  /*c310*/  LOP3.LUT P6, RZ, R5, 0x1, RZ, 0xc0, !PT ;  /* 0x0000000105ff7812 */ /* 0x000fe400078cc0ff */
[----:B------:R-:W-:Y:S01]  /*c320*/  LOP3.LUT P4, RZ, R144, 0x1, RZ, 0xc0, !PT ;  /* 0x0000000190ff7812 */ /* 0x000fe2000788c0ff */
[----:B------:R-:W-:Y:S01]  /*c330*/  IMAD.U32 R5, RZ, RZ, UR4 ;  /* 0x00000004ff057e24 */ /* 0x000fe2000f8e00ff */
[----:B------:R-:W-:Y:S01]  /*c340*/  LDGSTS.E [R252+0x180cc], desc[UR32][R138.64], P3 ;  /* 0x180cc0008afc7fae */ /* 0x000fe200099a1020 */
[----:B-1----:R-:W-:-:S02]  /*c350*/  VIADD R219, R217, 0xffffff80 ;  /* 0xffffff80d9db7836 */ /* 0x002fc40000000000 */
[----:B------:R-:W1:Y:S01]  /*c360*/  LDC R217, c[0x0][0x3a0] ;  /* 0x0000e800ffd97b82 */ /* 0x000e620000000800 */
[----:B------:R4:W-:Y:S01]  /*c370*/  LDGSTS.E [R252+0x180d0], desc[UR32][R136.64], P5 ;  /* 0x180d000088fc7fae */ /* 0x0009e2000a9a1020 */
[----:B--2---:R-:W-:Y:S01]  /*c380*/  IMAD.U32 R140, RZ, RZ, UR4 ;  /* 0x00000004ff8c7e24 */ /* 0x004fe2000f8e00ff */
[----:B------:R-:W-:-:S05]  /*c390*/  SHF.R.U64 R5, R5, 0x7, RZ ;  /* 0x0000000705057819 */ /* 0x000fca00000012ff */
[----:B------:R-:W-:Y:S01]  /*c3a0*/  LDGSTS.E [R252+0x180d4], desc[UR32][R134.64], P4 ;  /* 0x180d400086fc7fae */ /* 0x000fe2000a1a1020 */
[----:B------:R-:W-:Y:S01]  /*c3b0*/  SHF.R.U64 R140, R140, 0x8, RZ ;  /* 0x000000088c8c7819 */ /* 0x000fe200000012ff */
[----:B----4-:R-:W-:-:S03]  /*c3c0*/  IMAD.U32 R136, RZ, RZ, UR4 ;  /* 0x00000004ff887e24 */ /* 0x010fc6000f8e00ff */
[----:B------:R-:W-:Y:S01]  /*c3d0*/  LOP3.LUT P3, RZ, R140, 0x1, RZ, 0xc0, !PT ;  /* 0x000000018cff7812 */ /* 0x000fe2000786c0ff */
[----:B------:R2:W-:Y:S01]  /*c3e0*/  LDGSTS.E [R252+0x180d8], desc[UR32][R132.64], P6 ;  /* 0x180d800084fc7fae */ /* 0x0005e2000b1a1020 */
[----:B------:R-:W-:Y:S01]  /*c3f0*/  LOP3.LUT P5, RZ, R5, 0x1, RZ, 0xc0, !PT ;  /* 0x0000000105ff7812 */ /* 0x000fe200078ac0ff */
[----:B------:R-:W-:Y:S01]  /*c400*/  IMAD.U32 R5, RZ, RZ, UR4 ;  /* 0x00000004ff057e24 */ /* 0x000fe2000f8e00ff */
[----:B------:R-:W-:-:S04]  /*c410*/  SHF.R.U64 R136, R136, 0x6, RZ ;  /* 0x0000000688887819 */ /* 0x000fc800000012ff */
[----:B------:R-:W-:Y:S02]  /*c420*/  LOP3.LUT P4, RZ, R136, 0x1, RZ, 0xc0, !PT ;  /* 0x0000000188ff7812 */ /* 0x000fe4000788c0ff */
[----:B------:R-:W-:Y:S01]  /*c430*/  SHF.R.U64 R5, R5, 0x5, RZ ;  /* 0x0000000505057819 */ /* 0x000fe200000012ff */
[----:B--2---:R-:W-:-:S03]  /*c440*/  IMAD.U32 R132, RZ, RZ, UR4 ;  /* 0x00000004ff847e24 */ /* 0x004fc6000f8e00ff */
[----:B------:R-:W-:Y:S01]  /*c450*/  LOP3.LUT P6, RZ, R5, 0x1, RZ, 0xc0, !PT ;  /* 0x0000000105ff7812 */ /* 0x000fe200078cc0ff */
[----:B------:R2:W-:Y:S01]  /*c460*/  LDGSTS.E [R252+0x180dc], desc[UR32][R128.64], P3 ;  /* 0x180dc00080fc7fae */ /* 0x0005e200099a1020 */
[----:B------:R-:W-:Y:S01]  /*c470*/  SHF.R.U64 R132, R132, 0x4, RZ ;  /* 0x0000000484847819 */ /* 0x000fe200000012ff */
[----:B------:R-:W-:Y:S02]  /*c480*/  IMAD.U32 R5, RZ, RZ, UR4 ;  /* 0x00000004ff057e24 */ /* 0x000fe4000f8e00ff */
[----:B------:R-:W-:Y:S01]  /*c490*/  LDGSTS.E [R252+0x180e0], desc[UR32][R130.64], P5 ;  /* 0x180e000082fc7fae */ /* 0x000fe2000a9a1020 */
[----:B------:R-:W-:Y:S02]  /*c4a0*/  LOP3.LUT P3, RZ, R132, 0x1, RZ, 0xc0, !PT ;  /* 0x0000000184ff7812 */ /* 0x000fe4000786c0ff */
[----:B------:R-:W-:Y:S01]  /*c4b0*/  SHF.R.U64 R5, R5, 0x3, RZ ;  /* 0x0000000305057819 */ /* 0x000fe200000012ff */
[----:B------:R4:W-:Y:S01]  /*c4c0*/  LDGSTS.E [R252+0x180e4], desc[UR32][R120.64], P4 ;  /* 0x180e400078fc7fae */ /* 0x0009e2000a1a1020 */
[----:B--2---:R-:W-:-:S02]  /*c4d0*/  IADD3 R128, P5, PT, R236, R69, RZ ;  /* 0x00000045ec807210 */ /* 0x004fc40007fbe0ff */
[----:B---3--:R-:W-:Y:S01]  /*c4e0*/  LOP3.LUT R216, R216, 0x3f, RZ, 0xc0, !PT ;  /* 0x0000003fd8d87812 */ /* 0x008fe200078ec0ff */
[----:B-1----:R-:W-:Y:S01]  /*c4f0*/  VIADD R205, R217, 0x3f ;  /* 0x0000003fd9cd7836 */ /* 0x002fe20000000000 */
[----:B------:R-:W-:Y:S01]  /*c500*/  LOP3.LUT P4, RZ, R5, 0x1, RZ, 0xc0, !PT ;  /* 0x0000000105ff7812 */ /* 0x000fe2000788c0ff */
[----:B------:R-:W-:Y:S01]  /*c510*/  IMAD.X R129, R237, 0x1, R70, P5 ;  /* 0x00000001ed817824 */ /* 0x000fe200028e0646 */
[----:B------:R-:W-:Y:S01]  /*c520*/  ISETP.GE.AND P5, PT, R216, R219, PT ;  /* 0x000000dbd800720c */ /* 0x000fe20003fa6270 */
[----:B------:R-:W-:Y:S01]  /*c530*/  IMAD.U32 R5, RZ, RZ, UR4 ;  /* 0x00000004ff057e24 */ /* 0x000fe2000f8e00ff */
[----:B------:R-:W-:Y:S01]  /*c540*/  USHF.R.U64 UR4, UR4, 0x1, URZ ;  /* 0x0000000104047899 */ /* 0x000fe200080012ff */
[----:B------:R1:W-:Y:S01]  /*c550*/  LDGSTS.E [R252+0x180e8], desc[UR32][R126.64], P6 ;  /* 0x180e80007efc7fae */ /* 0x0003e2000b1a1020 */
[----:B----4-:R-:W-:Y:S02]  /*c560*/  IADD3 R120, P6, PT, R238, R69, RZ ;  /* 0x00000045ee787210 */ /* 0x010fe40007fde0ff */
[----:B------:R-:W-:Y:S01]  /*c570*/  ULOP3.LUT UP1, URZ, UR4, 0x1, URZ, 0xc0, !UPT ;  /* 0x0000000104ff7892 */ /* 0x000fe2000f82c0ff */
[----:B------:R2:W-:Y:S01]  /*c580*/  LDGSTS.E [R252+0x180ec], desc[UR32][R124.64], P3 ;  /* 0x180ec0007cfc7fae */ /* 0x0005e200099a1020 */
[----:B------:R-:W-:-:S02]  /*c590*/  ISETP.GT.AND P3, PT, R205, 0xbf, PT ;  /* 0x000000bfcd00780c */ /* 0x000fc40003f64270 */
[----:B------:R-:W-:Y:S02]  /*c5a0*/  SHF.R.U64 R5, R5, 0x2, RZ ;  /* 0x0000000205057819 */ /* 0x000fe400000012ff */
[----:B-1----:R-:W-:Y:S01]  /*c5b0*/  SEL R126, RZ, 0x4, P5 ;  /* 0x00000004ff7e7807 */ /* 0x002fe20002800000 */
[----:B------:R-:W-:Y:S01]  /*c5c0*/  IMAD.X R121, R239, 0x1, R70, P6 ;  /* 0x00000001ef797824 */ /* 0x000fe200030e0646 */
[----:B------:R-:W-:Y:S01]  /*c5d0*/  PLOP3.LUT P6, PT, PT, PT, UP1, 0x40, 0x4 ;  /* 0x000000000004781c */ /* 0x000fe20003fce818 */
[----:B------:R1:W-:Y:S01]  /*c5e0*/  LDGSTS.E [R252+0x180f0], desc[UR32][R108.64], P4 ;  /* 0x180f00006cfc7fae */ /* 0x0003e2000a1a1020 */
[----:B------:R-:W-:Y:S02]  /*c5f0*/  SEL R126, R126, RZ, P3 ;  /* 0x000000ff7e7e7207 */ /* 0x000fe40001800000 */
[----:B------:R-:W-:Y:S02]  /*c600*/  LOP3.LUT P3, RZ, R5, 0x1, RZ, 0xc0, !PT ;  /* 0x0000000105ff7812 */ /* 0x000fe4000786c0ff */
[----:B------:R-:W-:-:S11]  /*c610*/  ISETP.NE.U32.AND P4, PT, R126, RZ, PT ;  /* 0x000000ff7e00720c */ /* 0x000fd60003f85070 */
[----:B------:R3:W-:Y:S04]  /*c620*/  LDGSTS.E [R252+0x180f4], desc[UR32][R110.64], P3 ;  /* 0x180f40006efc7fae */ /* 0x0007e800099a1020 */
[----:B------:R3:W-:Y:S04]  /*c630*/  LDGSTS.E [R252+0x180f8], desc[UR32][R112.64], !P6 ;  /* 0x180f800070fc7fae */ /* 0x0007e8000f1a1020 */
[----:B------:R3:W-:Y:S04]  /*c640*/  LDGSTS.E [R252+0x180fc], desc[UR32][R114.64], !P1 ;  /* 0x180fc00072fc7fae */ /* 0x0007e8000c9a1020 */
[----:B------:R-:W0:Y:S04]  /*c650*/  LDGDEPBAR ;  /* 0x00000000000079af */ /* 0x000e280000000000 */
[----:B------:R3:W-:Y:S04]  /*c660*/  LDGSTS.E [R76+0x10000], desc[UR32][R214.64], P4 ;  /* 0x10000000d64c7fae */ /* 0x0007e8000a1a1020 */
        /* <DEDUP_REMOVED lines=42> */
[----:B------:R3:W-:Y:S01]  /*c910*/  LDGSTS.E [R73+0x12e00], desc[UR32][R94.64], P4 ;  /* 0x12e000005e497fae */ /* 0x0007e2000a1a1020 */
[----:B--2---:R-:W-:-:S03]  /*c920*/  IADD3 R124, P5, PT, R240, R69, RZ ;  /* 0x00000045f07c7210 */ /* 0x004fc60007fbe0ff */
[----:B------:R3:W-:Y:S04]  /*c930*/  LDGSTS.E [R73+0x13200], desc[UR32][R96.64], P4 ;  /* 0x1320000060497fae */ /* 0x0007e8000a1a1020 */
[----:B------:R3:W-:Y:S04]  /*c940*/  LDGSTS.E [R73+0x13600], desc[UR32][R98.64], P4 ;  /* 0x1360000062497fae */ /* 0x0007e8000a1a1020 */
[----:B------:R3:W-:Y:S04]  /*c950*/  LDGSTS.E [R73+0x13a00], desc[UR32][R100.64], P4 ;  /* 0x13a0000064497fae */ /* 0x0007e8000a1a1020 */
[----:B------:R3:W-:Y:S04]  /*c960*/  LDGSTS.E [R73+0x13e00], desc[UR32][R102.64], P4 ;  /* 0x13e0000066497fae */ /* 0x0007e8000a1a1020 */
[----:B------:R3:W-:Y:S01]  /*c970*/  LDGSTS.E [R72+0x10300], desc[UR32][R104.64], P4 ;  /* 0x1030000068487fae */ /* 0x0007e2000a1a1020 */
[----:B------:R-:W-:-:S03]  /*c980*/  IMAD.X R125, R241, 0x1, R70, P5 ;  /* 0x00000001f17d7824 */ /* 0x000fc600028e0646 */
[----:B------:R3:W-:Y:S01]  /*c990*/  LDGSTS.E [R72+0x10700], desc[UR32][R106.64], P4 ;  /* 0x107000006a487fae */ /* 0x0007e2000a1a1020 */
[----:B------:R-:W-:-:S03]  /*c9a0*/  ISETP.GE.AND P1, PT, R205, 0x80, PT ;  /* 0x00000080cd00780c */ /* 0x000fc60003f26270 */
[----:B------:R3:W-:Y:S01]  /*c9b0*/  LDGSTS.E [R72+0x10b00], desc[UR32][R116.64], P4 ;  /* 0x10b0000074487fae */ /* 0x0007e2000a1a1020 */
[----:B-1----:R-:W-:-:S03]  /*c9c0*/  IADD3 R108, P5, PT, R242, R69, RZ ;  /* 0x00000045f26c7210 */ /* 0x002fc60007fbe0ff */
[----:B------:R3:W-:Y:S04]  /*c9d0*/  LDGSTS.E [R72+0x10f00], desc[UR32][R118.64], P4 ;  /* 0x10f0000076487fae */ /* 0x0007e8000a1a1020 */
[----:B------:R3:W-:Y:S04]  /*c9e0*/  LDGSTS.E [R72+0x11300], desc[UR32][R122.64], P4 ;  /* 0x113000007a487fae */ /* 0x0007e8000a1a1020 */
[----:B------:R3:W-:Y:S04]  /*c9f0*/  LDGSTS.E [R72+0x11700], desc[UR32][R212.64], P4 ;  /* 0x11700000d4487fae */ /* 0x0007e8000a1a1020 */
[----:B------:R3:W-:Y:S01]  /*ca00*/  LDGSTS.E [R72+0x11b00], desc[UR32][R206.64], P4 ;  /* 0x11b00000ce487fae */ /* 0x0007e2000a1a1020 */
[----:B------:R-:W-:-:S03]  /*ca10*/  IMAD.X R109, R243, 0x1, R70, P5 ;  /* 0x00000001f36d7824 */ /* 0x000fc600028e0646 */
[----:B------:R3:W-:Y:S04]  /*ca20*/  LDGSTS.E [R72+0x11f00], desc[UR32][R208.64], P4 ;  /* 0x11f00000d0487fae */ /* 0x0007e8000a1a1020 */
[----:B------:R3:W-:Y:S04]  /*ca30*/  LDGSTS.E [R72+0x12300], desc[UR32][R210.64], P4 ;  /* 0x12300000d2487fae */ /* 0x0007e8000a1a1020 */
[----:B------:R3:W-:Y:S04]  /*ca40*/  LDGSTS.E [R72+0x12700], desc[UR32][R200.64], P4 ;  /* 0x12700000c8487fae */ /* 0x0007e8000a1a1020 */
[----:B------:R3:W-:Y:S04]  /*ca50*/  LDGSTS.E [R72+0x12b00], desc[UR32][R194.64], P4 ;  /* 0x12b00000c2487fae */ /* 0x0007e8000a1a1020 */
[----:B------:R3:W-:Y:S04]  /*ca60*/  LDGSTS.E [R72+0x12f00], desc[UR32][R188.64], P4 ;  /* 0x12f00000bc487fae */ /* 0x0007e8000a1a1020 */
[----:B------:R3:W-:Y:S01]  /*ca70*/  LDGSTS.E [R72+0x13300], desc[UR32][R128.64], P4 ;  /* 0x1330000080487fae */ /* 0x0007e2000a1a1020 */
[----:B------:R-:W-:-:S03]  /*ca80*/  UMOV UR4, URZ ;  /* 0x000000ff00047c82 */ /* 0x000fc60008000000 */
[----:B------:R3:W-:Y:S04]  /*ca90*/  LDGSTS.E [R72+0x13700], desc[UR32][R120.64], P4 ;  /* 0x1370000078487fae */ /* 0x0007e8000a1a1020 */
[----:B------:R3:W-:Y:S04]  /*caa0*/  LDGSTS.E [R72+0x13b00], desc[UR32][R124.64], P4 ;  /* 0x13b000007c487fae */ /* 0x0007e8000a1a1020 */
[----:B------:R3:W-:Y:S01]  /*cab0*/  LDGSTS.E [R72+0x13f00], desc[UR32][R108.64], P4 ;  /* 0x13f000006c487fae */ /* 0x0007e2000a1a1020 */
[----:B------:R-:W-:-:S03]  /*cac0*/  ISETP.GE.AND P6, PT, R205, 0x40, PT ;  /* 0x00000040cd00780c */ /* 0x000fc60003fc6270 */
[----:B------:R-:W0:Y:S01]  /*cad0*/  LDGDEPBAR ;  /* 0x00000000000079af */ /* 0x000e220000000000 */
[----:B------:R-:W-:Y:S09]  /*cae0*/  @!P1 BRA `(.L_x_8) ;  /* 0x00000064008c9947 */ /* 0x000ff20003800000 */
[----:B---3--:R-:W2:Y:S01]  /*caf0*/  LDL.LU R214, [R1+0x1c8] ;  /* 0x0001c80001d67983 */ /* 0x008ea20000300800 */
[----:B------:R-:W-:Y:S01]  /*cb00*/  SHF.R.S32.HI R215, RZ, 0x1f, R79 ;  /* 0x0000001fffd77819 */ /* 0x000fe2000001144f */
[----:B------:R-:W1:Y:S02]  /*cb10*/  LDC.64 R28, c[0x0][0x388] ;  /* 0x0000e200ff1c7b82 */ /* 0x000e640000000a00 */
[----:B------:R-:W3:Y:S04]  /*cb20*/  LDL.LU R227, [R1+0x1ec] ;  /* 0x0001ec0001e37983 */ /* 0x000ee80000300800 */
[----:B------:R-:W4:Y:S02]  /*cb30*/  LDL.LU R224, [R1+0x1f0] ;  /* 0x0001f00001e07983 */ /* 0x000f240000300800 */
[----:B------:R-:W1:Y:S02]  /*cb40*/  LDC.64 R26, c[0x0][0x380] ;  /* 0x0000e000ff1a7b82 */ /* 0x000e640000000a00 */
[----:B------:R-:W4:Y:S04]  /*cb50*/  LDL.LU R225, [R1+0x1f4] ;  /* 0x0001f40001e17983 */ /* 0x000f280000300800 */
[----:B------:R-:W4:Y:S04]  /*cb60*/  LDL.LU R222, [R1+0x1cc] ;  /* 0x0001cc0001de7983 */ /* 0x000f280000300800 */
[----:B------:R-:W4:Y:S04]  /*cb70*/  LDL.LU R223, [R1+0x1fc] ;  /* 0x0001fc0001df7983 */ /* 0x000f280000300800 */
[----:B------:R-:W4:Y:S04]  /*cb80*/  LDL.LU R220, [R1+0x200] ;  /* 0x0002000001dc7983 */ /* 0x000f280000300800 */
[----:B------:R-:W4:Y:S04]  /*cb90*/  LDL.LU R221, [R1+0x204] ;  /* 0x0002040001dd7983 */ /* 0x000f280000300800 */
[----:B------:R-:W4:Y:S04]  /*cba0*/  LDL.LU R219, [R1+0x1d0] ;  /* 0x0001d00001db7983 */ /* 0x000f280000300800 */
[----:B------:R-:W4:Y:S01]  /*cbb0*/  LDL.LU R217, [R1+0x20c] ;  /* 0x00020c0001d97983 */ /* 0x000f220000300800 */
[----:B------:R-:W-:-:S03]  /*cbc0*/  IMAD R76, R215, 0xc, RZ ;  /* 0x0000000cd74c7824 */ /* 0x000fc600078e02ff */
[----:B------:R-:W-:Y:S04]  /*cbd0*/  STL [R1+0x32c], R70 ;  /* 0x00032c4601007387 */ /* 0x000fe80000100800 */
[----:B------:R-:W-:Y:S04]  /*cbe0*/  STL [R1+0x328], R69 ;  /* 0x0003284501007387 */ /* 0x000fe80000100800 */
[----:B------:R1:W-:Y:S01]  /*cbf0*/  STL [R1+0x324], R68 ;  /* 0x0003244401007387 */ /* 0x0003e20000100800 */
[----:B------:R-:W-:-:S03]  /*cc00*/  SHF.R.S32.HI R206, RZ, 0x1f, R77 ;  /* 0x0000001fffce7819 */ /* 0x000fc6000001144d */
[----:B------:R1:W-:Y:S04]  /*cc10*/  STL [R1+0x320], R3 ;  /* 0x0003200301007387 */ /* 0x0003e80000100800 */
[----:B------:R-:W-:Y:S04]  /*cc20*/  STL [R1+0x318], R2 ;  /* 0x0003180201007387 */ /* 0x000fe80000100800 */
[----:B------:R-:W4:Y:S04]  /*cc30*/  LDL.LU R215, [R1+0x210] ;  /* 0x0002100001d77983 */ /* 0x000f280000300800 */
[----:B------:R-:W4:Y:S04]  /*cc40*/  LDL.LU R218, [R1+0x214] ;  /* 0x0002140001da7983 */ /* 0x000f280000300800 */
[----:B------:R-:W4:Y:S04]  /*cc50*/  LDL.LU R216, [R1+0x1d4] ;  /* 0x0001d40001d87983 */ /* 0x000f280000300800 */
[----:B------:R-:W4:Y:S01]  /*cc60*/  LDL.LU R226, [R1+0x218] ;  /* 0x0002180001e27983 */ /* 0x000f220000300800 */
[----:B-1----:R-:W-:-:S04]  /*cc70*/  IMAD.WIDE.U32 R28, R79, 0xc, R28 ;  /* 0x0000000c4f1c7825 */ /* 0x002fc800078e001c */
[----:B------:R-:W-:Y:S01]  /*cc80*/  IMAD.WIDE.U32 R26, R71, 0xc, R26 ;  /* 0x0000000c471a7825 */ /* 0x000fe200078e001a */
[----:B--2---:R-:W-:-:S04]  /*cc90*/  IADD3 R113, P4, PT, R77, R214, RZ ;  /* 0x000000d64d717210 */ /* 0x004fc80007f9e0ff */
[----:B------:R-:W-:Y:S02]  /*cca0*/  LEA.HI.X.SX32 R119, R214, R206, 0x1, P4 ;  /* 0x000000ced6777211 */ /* 0x000fe400020f0eff */
[----:B------:R-:W2:Y:S01]  /*ccb0*/  LDL.LU R214, [R1+0x21c] ;  /* 0x00021c0001d67983 */ /* 0x000ea20000300800 */
[C---:B---3--:R-:W-:Y:S02]  /*ccc0*/  IADD3 R107, P5, PT, R77.reuse, R227, RZ ;  /* 0x000000e34d6b7210 */ /* 0x048fe40007fbe0ff */
[C---:B----4-:R-:W-:Y:S02]  /*ccd0*/  IADD3 R101, P1, PT, R77.reuse, R224, RZ ;  /* 0x000000e04d657210 */ /* 0x050fe40007f3e0ff */
[----:B------:R-:W-:Y:S02]  /*cce0*/  IADD3 R95, P3, PT, R77, R225, RZ ;  /* 0x000000e14d5f7210 */ /* 0x000fe40007f7e0ff */
[----:B------:R-:W-:Y:S02]  /*ccf0*/  LEA.HI.X.SX32 R117, R227, R206, 0x1, P5 ;  /* 0x000000cee3757211 */ /* 0x000fe400028f0eff */
[----:B------:R-:W-:Y:S01]  /*cd00*/  IADD3 R91, P4, PT, R77, R222, RZ ;  /* 0x000000de4d5b7210 */ /* 0x000fe20007f9e0ff */
[----:B------:R-:W3:Y:S01]  /*cd10*/  LDL.LU R227, [R1+0x220] ;  /* 0x0002200001e37983 */ /* 0x000ee20000300800 */
[----:B------:R-:W-:-:S02]  /*cd20*/  LEA.HI.X.SX32 R115, R224, R206, 0x1, P1 ;  /* 0x000000cee0737211 */ /* 0x000fc400008f0eff */
[----:B------:R-:W-:Y:S01]  /*cd30*/  IADD3 R87, P5, PT, R77, R223, RZ ;  /* 0x000000df4d577210 */ /* 0x000fe20007fbe0ff */
[----:B------:R-:W4:Y:S01]  /*cd40*/  LDL.LU R224, [R1+0x1d8] ;  /* 0x0001d80001e07983 */ /* 0x000f220000300800 */
[----:B------:R-:W-:Y:S02]  /*cd50*/  LEA.HI.X.SX32 R111, R225, R206, 0x1, P3 ;  /* 0x000000cee16f7211 */ /* 0x000fe400018f0eff */
[C---:B------:R-:W-:Y:S01]  /*cd60*/  IADD3 R83, P1, PT, R77.reuse, R220, RZ ;  /* 0x000000dc4d537210 */ /* 0x040fe20007f3e0ff */
[----:B------:R-:W4:Y:S01]  /*cd70*/  LDL.LU R225, [R1+0x224] ;  /* 0x0002240001e17983 */ /* 0x000f220000300800 */
[-C--:B------:R-:W-:Y:S02]  /*cd80*/  LEA.HI.X.SX32 R109, R222, R206.reuse, 0x1, P4 ;  /* 0x000000cede6d7211 */ /* 0x080fe400020f0eff */
[----:B------:R-:W-:Y:S01]  /*cd90*/  IADD3 R79, P3, PT, R77, R221, RZ ;  /* 0x000000dd4d4f7210 */ /* 0x000fe20007f7e0ff */
[----:B------:R-:W4:Y:S01]  /*cda0*/  LDL.LU R222, [R1+0x228] ;  /* 0x0002280001de7983 */ /* 0x000f220000300800 */
[----:B------:R-:W-:-:S02]  /*cdb0*/  LEA.HI.X.SX32 R105, R223, R206, 0x1, P5 ;  /* 0x000000cedf697211 */ /* 0x000fc400028f0eff */
[C---:B------:R-:W-:Y:S01]  /*cdc0*/  IADD3 R66, P4, PT, R77.reuse, R219, RZ ;  /* 0x000000db4d427210 */ /* 0x040fe20007f9e0ff */
[----:B------:R-:W4:Y:S01]  /*cdd0*/  LDL.LU R223, [R1+0x22c] ;  /* 0x00022c0001df7983 */ /* 0x000f220000300800 */
[-C--:B------:R-:W-:Y:S02]  /*cde0*/  LEA.HI.X.SX32 R103, R220, R206.reuse, 0x1, P1 ;  /* 0x000000cedc677211 */ /* 0x080fe400008f0eff */
[----:B------:R-:W-:Y:S01]  /*cdf0*/  IADD3 R64, P5, PT, R77, R217, RZ ;  /* 0x000000d94d407210 */ /* 0x000fe20007fbe0ff */
[----:B------:R-:W4:Y:S01]  /*ce00*/  LDL.LU R220, [R1+0x1dc] ;  /* 0x0001dc0001dc7983 */ /* 0x000f220000300800 */
[-C--:B------:R-:W-:Y:S02]  /*ce10*/  LEA.HI.X.SX32 R99, R221, R206.reuse, 0x1, P3 ;  /* 0x000000cedd637211 */ /* 0x080fe400018f0eff */
[-C--:B------:R-:W-:Y:S01]  /*ce20*/  LEA.HI.X.SX32 R97, R219, R206.reuse, 0x1, P4 ;  /* 0x000000cedb617211 */ /* 0x080fe200020f0eff */
[----:B------:R-:W4:Y:S01]  /*ce30*/  LDL.LU R221, [R1+0x230] ;  /* 0x0002300001dd7983 */ /* 0x000f220000300800 */
[----:B------:R-:W-:-:S03]  /*ce40*/  LEA.HI.X.SX32 R93, R217, R206, 0x1, P5 ;  /* 0x000000ced95d7211 */ /* 0x000fc600028f0eff */
[----:B------:R-:W4:Y:S04]  /*ce50*/  LDL.LU R219, [R1+0x234] ;  /* 0x0002340001db7983 */ /* 0x000f280000300800 */
[----:B------:R-:W4:Y:S01]  /*ce60*/  LDL.LU R217, [R1+0x238] ;  /* 0x0002380001d97983 */ /* 0x000f220000300800 */
[C---:B------:R-:W-:Y:S02]  /*ce70*/  IADD3 R62, P1, PT, R77.reuse, R215, RZ ;  /* 0x000000d74d3e7210 */ /* 0x040fe40007f3e0ff */
[----:B------:R-:W-:Y:S02]  /*ce80*/  IADD3 R60, P3, PT, R77, R218, RZ ;  /* 0x000000da4d3c7210 */ /* 0x000fe40007f7e0ff */
[----:B------:R-:W-:Y:S02]  /*ce90*/  LEA.HI.X.SX32 R89, R215, R206, 0x1, P1 ;  /* 0x000000ced7597211 */ /* 0x000fe400008f0eff */
[----:B------:R-:W-:Y:S01]  /*cea0*/  IADD3 R58, P4, PT, R77, R216, RZ ;  /* 0x000000d84d3a7210 */ /* 0x000fe20007f9e0ff */
[----:B------:R-:W4:Y:S01]  /*ceb0*/  LDL.LU R215, [R1+0x1e0] ;  /* 0x0001e00001d77983 */ /* 0x000f220000300800 */
[----:B------:R-:W-:-:S02]  /*cec0*/  LEA.HI.X.SX32 R85, R218, R206, 0x1, P3 ;  /* 0x000000ceda557211 */ /* 0x000fc400018f0eff */
[----:B------:R-:W-:Y:S01]  /*ced0*/  LEA.HI.X.SX32 R81, R216, R206, 0x1, P4 ;  /* 0x000000ced8517211 */ /* 0x000fe200020f0eff */
[----:B------:R-:W4:Y:S04]  /*cee0*/  LDL.LU R218, [R1+0x23c] ;  /* 0x00023c0001da7983 */ /* 0x000f280000300800 */
[----:B------:R-:W4:Y:S04]  /*cef0*/  LDL.LU R216, [R1+0x240] ;  /* 0x0002400001d87983 */ /* 0x000f280000300800 */
[----:B------:R-:W4:Y:S01]  /*cf00*/  LDL.LU R229, [R1+0x244] ;  /* 0x0002440001e57983 */ /* 0x000f220000300800 */
[----:B--2---:R-:W-:-:S04]  /*cf10*/  IADD3 R54, P1, PT, R77, R214, RZ ;  /* 0x000000d64d367210 */ /* 0x004fc80007f3e0ff */
[----:B------:R-:W-:Y:S02]  /*cf20*/  LEA.HI.X.SX32 R65, R214, R206, 0x1, P1 ;  /* 0x000000ced6417211 */ /* 0x000fe400008f0eff */
[----:B------:R-:W2:Y:S01]  /*cf30*/  LDL.LU R214, [R1+0x1e4] ;  /* 0x0001e40001d67983 */ /* 0x000ea20000300800 */
[C---:B------:R-:W-:Y:S02]  /*cf40*/  IADD3 R56, P5, PT, R77.reuse, R226, RZ ;  /* 0x000000e24d387210 */ /* 0x040fe40007fbe0ff */
[C---:B---3--:R-:W-:Y:S02]  /*cf50*/  IADD3 R52, P3, PT, R77.reuse, R227, RZ ;  /* 0x000000e34d347210 */ /* 0x048fe40007f7e0ff */
[----:B------:R-:W-:Y:S02]  /*cf60*/  LEA.HI.X.SX32 R67, R226, R206, 0x1, P5 ;  /* 0x000000cee2437211 */ /* 0x000fe400028f0eff */
[----:B----4-:R-:W-:Y:S01]  /*cf70*/  IADD3 R50, P4, PT, R77, R224, RZ ;  /* 0x000000e04d327210 */ /* 0x010fe20007f9e0ff */
[----:B------:R-:W3:Y:S01]  /*cf80*/  LDL.LU R226, [R1+0x248] ;  /* 0x0002480001e27983 */ /* 0x000ee20000300800 */
[----:B------:R-:W-:-:S02]  /*cf90*/  LEA.HI.X.SX32 R63, R227, R206, 0x1, P3 ;  /* 0x000000cee33f7211 */ /* 0x000fc400018f0eff */
[C---:B------:R-:W-:Y:S01]  /*cfa0*/  IADD3 R48, P5, PT, R77.reuse, R225, RZ ;  /* 0x000000e14d307210 */ /* 0x040fe20007fbe0ff */
[----:B------:R-:W4:Y:S01]  /*cfb0*/  LDL.LU R227, [R1+0x24c] ;  /* 0x00024c0001e37983 */ /* 0x000f220000300800 */
[----:B------:R-:W-:Y:S02]  /*cfc0*/  LEA.HI.X.SX32 R61, R224, R206, 0x1, P4 ;  /* 0x000000cee03d7211 */ /* 0x000fe400020f0eff */
[----:B------:R-:W-:Y:S01]  /*cfd0*/  IADD3 R46, P1, PT, R77, R222, RZ ;  /* 0x000000de4d2e7210 */ /* 0x000fe20007f3e0ff */
[----:B------:R-:W4:Y:S01]  /*cfe0*/  LDL.LU R224, [R1+0x250] ;  /* 0x0002500001e07983 */ /* 0x000f220000300800 */
[-C--:B------:R-:W-:Y:S02]  /*cff0*/  LEA.HI.X.SX32 R59, R225, R206.reuse, 0x1, P5 ;  /* 0x000000cee13b7211 */ /* 0x080fe400028f0eff */
[----:B------:R-:W-:Y:S01]  /*d000*/  IADD3 R44, P3, PT, R77, R223, RZ ;  /* 0x000000df4d2c7210 */ /* 0x000fe20007f7e0ff */
[----:B------:R-:W4:Y:S01]  /*d010*/  LDL.LU R225, [R1+0x1e8] ;  /* 0x0001e80001e17983 */ /* 0x000f220000300800 */
[----:B------:R-:W-:-:S02]  /*d020*/  LEA.HI.X.SX32 R57, R222, R206, 0x1, P1 ;  /* 0x000000cede397211 */ /* 0x000fc400008f0eff */
[----:B------:R-:W-:Y:S01]  /*d030*/  IADD3 R42, P4, PT, R77, R220, RZ ;  /* 0x000000dc4d2a7210 */ /* 0x000fe20007f9e0ff */
[----:B------:R-:W4:Y:S01]  /*d040*/  LDL.LU R222, [R1+0x254] ;  /* 0x0002540001de7983 */ /* 0x000f220000300800 */
[-C--:B------:R-:W-:Y:S02]  /*d050*/  LEA.HI.X.SX32 R55, R223, R206.reuse, 0x1, P3 ;  /* 0x000000cedf377211 */ /* 0x080fe400018f0eff */
[C---:B------:R-:W-:Y:S01]  /*d060*/  IADD3 R40, P5, PT, R77.reuse, R221, RZ ;  /* 0x000000dd4d287210 */ /* 0x040fe20007fbe0ff */
        /* <DEDUP_REMOVED lines=8> */
[----:B------:R-:W-:Y:S01]  /*d0f0*/  LEA.HI.X.SX32 R47, R217, R206, 0x1, P3 ;  /* 0x000000ced92f7211 */ /* 0x000fe200018f0eff */
[----:B------:R-:W4:Y:S04]  /*d100*/  LDL.LU R219, [R1+0x260] ;  /* 0x0002600001db7983 */ /* 0x000f280000300800 */
[----:B------:R-:W4:Y:S01]  /*d110*/  LDL.LU R217, [R1+0x264] ;  /* 0x0002640001d97983 */ /* 0x000f220000300800 */
[----:B------:R-:W-:-:S02]  /*d120*/  IADD3 R34, P4, PT, R77, R215, RZ ;  /* 0x000000d74d227210 */ /* 0x000fc40007f9e0ff */
[----:B------:R-:W-:Y:S02]  /*d130*/  IADD3 R32, P5, PT, R77, R218, RZ ;  /* 0x000000da4d207210 */ /* 0x000fe40007fbe0ff */
[----:B------:R-:W-:Y:S02]  /*d140*/  LEA.HI.X.SX32 R45, R215, R206, 0x1, P4 ;  /* 0x000000ced72d7211 */ /* 0x000fe400020f0eff */
[C---:B------:R-:W-:Y:S01]  /*d150*/  IADD3 R30, P1, PT, R77.reuse, R216, RZ ;  /* 0x000000d84d1e7210 */ /* 0x040fe20007f3e0ff */
[----:B------:R-:W4:Y:S01]  /*d160*/  LDL.LU R215, [R1+0x268] ;  /* 0x0002680001d77983 */ /* 0x000f220000300800 */
[-C--:B------:R-:W-:Y:S02]  /*d170*/  LEA.HI.X.SX32 R43, R218, R206.reuse, 0x1, P5 ;  /* 0x000000ceda2b7211 */ /* 0x080fe400028f0eff */
[----:B------:R-:W-:Y:S01]  /*d180*/  LEA.HI.X.SX32 R41, R216, R206, 0x1, P1 ;  /* 0x000000ced8297211 */ /* 0x000fe200008f0eff */
[----:B------:R-:W4:Y:S04]  /*d190*/  LDL.LU R218, [R1+0x208] ;  /* 0x0002080001da7983 */ /* 0x000f280000300800 */
[----:B------:R-:W4:Y:S01]  /*d1a0*/  LDL.LU R216, [R1+0x26c] ;  /* 0x00026c0001d87983 */ /* 0x000f220000300800 */
[----:B--2---:R-:W-:-:S04]  /*d1b0*/  IADD3 R22, P4, PT, R77, R214, RZ ;  /* 0x000000d64d167210 */ /* 0x004fc80007f9e0ff */
[----:B------:R-:W-:Y:S02]  /*d1c0*/  LEA.HI.X.SX32 R37, R214, R206, 0x1, P4 ;  /* 0x000000ced6257211 */ /* 0x000fe400020f0eff */
[----:B------:R-:W2:Y:S04]  /*d1d0*/  LDL.LU R214, [R1+0x274] ;  /* 0x0002740001d67983 */ /* 0x000ea80000300800 */
[----:B------:R-:W2:Y:S01]  /*d1e0*/  LDL.LU R204, [R1+0x278] ;  /* 0x0002780001cc7983 */ /* 0x000ea20000300800 */
[C---:B------:R-:W-:Y:S02]  /*d1f0*/  IADD3 R24, P3, PT, R77.reuse, R229, RZ ;  /* 0x000000e54d187210 */ /* 0x040fe40007f7e0ff */
[C---:B---3--:R-:W-:Y:S01]  /*d200*/  IADD3 R20, P5, PT, R77.reuse, R226, RZ ;  /* 0x000000e24d147210 */ /* 0x048fe20007fbe0ff */
[----:B------:R-:W3:Y:S01]  /*d210*/  LDL.LU R228, [R1+0x270] ;  /* 0x0002700001e47983 */ /* 0x000ee20000300800 */
[----:B----4-:R-:W-:-:S02]  /*d220*/  IADD3 R18, P1, PT, R77, R227, RZ ;  /* 0x000000e34d127210 */ /* 0x010fc40007f3e0ff */
[----:B------:R-:W-:Y:S02]  /*d230*/  LEA.HI.X.SX32 R39, R229, R206, 0x1, P3 ;  /* 0x000000cee5277211 */ /* 0x000fe400018f0eff */
[C---:B------:R-:W-:Y:S01]  /*d240*/  IADD3 R16, P3, PT, R77.reuse, R224, RZ ;  /* 0x000000e04d107210 */ /* 0x040fe20007f7e0ff */
[----:B------:R-:W4:Y:S01]  /*d250*/  LDL.LU R229, [R1+0x27c] ;  /* 0x00027c0001e57983 */ /* 0x000f220000300800 */
[-C--:B------:R-:W-:Y:S02]  /*d260*/  LEA.HI.X.SX32 R35, R226, R206.reuse, 0x1, P5 ;  /* 0x000000cee2237211 */ /* 0x080fe400028f0eff */
[----:B------:R-:W-:Y:S01]  /*d270*/  IADD3 R14, P4, PT, R77, R225, RZ ;  /* 0x000000e14d0e7210 */ /* 0x000fe20007f9e0ff */
[----:B------:R-:W3:Y:S01]  /*d280*/  LDL.LU R226, [R1+0x280] ;  /* 0x0002800001e27983 */ /* 0x000ee20000300800 */
        /* <DEDUP_REMOVED lines=10> */
[----:B------:R-:W-:Y:S02]  /*d330*/  IADD3 R8, P4, PT, R77, R221, RZ ;  /* 0x000000dd4d087210 */ /* 0x000fe40007f9e0ff */
[----:B------:R-:W-:-:S02]  /*d340*/  LEA.HI.X.SX32 R21, R223, R206, 0x1, P1 ;  /* 0x000000cedf157211 */ /* 0x000fc400008f0eff */
[C---:B------:R-:W-:Y:S01]  /*d350*/  IADD3 R7, P5, PT, R77.reuse, R219, RZ ;  /* 0x000000db4d077210 */ /* 0x040fe20007fbe0ff */
[----:B------:R-:W4:Y:S01]  /*d360*/  LDL.LU R223, [R1+0x290] ;  /* 0x0002900001df7983 */ /* 0x000f220000300800 */
[-C--:B------:R-:W-:Y:S02]  /*d370*/  LEA.HI.X.SX32 R19, R220, R206.reuse, 0x1, P3 ;  /* 0x000000cedc137211 */ /* 0x080fe400018f0eff */
[----:B------:R-:W-:Y:S02]  /*d380*/  IADD3 R6, P1, PT, R77, R217, RZ ;  /* 0x000000d94d067210 */ /* 0x000fe40007f3e0ff */
[-C--:B------:R-:W-:Y:S02]  /*d390*/  LEA.HI.X.SX32 R17, R221, R206.reuse, 0x1, P4 ;  /* 0x000000cedd117211 */ /* 0x080fe400020f0eff */
        /* <DEDUP_REMOVED lines=8> */
[----:B------:R-:W-:Y:S01]  /*d420*/  IADD3 R249, P5, PT, R77, R216, RZ ;  /* 0x000000d84df97210 */ /* 0x000fe20007fbe0ff */
[----:B------:R-:W4:Y:S01]  /*d430*/  LDL.LU R215, [R1+0x2a0] ;  /* 0x0002a00001d77983 */ /* 0x000f220000300800 */
[----:B------:R-:W-:-:S03]  /*d440*/  LEA.HI.X.SX32 R252, R218, R206, 0x1, P4 ;  /* 0x000000cedafc7211 */ /* 0x000fc600020f0eff */
[----:B------:R-:W4:Y:S01]  /*d450*/  LDL.LU R222, [R1+0x2a4] ;  /* 0x0002a40001de7983 */ /* 0x000f220000300800 */
[----:B------:R-:W-:-:S03]  /*d460*/  LEA.HI.X.SX32 R250, R216, R206, 0x1, P5 ;  /* 0x000000ced8fa7211 */ /* 0x000fc600028f0eff */
[----:B------:R-:W4:Y:S04]  /*d470*/  LDL.LU R220, [R1+0x2a8] ;  /* 0x0002a80001dc7983 */ /* 0x000f280000300800 */
[----:B------:R-:W4:Y:S04]  /*d480*/  LDL.LU R218, [R1+0x2ac] ;  /* 0x0002ac0001da7983 */ /* 0x000f280000300800 */
[----:B------:R-:W4:Y:S01]  /*d490*/  LDL.LU R216, [R1+0x2b0] ;  /* 0x0002b00001d87983 */ /* 0x000f220000300800 */
[----:B--2---:R-:W-:-:S04]  /*d4a0*/  IADD3 R247, P1, PT, R77, R214, RZ ;  /* 0x000000d64df77210 */ /* 0x004fc80007f3e0ff */
[----:B------:R-:W-:Y:S02]  /*d4b0*/  LEA.HI.X.SX32 R248, R214, R206, 0x1, P1 ;  /* 0x000000ced6f87211 */ /* 0x000fe400008f0eff */
[----:B------:R-:W-:Y:S01]  /*d4c0*/  IADD3 R245, P3, PT, R77, R204, RZ ;  /* 0x000000cc4df57210 */ /* 0x000fe20007f7e0ff */
[----:B------:R-:W2:Y:S04]  /*d4d0*/  LDL.LU R214, [R1+0x2b4] ;  /* 0x0002b40001d67983 */ /* 0x000ea80000300800 */
[----:B------:R-:W2:Y:S01]  /*d4e0*/  LDL.LU R199, [R1+0x2b8] ;  /* 0x0002b80001c77983 */ /* 0x000ea20000300800 */
[----:B------:R-:W-:-:S03]  /*d4f0*/  LEA.HI.X.SX32 R246, R204, R206, 0x1, P3 ;  /* 0x000000ceccf67211 */ /* 0x000fc600018f0eff */
[----:B------:R-:W2:Y:S04]  /*d500*/  LDL.LU R202, [R1+0x2bc] ;  /* 0x0002bc0001ca7983 */ /* 0x000ea80000300800 */
[----:B------:R-:W2:Y:S04]  /*d510*/  LDL.LU R203, [R1+0x2c0] ;  /* 0x0002c00001cb7983 */ /* 0x000ea80000300800 */
[----:B------:R-:W2:Y:S01]  /*d520*/  LDL.LU R204, [R1+0x2c4] ;  /* 0x0002c40001cc7983 */ /* 0x000ea20000300800 */
[C---:B---3--:R-:W-:Y:S02]  /*d530*/  IADD3 R243, P4, PT, R77.reuse, R228, RZ ;  /* 0x000000e44df37210 */ /* 0x048fe40007f9e0ff */
[----:B----4-:R-:W-:-:S02]  /*d540*/  IADD3 R241, P5, PT, R77, R229, RZ ;  /* 0x000000e54df17210 */ /* 0x010fc40007fbe0ff */
[C---:B------:R-:W-:Y:S02]  /*d550*/  IADD3 R239, P1, PT, R77.reuse, R226, RZ ;  /* 0x000000e24def7210 */ /* 0x040fe40007f3e0ff */
[----:B------:R-:W-:Y:S02]  /*d560*/  IADD3 R237, P3, PT, R77, R227, RZ ;  /* 0x000000e34ded7210 */ /* 0x000fe40007f7e0ff */
[-C--:B------:R-:W-:Y:S02]  /*d570*/  LEA.HI.X.SX32 R244, R228, R206.reuse, 0x1, P4 ;  /* 0x000000cee4f47211 */ /* 0x080fe400020f0eff */
[-C--:B------:R-:W-:Y:S02]  /*d580*/  LEA.HI.X.SX32 R242, R229, R206.reuse, 0x1, P5 ;  /* 0x000000cee5f27211 */ /* 0x080fe400028f0eff */
[----:B------:R-:W-:Y:S02]  /*d590*/  LEA.HI.X.SX32 R240, R226, R206, 0x1, P1 ;  /* 0x000000cee2f07211 */ /* 0x000fe400008f0eff */
[----:B------:R-:W-:-:S02]  /*d5a0*/  IADD3 R235, P4, PT, R77, R224, RZ ;  /* 0x000000e04deb7210 */ /* 0x000fc40007f9e0ff */
[C---:B------:R-:W-:Y:S02]  /*d5b0*/  IADD3 R233, P5, PT, R77.reuse, R225, RZ ;  /* 0x000000e14de97210 */ /* 0x040fe40007fbe0ff */
[----:B------:R-:W-:Y:S02]  /*d5c0*/  IADD3 R231, P1, PT, R77, R223, RZ ;  /* 0x000000df4de77210 */ /* 0x000fe40007f3e0ff */
[-C--:B------:R-:W-:Y:S02]  /*d5d0*/  LEA.HI.X.SX32 R238, R227, R206.reuse, 0x1, P3 ;  /* 0x000000cee3ee7211 */ /* 0x080fe400018f0eff */
[----:B------:R-:W-:Y:S02]  /*d5e0*/  IADD3 R229, P3, PT, R77, R221, RZ ;  /* 0x000000dd4de57210 */ /* 0x000fe40007f7e0ff */
[-C--:B------:R-:W-:Y:S02]  /*d5f0*/  LEA.HI.X.SX32 R236, R224, R206.reuse, 0x1, P4 ;  /* 0x000000cee0ec7211 */ /* 0x080fe400020f0eff */
[----:B------:R-:W-:-:S02]  /*d600*/  LEA.HI.X.SX32 R234, R225, R206, 0x1, P5 ;  /* 0x000000cee1ea7211 */ /* 0x000fc400028f0eff */
[-C--:B------:R-:W-:Y:S02]  /*d610*/  LEA.HI.X.SX32 R232, R223, R206.reuse, 0x1, P1 ;  /* 0x000000cedfe87211 */ /* 0x080fe400008f0eff */
[C---:B------:R-:W-:Y:S02]  /*d620*/  IADD3 R227, P4, PT, R77.reuse, R219, RZ ;  /* 0x000000db4de37210 */ /* 0x040fe40007f9e0ff */
[----:B------:R-:W-:Y:S02]  /*d630*/  IADD3 R225, P5, PT, R77, R217, RZ ;  /* 0x000000d94de17210 */ /* 0x000fe40007fbe0ff */
[-C--:B------:R-:W-:Y:S02]  /*d640*/  LEA.HI.X.SX32 R230, R221, R206.reuse, 0x1, P3 ;  /* 0x000000cedde67211 */ /* 0x080fe400018f0eff */
[-C--:B------:R-:W-:Y:S02]  /*d650*/  LEA.HI.X.SX32 R228, R219, R206.reuse, 0x1, P4 ;  /* 0x000000cedbe47211 */ /* 0x080fe400020f0eff */
[----:B------:R-:W-:-:S02]  /*d660*/  LEA.HI.X.SX32 R226, R217, R206, 0x1, P5 ;  /* 0x000000ced9e27211 */ /* 0x000fc400028f0eff */
[C---:B------:R-:W-:Y:S02]  /*d670*/  IADD3 R223, P1, PT, R77.reuse, R215, RZ ;  /* 0x000000d74ddf7210 */ /* 0x040fe40007f3e0ff */
[----:B------:R-:W-:Y:S02]  /*d680*/  IADD3 R221, P3, PT, R77, R222, RZ ;  /* 0x000000de4ddd7210 */ /* 0x000fe40007f7e0ff */
[----:B------:R-:W-:Y:S02]  /*d690*/  LEA.HI.X.SX32 R224, R215, R206, 0x1, P1 ;  /* 0x000000ced7e07211 */ /* 0x000fe400008f0eff */
[C---:B------:R-:W-:Y:S02]  /*d6a0*/  IADD3 R219, P4, PT, R77.reuse, R220, RZ ;  /* 0x000000dc4ddb7210 */ /* 0x040fe40007f9e0ff */
[----:B------:R-:W-:Y:S02]  /*d6b0*/  LEA.HI.X.SX32 R222, R222, R206, 0x1, P3 ;  /* 0x000000cedede7211 */ /* 0x000fe400018f0eff */
[----:B------:R-:W-:-:S02]  /*d6c0*/  IADD3 R217, P5, PT, R77, R218, RZ ;  /* 0x000000da4dd97210 */ /* 0x000fc40007fbe0ff */
[----:B------:R-:W-:Y:S02]  /*d6d0*/  IADD3 R215, P1, PT, R77, R216, RZ ;  /* 0x000000d84dd77210 */ /* 0x000fe40007f3e0ff */
[-C--:B------:R-:W-:Y:S02]  /*d6e0*/  LEA.HI.X.SX32 R220, R220, R206.reuse, 0x1, P4 ;  /* 0x000000cedcdc7211 */ /* 0x080fe400020f0eff */
[-C--:B------:R-:W-:Y:S02]  /*d6f0*/  LEA.HI.X.SX32 R218, R218, R206.reuse, 0x1, P5 ;  /* 0x000000cedada7211 */ /* 0x080fe400028f0eff */
[----:B------:R-:W-:Y:S01]  /*d700*/  LEA.HI.X.SX32 R216, R216, R206, 0x1, P1 ;  /* 0x000000ced8d87211 */ /* 0x000fe200008f0eff */
[----:B------:R-:W-:Y:S01]  /*d710*/  IMAD.MOV.U32 R72, RZ, RZ, R26 ;  /* 0x000000ffff487224 */ /* 0x000fe200078e001a */
[----:B------:R-:W-:Y:S01]  /*d720*/  SHF.R.S32.HI R26, RZ, 0x1f, R75 ;  /* 0x0000001fff1a7819 */ /* 0x000fe2000001144b */
[C---:B------:R-:W-:Y:S02]  /*d730*/  IMAD R196, R78.reuse, 0x3b, RZ ;  /* 0x0000003b4ec47824 */ /* 0x040fe400078e02ff */
[----:B------:R-:W-:-:S02]  /*d740*/  IMAD R187, R78, 0x3a, RZ ;  /* 0x0000003a4ebb7824 */ /* 0x000fc400078e02ff */
[C---:B------:R-:W-:Y:S02]  /*d750*/  IMAD R191, R78.reuse, 0x3d, RZ ;  /* 0x0000003d4ebf7824 */ /* 0x040fe400078e02ff */
[----:B------:R-:W-:Y:S02]  /*d760*/  IMAD R186, R78, 0x37, RZ ;  /* 0x000000374eba7824 */ /* 0x000fe400078e02ff */
[----:B------:R-:W-:Y:S02]  /*d770*/  IMAD R71, R4, 0xc, RZ ;  /* 0x0000000c04477824 */ /* 0x000fe400078e02ff */
[C---:B------:R-:W-:Y:S02]  /*d780*/  IMAD R198, R78.reuse, 0x3c, RZ ;  /* 0x0000003c4ec67824 */ /* 0x040fe400078e02ff */
[C---:B------:R-:W-:Y:S02]  /*d790*/  IMAD R192, R78.reuse, 0x39, RZ ;  /* 0x000000394ec07824 */ /* 0x040fe400078e02ff */
[----:B------:R-:W-:-:S02]  /*d7a0*/  IMAD R185, R78, 0x36, RZ ;  /* 0x000000364eb97824 */ /* 0x000fc400078e02ff */
[----:B------:R-:W-:Y:S02]  /*d7b0*/  IMAD.IADD R71, R27, 0x1, R71 ;  /* 0x000000011b477824 */ /* 0x000fe400078e0247 */
[C---:B------:R-:W-:Y:S02]  /*d7c0*/  IMAD R190, R78.reuse, 0x38, RZ ;  /* 0x000000384ebe7824 */ /* 0x040fe400078e02ff */
[C---:B------:R-:W-:Y:S02]  /*d7d0*/  IMAD R182, R78.reuse, 0x35, RZ ;  /* 0x000000354eb67824 */ /* 0x040fe400078e02ff */
[----:B------:R-:W-:Y:S02]  /*d7e0*/  IMAD.MOV.U32 R73, RZ, RZ, R28 ;  /* 0x000000ffff497224 */ /* 0x000fe400078e001c */
[----:B------:R-:W-:Y:S02]  /*d7f0*/  IMAD R183, R78, 0x34, RZ ;  /* 0x000000344eb77824 */ /* 0x000fe400078e02ff */
[----:B------:R-:W-:-:S05]  /*d800*/  IMAD.IADD R76, R29, 0x1, R76 ;  /* 0x000000011d4c7824 */ /* 0x000fca00078e024c */
[----:B------:R-:W-:Y:S04]  /*d810*/  STL [R1+0x330], R76 ;  /* 0x0003304c01007387 */ /* 0x000fe80000100800 */
[----:B------:R-:W-:Y:S04]  /*d820*/  STL [R1+0x334], R73 ;  /* 0x0003344901007387 */ /* 0x000fe80000100800 */
[----:B------:R-:W-:Y:S04]  /*d830*/  STL [R1+0x338], R71 ;  /* 0x0003384701007387 */ /* 0x000fe80000100800 */
[----:B------:R-:W-:Y:S01]  /*d840*/  STL [R1+0x33c], R72 ;  /* 0x00033c4801007387 */ /* 0x000fe20000100800 */
[----:B------:R-:W-:Y:S01]  /*d850*/  IMAD R181, R78, 0x1c, RZ ;  /* 0x0000001c4eb57824 */ /* 0x000fe200078e02ff */
[----:B--2---:R-:W-:-:S02]  /*d860*/  IADD3 R213, P3, PT, R77, R214, RZ ;  /* 0x000000d64dd57210 */ /* 0x004fc40007f7e0ff */
[C---:B------:R-:W-:Y:S02]  /*d870*/  IADD3 R211, P4, PT, R77.reuse, R199, RZ ;  /* 0x000000c74dd37210 */ /* 0x040fe40007f9e0ff */
[----:B------:R-:W-:Y:S02]  /*d880*/  LEA.HI.X.SX32 R214, R214, R206, 0x1, P3 ;  /* 0x000000ced6d67211 */ /* 0x000fe400018f0eff */
[C---:B------:R-:W-:Y:S02]  /*d890*/  IADD3 R209, P5, PT, R77.reuse, R202, RZ ;  /* 0x000000ca4dd17210 */ /* 0x040fe40007fbe0ff */
[C---:B------:R-:W-:Y:S02]  /*d8a0*/  IADD3 R207, P1, PT, R77.reuse, R203, RZ ;  /* 0x000000cb4dcf7210 */ /* 0x040fe40007f3e0ff */
[----:B------:R-:W-:Y:S02]  /*d8b0*/  IADD3 R77, P3, PT, R77, R204, RZ ;  /* 0x000000cc4d4d7210 */ /* 0x000fe40007f7e0ff */
[----:B------:R-:W-:-:S02]  /*d8c0*/  LEA.HI.X.SX32 R212, R199, R206, 0x1, P4 ;  /* 0x000000cec7d47211 */ /* 0x000fc400020f0eff */
[-C--:B------:R-:W-:Y:S02]  /*d8d0*/  LEA.HI.X.SX32 R210, R202, R206.reuse, 0x1, P5 ;  /* 0x000000cecad27211 */ /* 0x080fe400028f0eff */
[-C--:B------:R-:W-:Y:S01]  /*d8e0*/  LEA.HI.X.SX32 R208, R203, R206.reuse, 0x1, P1 ;  /* 0x000000cecbd07211 */ /* 0x080fe200008f0eff */
[----:B------:R-:W-:Y:S01]  /*d8f0*/  IMAD R202, R78, 0x3e, RZ ;  /* 0x0000003e4eca7824 */ /* 0x000fe200078e02ff */
[----:B------:R-:W-:Y:S01]  /*d900*/  LEA.HI.X.SX32 R206, R204, R206, 0x1, P3 ;  /* 0x000000ceccce7211 */ /* 0x000fe200018f0eff */
[----:B------:R-:W-:-:S03]  /*d910*/  IMAD R204, R78, 0x3f, RZ ;  /* 0x0000003f4ecc7824 */ /* 0x000fc600078e02ff */
[C---:B------:R-:W-:Y:S02]  /*d920*/  IADD3 R201, P4, PT, R75.reuse, R202, RZ ;  /* 0x000000ca4bc97210 */ /* 0x040fe40007f9e0ff */
[C---:B------:R-:W-:Y:S02]  /*d930*/  IADD3 R203, P5, PT, R75.reuse, R204, RZ ;  /* 0x000000cc4bcb7210 */ /* 0x040fe40007fbe0ff */
[-C--:B------:R-:W-:Y:S02]  /*d940*/  LEA.HI.X.SX32 R202, R202, R26.reuse, 0x1, P4 ;  /* 0x0000001acaca7211 */ /* 0x080fe400020f0eff */
[----:B------:R-:W-:Y:S02]  /*d950*/  LEA.HI.X.SX32 R204, R204, R26, 0x1, P5 ;  /* 0x0000001acccc7211 */ /* 0x000fe400028f0eff */
[C---:B------:R-:W-:Y:S02]  /*d960*/  IADD3 R195, P5, PT, R75.reuse, R196, RZ ;  /* 0x000000c44bc37210 */ /* 0x040fe40007fbe0ff */
[----:B------:R-:W-:-:S02]  /*d970*/  IADD3 R193, P4, PT, R75, R187, RZ ;  /* 0x000000bb4bc17210 */ /* 0x000fc40007f9e0ff */
[-C--:B------:R-:W-:Y:S02]  /*d980*/  LEA.HI.X.SX32 R196, R196, R26.reuse, 0x1, P5 ;  /* 0x0000001ac4c47211 */ /* 0x080fe400028f0eff */
[----:B------:R-:W-:Y:S01]  /*d990*/  LEA.HI.X.SX32 R194, R187, R26, 0x1, P4 ;  /* 0x0000001abbc27211 */ /* 0x000fe200020f0eff */
[----:B------:R-:W-:Y:S01]  /*d9a0*/  IMAD R187, R78, 0x33, RZ ;  /* 0x000000334ebb7824 */ /* 0x000fe200078e02ff */
[C---:B------:R-:W-:Y:S02]  /*d9b0*/  IADD3 R199, P1, PT, R75.reuse, R191, RZ ;  /* 0x000000bf4bc77210 */ /* 0x040fe40007f3e0ff */
[----:B------:R-:W-:Y:S02]  /*d9c0*/  IADD3 R4, P5, PT, R75, R186, RZ ;  /* 0x000000ba4b047210 */ /* 0x000fe40007fbe0ff */
[-C--:B------:R-:W-:Y:S02]  /*d9d0*/  LEA.HI.X.SX32 R200, R191, R26.reuse, 0x1, P1 ;  /* 0x0000001abfc87211 */ /* 0x080fe400008f0eff */
[----:B------:R-:W-:Y:S01]  /*d9e0*/  LEA.HI.X.SX32 R27, R186, R26, 0x1, P5 ;  /* 0x0000001aba1b7211 */ /* 0x000fe200028f0eff */
[----:B------:R-:W-:Y:S01]  /*d9f0*/  IMAD R186, R78, 0x32, RZ ;  /* 0x000000324eba7824 */ /* 0x000fe200078e02ff */
[----:B------:R-:W-:-:S02]  /*da00*/  IADD3 R197, P3, PT, R75, R198, RZ ;  /* 0x000000c64bc57210 */ /* 0x000fc40007f7e0ff */
[C---:B------:R-:W-:Y:S02]  /*da10*/  IADD3 R191, P1, PT, R75.reuse, R192, RZ ;  /* 0x000000c04bbf7210 */ /* 0x040fe40007f3e0ff */
[C---:B------:R-:W-:Y:S02]  /*da20*/  IADD3 R80, P4, PT, R75.reuse, R185, RZ ;  /* 0x000000b94b507210 */ /* 0x040fe40007f9e0ff */
[----:B------:R-:W-:Y:S02]  /*da30*/  IADD3 R86, P5, PT, R75, R187, RZ ;  /* 0x000000bb4b567210 */ /* 0x000fe40007fbe0ff */
[-C--:B------:R-:W-:Y:S02]  /*da40*/  LEA.HI.X.SX32 R198, R198, R26.reuse, 0x1, P3 ;  /* 0x0000001ac6c67211 */ /* 0x080fe400018f0eff */
[-C--:B------:R-:W-:Y:S02]  /*da50*/  LEA.HI.X.SX32 R192, R192, R26.reuse, 0x1, P1 ;  /* 0x0000001ac0c07211 */ /* 0x080fe400008f0eff */
[-C--:B------:R-:W-:Y:S01]  /*da60*/  LEA.HI.X.SX32 R28, R185, R26.reuse, 0x1, P4 ;  /* 0x0000001ab91c7211 */ /* 0x080fe200020f0eff */
[C---:B------:R-:W-:Y:S01]  /*da70*/  IMAD R185, R78.reuse, 0x31, RZ ;  /* 0x000000314eb97824 */ /* 0x040fe200078e02ff */
[----:B------:R-:W-:Y:S01]  /*da80*/  LEA.HI.X.SX32 R123, R187, R26, 0x1, P5 ;  /* 0x0000001abb7b7211 */ /* 0x000fe200028f0eff */
[----:B------:R-:W-:Y:S01]  /*da90*/  IMAD R187, R78, 0x2e, RZ ;  /* 0x0000002e4ebb7824 */ /* 0x000fe200078e02ff */
[----:B------:R-:W-:-:S02]  /*daa0*/  IADD3 R189, P3, PT, R75, R190, RZ ;  /* 0x000000be4bbd7210 */ /* 0x000fc40007f7e0ff */
[C---:B------:R-:W-:Y:S02]  /*dab0*/  IADD3 R82, P1, PT, R75.reuse, R182, RZ ;  /* 0x000000b64b527210 */ /* 0x040fe40007f3e0ff */
[C---:B------:R-:W-:Y:S02]  /*dac0*/  IADD3 R88, P4, PT, R75.reuse, R186, RZ ;  /* 0x000000ba4b587210 */ /* 0x040fe40007f9e0ff */
[-C--:B------:R-:W-:Y:S02]  /*dad0*/  LEA.HI.X.SX32 R190, R190, R26.reuse, 0x1, P3 ;  /* 0x0000001abebe7211 */ /* 0x080fe400018f0eff */
[-C--:B------:R-:W-:Y:S01]  /*dae0*/  LEA.HI.X.SX32 R29, R182, R26.reuse, 0x1, P1 ;  /* 0x0000001ab61d7211 */ /* 0x080fe200008f0eff */
[----:B------:R-:W-:Y:S01]  /*daf0*/  IMAD R182, R78, 0x30, RZ ;  /* 0x000000304eb67824 */ /* 0x000fe200078e02ff */
[----:B------:R-:W-:Y:S01]  /*db00*/  LEA.HI.X.SX32 R125, R186, R26, 0x1, P4 ;  /* 0x0000001aba7d7211 */ /* 0x000fe200020f0eff */
[----:B------:R-:W-:Y:S01]  /*db10*/  IMAD R186, R78, 0x2d, RZ ;  /* 0x0000002d4eba7824 */ /* 0x000fe200078e02ff */
[----:B------:R-:W-:-:S02]  /*db20*/  IADD3 R84, P3, PT, R75, R183, RZ ;  /* 0x000000b74b547210 */ /* 0x000fc40007f7e0ff */
[C---:B------:R-:W-:Y:S02]  /*db30*/  IADD3 R90, P1, PT, R75.reuse, R185, RZ ;  /* 0x000000b94b5a7210 */ /* 0x040fe40007f3e0ff */
[----:B------:R-:W-:Y:S02]  /*db40*/  IADD3 R96, P4, PT, R75, R187, RZ ;  /* 0x000000bb4b607210 */ /* 0x000fe40007f9e0ff */
[-C--:B------:R-:W-:Y:S01]  /*db50*/  LEA.HI.X.SX32 R121, R183, R26.reuse, 0x1, P3 ;  /* 0x0000001ab7797211 */ /* 0x080fe200018f0eff */
[C---:B------:R-:W-:Y:S01]  /*db60*/  IMAD R183, R78.reuse, 0x2f, RZ ;  /* 0x0000002f4eb77824 */ /* 0x040fe200078e02ff */
[-C--:B------:R-:W-:Y:S01]  /*db70*/  LEA.HI.X.SX32 R127, R185, R26.reuse, 0x1, P1 ;  /* 0x0000001ab97f7211 */ /* 0x080fe200008f0eff */
[C---:B------:R-:W-:Y:S01]  /*db80*/  IMAD R185, R78.reuse, 0x2c, RZ ;  /* 0x0000002c4eb97824 */ /* 0x040fe200078e02ff */
[----:B------:R-:W-:Y:S01]  /*db90*/  LEA.HI.X.SX32 R133, R187, R26, 0x1, P4 ;  /* 0x0000001abb857211 */ /* 0x000fe200020f0eff */
[----:B------:R-:W-:Y:S01]  /*dba0*/  IMAD R187, R78, 0x29, RZ ;  /* 0x000000294ebb7824 */ /* 0x000fe200078e02ff */
[----:B------:R-:W-:-:S02]  /*dbb0*/  IADD3 R92, P3, PT, R75, R182, RZ ;  /* 0x000000b64b5c7210 */ /* 0x000fc40007f7e0ff */
[C---:B------:R-:W-:Y:S02]  /*dbc0*/  IADD3 R98, P1, PT, R75.reuse, R186, RZ ;  /* 0x000000ba4b627210 */ /* 0x040fe40007f3e0ff */
[-C--:B------:R-:W-:Y:S01]  /*dbd0*/  LEA.HI.X.SX32 R129, R182, R26.reuse, 0x1, P3 ;  /* 0x0000001ab6817211 */ /* 0x080fe200018f0eff */
[----:B------:R-:W-:Y:S01]  /*dbe0*/  IMAD R182, R78, 0x2b, RZ ;  /* 0x0000002b4eb67824 */ /* 0x000fe200078e02ff */
[----:B------:R-:W-:Y:S01]  /*dbf0*/  LEA.HI.X.SX32 R135, R186, R26, 0x1, P1 ;  /* 0x0000001aba877211 */ /* 0x000fe200008f0eff */
[----:B------:R-:W-:Y:S01]  /*dc00*/  IMAD R186, R78, 0x28, RZ ;  /* 0x000000284eba7824 */ /* 0x000fe200078e02ff */
[C---:B------:R-:W-:Y:S02]  /*dc10*/  IADD3 R94, P5, PT, R75.reuse, R183, RZ ;  /* 0x000000b74b5e7210 */ /* 0x040fe40007fbe0ff */
[C---:B------:R-:W-:Y:S02]  /*dc20*/  IADD3 R100, P3, PT, R75.reuse, R185, RZ ;  /* 0x000000b94b647210 */ /* 0x040fe40007f7e0ff */
[----:B------:R-:W-:-:S02]  /*dc30*/  IADD3 R106, P1, PT, R75, R187, RZ ;  /* 0x000000bb4b6a7210 */ /* 0x000fc40007f3e0ff */
[-C--:B------:R-:W-:Y:S01]  /*dc40*/  LEA.HI.X.SX32 R131, R183, R26.reuse, 0x1, P5 ;  /* 0x0000001ab7837211 */ /* 0x080fe200028f0eff */
[C---:B------:R-:W-:Y:S01]  /*dc50*/  IMAD R183, R78.reuse, 0x2a, RZ ;  /* 0x0000002a4eb77824 */ /* 0x040fe200078e02ff */
[-C--:B------:R-:W-:Y:S01]  /*dc60*/  LEA.HI.X.SX32 R137, R185, R26.reuse, 0x1, P3 ;  /* 0x0000001ab9897211 */ /* 0x080fe200018f0eff */
[C---:B------:R-:W-:Y:S01]  /*dc70*/  IMAD R185, R78.reuse, 0x27, RZ ;  /* 0x000000274eb97824 */ /* 0x040fe200078e02ff */
[----:B------:R-:W-:Y:S01]  /*dc80*/  LEA.HI.X.SX32 R143, R187, R26, 0x1, P1 ;  /* 0x0000001abb8f7211 */ /* 0x000fe200008f0eff */
[----:B------:R-:W-:Y:S01]  /*dc90*/  IMAD R187, R78, 0x24, RZ ;  /* 0x000000244ebb7824 */ /* 0x000fe200078e02ff */
[C---:B------:R-:W-:Y:S02]  /*dca0*/  IADD3 R102, P5, PT, R75.reuse, R182, RZ ;  /* 0x000000b64b667210 */ /* 0x040fe40007fbe0ff */
[C---:B------:R-:W-:Y:S02]  /*dcb0*/  IADD3 R108, P3, PT, R75.reuse, R186, RZ ;  /* 0x000000ba4b6c7210 */ /* 0x040fe40007f7e0ff */
[-C--:B------:R-:W-:Y:S01]  /*dcc0*/  LEA.HI.X.SX32 R139, R182, R26.reuse, 0x1, P5 ;  /* 0x0000001ab68b7211 */ /* 0x080fe200028f0eff */
[----:B------:R-:W-:Y:S01]  /*dcd0*/  IMAD R182, R78, 0x26, RZ ;  /* 0x000000264eb67824 */ /* 0x000fe200078e02ff */
[----:B------:R-:W-:Y:S01]  /*dce0*/  LEA.HI.X.SX32 R145, R186, R26, 0x1, P3 ;  /* 0x0000001aba917211 */ /* 0x000fe200018f0eff */
[----:B------:R-:W-:Y:S01]  /*dcf0*/  IMAD R186, R78, 0x23, RZ ;  /* 0x000000234eba7824 */ /* 0x000fe200078e02ff */
[----:B------:R-:W-:-:S02]  /*dd00*/  IADD3 R104, P4, PT, R75, R183, RZ ;  /* 0x000000b74b687210 */ /* 0x000fc40007f9e0ff */
[C---:B------:R-:W-:Y:S02]  /*dd10*/  IADD3 R110, P5, PT, R75.reuse, R185, RZ ;  /* 0x000000b94b6e7210 */ /* 0x040fe40007fbe0ff */
[----:B------:R-:W-:Y:S02]  /*dd20*/  IADD3 R116, P3, PT, R75, R187, RZ ;  /* 0x000000bb4b747210 */ /* 0x000fe40007f7e0ff */
[-C--:B------:R-:W-:Y:S02]  /*dd30*/  LEA.HI.X.SX32 R141, R183, R26.reuse, 0x1, P4 ;  /* 0x0000001ab78d7211 */ /* 0x080fe400020f0eff */
[-C--:B------:R-:W-:Y:S01]  /*dd40*/  LEA.HI.X.SX32 R147, R185, R26.reuse, 0x1, P5 ;  /* 0x0000001ab9937211 */ /* 0x080fe200028f0eff */
[C---:B------:R-:W-:Y:S01]  /*dd50*/  IMAD R185, R78.reuse, 0x22, RZ ;  /* 0x000000224eb97824 */ /* 0x040fe200078e02ff */
[----:B------:R-:W-:Y:S01]  /*dd60*/  LEA.HI.X.SX32 R153, R187, R26, 0x1, P3 ;  /* 0x0000001abb997211 */ /* 0x000fe200018f0eff */
[C---:B------:R-:W-:Y:S01]  /*dd70*/  IMAD R187, R78.reuse, 0x1f, RZ ;  /* 0x0000001f4ebb7824 */ /* 0x040fe200078e02ff */
[C---:B------:R-:W-:Y:S01]  /*dd80*/  IADD3 R112, P4, PT, R75.reuse, R182, RZ ;  /* 0x000000b64b707210 */ /* 0x040fe20007f9e0ff */
[----:B------:R-:W-:Y:S01]  /*dd90*/  IMAD R183, R78, 0x25, RZ ;  /* 0x000000254eb77824 */ /* 0x000fe200078e02ff */
[----:B------:R-:W-:-:S02]  /*dda0*/  IADD3 R118, P5, PT, R75, R186, RZ ;  /* 0x000000ba4b767210 */ /* 0x000fc40007fbe0ff */
[-C--:B------:R-:W-:Y:S02]  /*ddb0*/  LEA.HI.X.SX32 R149, R182, R26.reuse, 0x1, P4 ;  /* 0x0000001ab6957211 */ /* 0x080fe400020f0eff */
[-C--:B------:R-:W-:Y:S01]  /*ddc0*/  LEA.HI.X.SX32 R155, R186, R26.reuse, 0x1, P5 ;  /* 0x0000001aba9b7211 */ /* 0x080fe200028f0eff */
[C---:B------:R-:W-:Y:S01]  /*ddd0*/  IMAD R186, R78.reuse, 0x1e, RZ ;  /* 0x0000001e4eba7824 */ /* 0x040fe200078e02ff */
[C---:B------:R-:W-:Y:S01]  /*dde0*/  IADD3 R120, P4, PT, R75.reuse, R185, RZ ;  /* 0x000000b94b787210 */ /* 0x040fe20007f9e0ff */
[----:B------:R-:W-:Y:S01]  /*ddf0*/  IMAD R182, R78, 0x21, RZ ;  /* 0x000000214eb67824 */ /* 0x000fe200078e02ff */
[C---:B------:R-:W-:Y:S02]  /*de00*/  IADD3 R126, P5, PT, R75.reuse, R187, RZ ;  /* 0x000000bb4b7e7210 */ /* 0x040fe40007fbe0ff */
[----:B------:R-:W-:Y:S02]  /*de10*/  IADD3 R114, P1, PT, R75, R183, RZ ;  /* 0x000000b74b727210 */ /* 0x000fe40007f3e0ff */
[----:B------:R-:W-:-:S02]  /*de20*/  LEA.HI.X.SX32 R157, R185, R26, 0x1, P4 ;  /* 0x0000001ab99d7211 */ /* 0x000fc400020f0eff */
[-C--:B------:R-:W-:Y:S01]  /*de30*/  LEA.HI.X.SX32 R163, R187, R26.reuse, 0x1, P5 ;  /* 0x0000001abba37211 */ /* 0x080fe200028f0eff */
[C---:B------:R-:W-:Y:S01]  /*de40*/  IMAD R187, R78.reuse, 0x1a, RZ ;  /* 0x0000001a4ebb7824 */ /* 0x040fe200078e02ff */
[----:B------:R-:W-:Y:S01]  /*de50*/  LEA.HI.X.SX32 R151, R183, R26, 0x1, P1 ;  /* 0x0000001ab7977211 */ /* 0x000fe200008f0eff */
[----:B------:R-:W-:Y:S01]  /*de60*/  IMAD R185, R78, 0x1d, RZ ;  /* 0x0000001d4eb97824 */ /* 0x000fe200078e02ff */
[C---:B------:R-:W-:Y:S02]  /*de70*/  IADD3 R128, P4, PT, R75.reuse, R186, RZ ;  /* 0x000000ba4b807210 */ /* 0x040fe40007f9e0ff */
[----:B------:R-:W-:Y:S02]  /*de80*/  IADD3 R122, P1, PT, R75, R182, RZ ;  /* 0x000000b64b7a7210 */ /* 0x000fe40007f3e0ff */
[-C--:B------:R-:W-:Y:S01]  /*de90*/  LEA.HI.X.SX32 R165, R186, R26.reuse, 0x1, P4 ;  /* 0x0000001abaa57211 */ /* 0x080fe200020f0eff */
[----:B------:R-:W-:Y:S01]  /*dea0*/  IMAD R186, R78, 0x19, RZ ;  /* 0x000000194eba7824 */ /* 0x000fe200078e02ff */
[----:B------:R-:W-:-:S02]  /*deb0*/  LEA.HI.X.SX32 R159, R182, R26, 0x1, P1 ;  /* 0x0000001ab69f7211 */ /* 0x000fc400008f0eff */
[C---:B------:R-:W-:Y:S02]  /*dec0*/  IADD3 R136, P4, PT, R75.reuse, R187, RZ ;  /* 0x000000bb4b887210 */ /* 0x040fe40007f9e0ff */
[----:B------:R-:W-:Y:S02]  /*ded0*/  IADD3 R130, P1, PT, R75, R185, RZ ;  /* 0x000000b94b827210 */ /* 0x000fe40007f3e0ff */
[-C--:B------:R-:W-:Y:S02]  /*dee0*/  LEA.HI.X.SX32 R173, R187, R26.reuse, 0x1, P4 ;  /* 0x0000001abbad7211 */ /* 0x080fe400020f0eff */
[----:B------:R-:W-:Y:S01]  /*def0*/  LEA.HI.X.SX32 R167, R185, R26, 0x1, P1 ;  /* 0x0000001ab9a77211 */ /* 0x000fe200008f0eff */
[----:B------:R-:W2:Y:S01]  /*df00*/  LDL.LU R187, [R1+0x2d8] ;  /* 0x0002d80001bb7983 */ /* 0x000ea20000300800 */
[----:B------:R-:W-:-:S03]  /*df10*/  IADD3 R138, P1, PT, R75, R186, RZ ;  /* 0x000000ba4b8a7210 */ /* 0x000fc60007f3e0ff */
[----:B------:R-:W3:Y:S01]  /*df20*/  LDL.LU R160, [R1+0x2dc] ;  /* 0x0002dc0001a07983 */ /* 0x000ee20000300800 */
[----:B------:R-:W-:-:S03]  /*df30*/  IMAD R182, R78, 0x1b, RZ ;  /* 0x0000001b4eb67824 */ /* 0x000fc600078e02ff */
[----:B------:R-:W4:Y:S01]  /*df40*/  LDL.LU R158, [R1+0x2e0] ;  /* 0x0002e000019e7983 */ /* 0x000f220000300800 */
[----:B------:R-:W-:Y:S02]  /*df50*/  LEA.HI.X.SX32 R175, R186, R26, 0x1, P1 ;  /* 0x0000001abaaf7211 */ /* 0x000fe400008f0eff */
[C---:B------:R-:W-:Y:S01]  /*df60*/  IADD3 R186, P1, PT, R75.reuse, R78, RZ ;  /* 0x0000004e4bba7210 */ /* 0x040fe20007f3e0ff */
[----:B------:R-:W4:Y:S01]  /*df70*/  LDL.LU R164, [R1+0x2e4] ;  /* 0x0002e40001a47983 */ /* 0x000f220000300800 */
[----:B------:R-:W-:Y:S01]  /*df80*/  IMAD.SHL.U32 R183, R78, 0x20, RZ ;  /* 0x000000204eb77824 */ /* 0x000fe200078e00ff */
[C---:B------:R-:W-:Y:S02]  /*df90*/  IADD3 R134, P5, PT, R75.reuse, R182, RZ ;  /* 0x000000b64b867210 */ /* 0x040fe40007fbe0ff */
[----:B------:R-:W4:Y:S04]  /*dfa0*/  LDL.LU R162, [R1+0x2e8] ;  /* 0x0002e80001a27983 */ /* 0x000f280000300800 */
[----:B------:R-:W4:Y:S01]  /*dfb0*/  LDL.LU R166, [R1+0x2ec] ;  /* 0x0002ec0001a67983 */ /* 0x000f220000300800 */
[----:B------:R-:W-:-:S03]  /*dfc0*/  IADD3 R124, P3, PT, R75, R183, RZ ;  /* 0x000000b74b7c7210 */ /* 0x000fc60007f7e0ff */
[----:B------:R-:W-:Y:S01]  /*dfd0*/  STL [R1+0x340], R186 ;  /* 0x000340ba01007387 */ /* 0x000fe20000100800 */
[-C--:B------:R-:W-:Y:S01]  /*dfe0*/  LEA.HI.X.SX32 R171, R182, R26.reuse, 0x1, P5 ;  /* 0x0000001ab6ab7211 */ /* 0x080fe200028f0eff */
[C---:B------:R-:W-:Y:S02]  /*dff0*/  IMAD R182, R78.reuse, 0x16, RZ ;  /* 0x000000164eb67824 */ /* 0x040fe400078e02ff */
[----:B------:R-:W4:Y:S01]  /*e000*/  LDL.LU R168, [R1+0x2f0] ;  /* 0x0002f00001a87983 */ /* 0x000f220000300800 */
[----:B------:R-:W-:-:S03]  /*e010*/  LEA.HI.X.SX32 R0, R78, R26, 0x1, P1 ;  /* 0x0000001a4e007211 */ /* 0x000fc600008f0eff */
[----:B------:R-:W4:Y:S01]  /*e020*/  LDL.LU R172, [R1+0x2d0] ;  /* 0x0002d00001ac7983 */ /* 0x000f220000300800 */
[----:B------:R-:W-:-:S03]  /*e030*/  LEA.HI.X.SX32 R161, R183, R26, 0x1, P3 ;  /* 0x0000001ab7a17211 */ /* 0x000fc600018f0eff */
[----:B------:R-:W4:Y:S01]  /*e040*/  LDL.LU R170, [R1+0x2f4] ;  /* 0x0002f40001aa7983 */ /* 0x000f220000300800 */
[----:B------:R-:W-:-:S03]  /*e050*/  IADD3 R132, P3, PT, R75, R181, RZ ;  /* 0x000000b54b847210 */ /* 0x000fc60007f7e0ff */
[----:B------:R-:W4:Y:S01]  /*e060*/  LDL.LU R176, [R1+0x2f8] ;  /* 0x0002f80001b07983 */ /* 0x000f220000300800 */
[----:B------:R-:W-:-:S03]  /*e070*/  IADD3 R144, P4, PT, R75, R182, RZ ;  /* 0x000000b64b907210 */ /* 0x000fc60007f9e0ff */
[----:B------:R-:W4:Y:S01]  /*e080*/  LDL.LU R174, [R1+0x2fc] ;  /* 0x0002fc0001ae7983 */ /* 0x000f220000300800 */
[----:B------:R-:W-:-:S03]  /*e090*/  LEA.HI.X.SX32 R169, R181, R26, 0x1, P3 ;  /* 0x0000001ab5a97211 */ /* 0x000fc600018f0eff */
[----:B------:R-:W4:Y:S01]  /*e0a0*/  LDL.LU R178, [R1+0x300] ;  /* 0x0003000001b27983 */ /* 0x000f220000300800 */
[----:B------:R-:W-:-:S03]  /*e0b0*/  LEA.HI.X.SX32 R181, R182, R26, 0x1, P4 ;  /* 0x0000001ab6b57211 */ /* 0x000fc600020f0eff */
[----:B------:R1:W-:Y:S04]  /*e0c0*/  STL [R1+0x344], R0 ;  /* 0x0003440001007387 */ /* 0x0003e80000100800 */
[----:B------:R-:W4:Y:S04]  /*e0d0*/  LDL.LU R180, [R1+0x304] ;  /* 0x0003040001b47983 */ /* 0x000f280000300800 */
[----:B------:R-:W4:Y:S04]  /*e0e0*/  LDL.LU R184, [R1+0x308] ;  /* 0x0003080001b87983 */ /* 0x000f280000300800 */
[----:B------:R-:W4:Y:S04]  /*e0f0*/  LDL.LU R182, [R1+0x30c] ;  /* 0x00030c0001b67983 */ /* 0x000f280000300800 */
[----:B------:R-:W4:Y:S04]  /*e100*/  LDL.LU R68, [R1+0x2d4] ;  /* 0x0002d40001447983 */ /* 0x000f280000300800 */
[----:B------:R-:W4:Y:S04]  /*e110*/  LDL.LU R3, [R1+0x310] ;  /* 0x0003100001037983 */ /* 0x000f280000300800 */
[----:B------:R-:W4:Y:S01]  /*e120*/  LDL.LU R74, [R1+0x314] ;  /* 0x00031400014a7983 */ /* 0x000f220000300800 */
[----:B------:R-:W-:-:S05]  /*e130*/  IMAD R183, R78, 0x18, RZ ;  /* 0x000000184eb77824 */ /* 0x000fca00078e02ff */
[----:B------:R-:W-:-:S04]  /*e140*/  IADD3 R140, P3, PT, R75, R183, RZ ;  /* 0x000000b74b8c7210 */ /* 0x000fc80007f7e0ff */
[----:B------:R-:W-:Y:S01]  /*e150*/  LEA.HI.X.SX32 R177, R183, R26, 0x1, P3 ;  /* 0x0000001ab7b17211 */ /* 0x000fe200018f0eff */
        /* <DEDUP_REMOVED lines=8> */
[----:B------:R-:W-:Y:S02]  /*e1e0*/  LEA.HI.X.SX32 R185, R185, R26, 0x1, P5 ;  /* 0x0000001ab9b97211 */ /* 0x000fe400028f0eff */
[----:B------:R-:W-:Y:S02]  /*e1f0*/  SHF.L.U64.HI R78, R107, 0x2, R117 ;  /* 0x000000026b4e7819 */ /* 0x000fe40000010275 */
[C---:B--2---:R-:W-:Y:S02]  /*e200*/  IADD3 R150, P1, PT, R75.reuse, R187, RZ ;  /* 0x000000bb4b967210 */ /* 0x044fe40007f3e0ff */
[C---:B---3--:R-:W-:Y:S02]  /*e210*/  IADD3 R152, P3, PT, R75.reuse, R160, RZ ;  /* 0x000000a04b987210 */ /* 0x048fe40007f7e0ff */
[----:B----4-:R-:W-:Y:S02]  /*e220*/  IADD3 R154, P4, PT, R75, R158, RZ ;  /* 0x0000009e4b9a7210 */ /* 0x010fe40007f9e0ff */
[----:B------:R-:W-:-:S02]  /*e230*/  LEA.HI.X.SX32 R187, R187, R26, 0x1, P1 ;  /* 0x0000001abbbb7211 */ /* 0x000fc400008f0eff */
[-C--:B------:R-:W-:Y:S02]  /*e240*/  LEA.HI.X.SX32 R188, R160, R26.reuse, 0x1, P3 ;  /* 0x0000001aa0bc7211 */ /* 0x080fe400018f0eff */
[----:B-1----:R-:W-:Y:S02]  /*e250*/  LEA.HI.X.SX32 R0, R158, R26, 0x1, P4 ;  /* 0x0000001a9e007211 */ /* 0x002fe400020f0eff */
[C---:B------:R-:W-:Y:S02]  /*e260*/  IADD3 R156, P1, PT, R75.reuse, R164, RZ ;  /* 0x000000a44b9c7210 */ /* 0x040fe40007f3e0ff */
[C---:B------:R-:W-:Y:S02]  /*e270*/  IADD3 R158, P3, PT, R75.reuse, R162, RZ ;  /* 0x000000a24b9e7210 */ /* 0x040fe40007f7e0ff */
[----:B------:R-:W-:Y:S01]  /*e280*/  IADD3 R160, P4, PT, R75, R166, RZ ;  /* 0x000000a64ba07210 */ /* 0x000fe20007f9e0ff */
[----:B------:R1:W-:Y:S01]  /*e290*/  STL [R1+0x140], R0 ;  /* 0x0001400001007387 */ /* 0x0003e20000100800 */
[----:B------:R-:W-:-:S02]  /*e2a0*/  LEA.HI.X.SX32 R69, R164, R26, 0x1, P1 ;  /* 0x0000001aa4457211 */ /* 0x000fc400008f0eff */
[----:B------:R-:W-:-:S03]  /*e2b0*/  LEA.HI.X.SX32 R2, R162, R26, 0x1, P3 ;  /* 0x0000001aa2027211 */ /* 0x000fc600018f0eff */
[----:B------:R-:W-:Y:S01]  /*e2c0*/  STL [R1+0x144], R69 ;  /* 0x0001444501007387 */ /* 0x000fe20000100800 */
[C---:B------:R-:W-:Y:S02]  /*e2d0*/  IADD3 R162, P1, PT, R75.reuse, R168, RZ ;  /* 0x000000a84ba27210 */ /* 0x040fe40007f3e0ff */
[----:B-1----:R-:W-:Y:S02]  /*e2e0*/  LEA.HI.X.SX32 R0, R166, R26, 0x1, P4 ;  /* 0x0000001aa6007211 */ /* 0x002fe400020f0eff */
[C---:B------:R-:W-:Y:S01]  /*e2f0*/  IADD3 R164, P3, PT, R75.reuse, R172, RZ ;  /* 0x000000ac4ba47210 */ /* 0x040fe20007f7e0ff */
[----:B------:R1:W-:Y:S01]  /*e300*/  STL [R1+0x148], R2 ;  /* 0x0001480201007387 */ /* 0x0003e20000100800 */
[----:B------:R-:W-:-:S03]  /*e310*/  IADD3 R166, P4, PT, R75, R170, RZ ;  /* 0x000000aa4ba67210 */ /* 0x000fc60007f9e0ff */
[----:B------:R2:W-:Y:S01]  /*e320*/  STL [R1+0x14c], R0 ;  /* 0x00014c0001007387 */ /* 0x0005e20000100800 */
[-C--:B------:R-:W-:Y:S02]  /*e330*/  LEA.HI.X.SX32 R186, R170, R26.reuse, 0x1, P4 ;  /* 0x0000001aaaba7211 */ /* 0x080fe400020f0eff */
[----:B-1----:R-:W-:Y:S02]  /*e340*/  LEA.HI.X.SX32 R2, R168, R26, 0x1, P1 ;  /* 0x0000001aa8027211 */ /* 0x002fe400008f0eff */
[C---:B------:R-:W-:Y:S02]  /*e350*/  IADD3 R168, P1, PT, R75.reuse, R176, RZ ;  /* 0x000000b04ba87210 */ /* 0x040fe40007f3e0ff */
[----:B--2---:R-:W-:Y:S02]  /*e360*/  LEA.HI.X.SX32 R0, R172, R26, 0x1, P3 ;  /* 0x0000001aac007211 */ /* 0x004fe400018f0eff */
[C---:B------:R-:W-:Y:S02]  /*e370*/  IADD3 R170, P3, PT, R75.reuse, R174, RZ ;  /* 0x000000ae4baa7210 */ /* 0x040fe40007f7e0ff */
[----:B------:R-:W-:-:S02]  /*e380*/  IADD3 R172, P4, PT, R75, R178, RZ ;  /* 0x000000b24bac7210 */ /* 0x000fc40007f9e0ff */
[-C--:B------:R-:W-:Y:S02]  /*e390*/  LEA.HI.X.SX32 R72, R176, R26.reuse, 0x1, P1 ;  /* 0x0000001ab0487211 */ /* 0x080fe400008f0eff */
[-C--:B------:R-:W-:Y:S02]  /*e3a0*/  LEA.HI.X.SX32 R71, R174, R26.reuse, 0x1, P3 ;  /* 0x0000001aae477211 */ /* 0x080fe400018f0eff */
[----:B------:R-:W-:Y:S02]  /*e3b0*/  LEA.HI.X.SX32 R73, R178, R26, 0x1, P4 ;  /* 0x0000001ab2497211 */ /* 0x000fe400020f0eff */
[C---:B------:R-:W-:Y:S02]  /*e3c0*/  IADD3 R174, P1, PT, R75.reuse, R180, RZ ;  /* 0x000000b44bae7210 */ /* 0x040fe40007f3e0ff */
[C---:B------:R-:W-:Y:S02]  /*e3d0*/  IADD3 R176, P3, PT, R75.reuse, R184, RZ ;  /* 0x000000b84bb07210 */ /* 0x040fe40007f7e0ff */
[----:B------:R-:W-:-:S02]  /*e3e0*/  IADD3 R178, P4, PT, R75, R182, RZ ;  /* 0x000000b64bb27210 */ /* 0x000fc40007f9e0ff */
[-C--:B------:R-:W-:Y:S02]  /*e3f0*/  LEA.HI.X.SX32 R76, R180, R26.reuse, 0x1, P1 ;  /* 0x0000001ab44c7211 */ /* 0x080fe400008f0eff */
[-C--:B------:R-:W-:Y:S02]  /*e400*/  LEA.HI.X.SX32 R70, R184, R26.reuse, 0x1, P3 ;  /* 0x0000001ab8467211 */ /* 0x080fe400018f0eff */
[----:B------:R-:W-:Y:S02]  /*e410*/  LEA.HI.X.SX32 R69, R182, R26, 0x1, P4 ;  /* 0x0000001ab6457211 */ /* 0x000fe400020f0eff */
[C---:B------:R-:W-:Y:S02]  /*e420*/  IADD3 R180, P1, PT, R75.reuse, R68, RZ ;  /* 0x000000444bb47210 */ /* 0x040fe40007f3e0ff */
[C---:B------:R-:W-:Y:S02]  /*e430*/  IADD3 R182, P3, PT, R75.reuse, R3, RZ ;  /* 0x000000034bb67210 */ /* 0x040fe40007f7e0ff */
[----:B------:R-:W-:Y:S01]  /*e440*/  IADD3 R184, P4, PT, R75, R74, RZ ;  /* 0x0000004a4bb87210 */ /* 0x000fe20007f9e0ff */
[----:B------:R1:W-:Y:S01]  /*e450*/  STL [R1+0x150], R2 ;  /* 0x0001500201007387 */ /* 0x0003e20000100800 */
[----:B------:R-:W-:-:S02]  /*e460*/  LEA.HI.X.SX32 R68, R68, R26, 0x1, P1 ;  /* 0x0000001a44447211 */ /* 0x000fc400008f0eff */
[-C--:B------:R-:W-:Y:S02]  /*e470*/  LEA.HI.X.SX32 R3, R3, R26.reuse, 0x1, P3 ;  /* 0x0000001a03037211 */ /* 0x080fe400018f0eff */
[----:B------:R-:W-:Y:S02]  /*e480*/  SHF.L.U64.HI R75, R75, 0x2, R26 ;  /* 0x000000024b4b7819 */ /* 0x000fe4000001021a */
[----:B-1----:R-:W-:Y:S02]  /*e490*/  LEA.HI.X.SX32 R2, R74, R26, 0x1, P4 ;  /* 0x0000001a4a027211 */ /* 0x002fe400020f0eff */
[----:B------:R-:W-:-:S04]  /*e4a0*/  SHF.R.S32.HI R26, RZ, 0x1f, R205 ;  /* 0x0000001fff1a7819 */ /* 0x000fc800000114cd */
[----:B------:R-:W-:Y:S02]  /*e4b0*/  LEA.HI R26, R26, R205, RZ, 0x6 ;  /* 0x000000cd1a1a7211 */ /* 0x000fe400078f30ff */
[----:B------:R-:W1:Y:S02]  /*e4c0*/  LDC R205, c[0x0][0x3a0] ;  /* 0x0000e800ffcd7b82 */ /* 0x000e640000000800 */
[----:B-1----:R-:W-:-:S04]  /*e4d0*/  VIADD R205, R205, 0xffffff40 ;  /* 0xffffff40cdcd7836 */ /* 0x002fc80000000000 */
[----:B------:R-:W-:Y:S01]  /*e4e0*/  IMAD.MOV.U32 R74, RZ, RZ, R205 ;  /* 0x000000ffff4a7224 */ /* 0x000fe200078e00cd */
[C---:B------:R-:W-:Y:S01]  /*e4f0*/  SHF.L.U64.HI R205, R113.reuse, 0x2, R119 ;  /* 0x0000000271cd7819 */ /* 0x040fe20000010277 */
[----:B------:R-:W-:Y:S02]  /*e500*/  IMAD.SHL.U32 R119, R113, 0x4, RZ ;  /* 0x0000000471777824 */ /* 0x000fe400078e00ff */
[----:B------:R-:W-:Y:S02]  /*e510*/  IMAD.SHL.U32 R113, R107, 0x4, RZ ;  /* 0x000000046b717824 */ /* 0x000fe400078e00ff */
[----:B------:R-:W-:Y:S01]  /*e520*/  STL [R1+0x13c], R205 ;  /* 0x00013ccd01007387 */ /* 0x000fe20000100800 */
[----:B------:R-:W-:-:S03]  /*e530*/  SHF.L.U64.HI R107, R101, 0x2, R115 ;  /* 0x00000002656b7819 */ /* 0x000fc60000010273 */
[----:B------:R-:W-:Y:S04]  /*e540*/  STL [R1+0x138], R119 ;  /* 0x0001387701007387 */ /* 0x000fe80000100800 */
[----:B------:R1:W-:Y:S04]  /*e550*/  STL [R1+0x134], R78 ;  /* 0x0001344e01007387 */ /* 0x0003e80000100800 */
[----:B------:R-:W-:Y:S01]  /*e560*/  STL [R1+0x130], R113 ;  /* 0x0001307101007387 */ /* 0x000fe20000100800 */
[----:B-1----:R-:W-:Y:S01]  /*e570*/  IMAD.SHL.U32 R78, R101, 0x4, RZ ;  /* 0x00000004654e7824 */ /* 0x002fe200078e00ff */
[----:B------:R-:W-:-:S02]  /*e580*/  SHF.L.U64.HI R101, R95, 0x2, R111 ;  /* 0x000000025f657819 */ /* 0x000fc4000001026f */
[----:B------:R-:W-:Y:S01]  /*e590*/  STL [R1+0x12c], R107 ;  /* 0x00012c6b01007387 */ /* 0x000fe20000100800 */
[----:B------:R-:W-:-:S03]  /*e5a0*/  IMAD.SHL.U32 R95, R95, 0x4, RZ ;  /* 0x000000045f5f7824 */ /* 0x000fc600078e00ff */
[----:B------:R1:W-:Y:S04]  /*e5b0*/  STL [R1+0x128], R78 ;  /* 0x0001284e01007387 */ /* 0x0003e80000100800 */
[----:B------:R-:W-:Y:S01]  /*e5c0*/  STL [R1+0x124], R101 ;  /* 0x0001246501007387 */ /* 0x000fe20000100800 */
[C---:B-1----:R-:W-:Y:S01]  /*e5d0*/  SHF.L.U64.HI R78, R91.reuse, 0x2, R109 ;  /* 0x000000025b4e7819 */ /* 0x042fe2000001026d */
[----:B------:R-:W-:Y:S02]  /*e5e0*/  IMAD.SHL.U32 R91, R91, 0x4, RZ ;  /* 0x000000045b5b7824 */ /* 0x000fe400078e00ff */
[----:B------:R1:W-:Y:S04]  /*e5f0*/  STL [R1+0x120], R95 ;  /* 0x0001205f01007387 */ /* 0x0003e80000100800 */
[----:B------:R2:W-:Y:S01]  /*e600*/  STL [R1+0x11c], R78 ;  /* 0x00011c4e01007387 */ /* 0x0005e20000100800 */
[----:B-1----:R-:W-:-:S03]  /*e610*/  SHF.L.U64.HI R95, R87, 0x2, R105 ;  /* 0x00000002575f7819 */ /* 0x002fc60000010269 */
[----:B------:R1:W-:Y:S01]  /*e620*/  STL [R1+0x118], R91 ;  /* 0x0001185b01007387 */ /* 0x0003e20000100800 */
[----:B--2---:R-:W-:-:S03]  /*e630*/  IMAD.SHL.U32 R78, R87, 0x4, RZ ;  /* 0x00000004574e7824 */ /* 0x004fc600078e00ff */
[----:B------:R-:W-:Y:S01]  /*e640*/  STL [R1+0x114], R95 ;  /* 0x0001145f01007387 */ /* 0x000fe20000100800 */
[----:B------:R-:W-:-:S03]  /*e650*/  IMAD.SHL.U32 R87, R83, 0x4, RZ ;  /* 0x0000000453577824 */ /* 0x000fc600078e00ff */
[----:B------:R2:W-:Y:S01]  /*e660*/  STL [R1+0x110], R78 ;  /* 0x0001104e01007387 */ /* 0x0005e20000100800 */
[----:B-1----:R-:W-:Y:S01]  /*e670*/  SHF.L.U64.HI R91, R83, 0x2, R103 ;  /* 0x00000002535b7819 */ /* 0x002fe20000010267 */
[----:B------:R-:W-:-:S04]  /*e680*/  IMAD.SHL.U32 R83, R79, 0x4, RZ ;  /* 0x000000044f537824 */ /* 0x000fc800078e00ff */
[----:B------:R-:W-:Y:S01]  /*e690*/  STL [R1+0x10c], R91 ;  /* 0x00010c5b01007387 */ /* 0x000fe20000100800 */
[----:B--2---:R-:W-:-:S03]  /*e6a0*/  SHF.L.U64.HI R78, R79, 0x2, R99 ;  /* 0x000000024f4e7819 */ /* 0x004fc60000010263 */
[----:B------:R-:W-:Y:S01]  /*e6b0*/  STL [R1+0x108], R87 ;  /* 0x0001085701007387 */ /* 0x000fe20000100800 */
[----:B------:R-:W-:-:S03]  /*e6c0*/  SHF.L.U64.HI R79, R66, 0x2, R97 ;  /* 0x00000002424f7819 */ /* 0x000fc60000010261 */
[----:B------:R1:W-:Y:S04]  /*e6d0*/  STL [R1+0x104], R78 ;  /* 0x0001044e01007387 */ /* 0x0003e80000100800 */
[----:B------:R-:W-:Y:S01]  /*e6e0*/  STL [R1+0x100], R83 ;  /* 0x0001005301007387 */ /* 0x000fe20000100800 */
[----:B-1----:R-:W-:Y:S01]  /*e6f0*/  IMAD.SHL.U32 R78, R66, 0x4, RZ ;  /* 0x00000004424e7824 */ /* 0x002fe200078e00ff */
[C---:B------:R-:W-:Y:S01]  /*e700*/  SHF.L.U64.HI R66, R64.reuse, 0x2, R93 ;  /* 0x0000000240427819 */ /* 0x040fe2000001025d */
[----:B------:R-:W-:Y:S01]  /*e710*/  IMAD.SHL.U32 R64, R64, 0x4, RZ ;  /* 0x0000000440407824 */ /* 0x000fe200078e00ff */
[----:B------:R-:W-:Y:S04]  /*e720*/  STL [R1+0xfc], R79 ;  /* 0x0000fc4f01007387 */ /* 0x000fe80000100800 */
[----:B------:R1:W-:Y:S04]  /*e730*/  STL [R1+0xf8], R78 ;  /* 0x0000f84e01007387 */ /* 0x0003e80000100800 */
[----:B------:R2:W-:Y:S04]  /*e740*/  STL [R1+0xf4], R66 ;  /* 0x0000f44201007387 */ /* 0x0005e80000100800 */
[----:B------:R3:W-:Y:S01]  /*e750*/  STL [R1+0xf0], R64 ;  /* 0x0000f04001007387 */ /* 0x0007e20000100800 */
[C---:B-1----:R-:W-:Y:S01]  /*e760*/  SHF.L.U64.HI R78, R62.reuse, 0x2, R89 ;  /* 0x000000023e4e7819 */ /* 0x042fe20000010259 */
[----:B--2---:R-:W-:-:S02]  /*e770*/  IMAD.SHL.U32 R66, R62, 0x4, RZ ;  /* 0x000000043e427824 */ /* 0x004fc400078e00ff */
[C---:B------:R-:W-:Y:S01]  /*e780*/  IMAD.SHL.U32 R62, R60.reuse, 0x4, RZ ;  /* 0x000000043c3e7824 */ /* 0x040fe200078e00ff */
[----:B---3--:R-:W-:Y:S01]  /*e790*/  SHF.L.U64.HI R64, R60, 0x2, R85 ;  /* 0x000000023c407819 */ /* 0x008fe20000010255 */
[----:B------:R-:W-:Y:S01]  /*e7a0*/  STL [R1+0xec], R78 ;  /* 0x0000ec4e01007387 */ /* 0x000fe20000100800 */
[C---:B------:R-:W-:Y:S01]  /*e7b0*/  SHF.L.U64.HI R60, R58.reuse, 0x2, R81 ;  /* 0x000000023a3c7819 */ /* 0x040fe20000010251 */
[----:B------:R-:W-:Y:S02]  /*e7c0*/  IMAD.SHL.U32 R58, R58, 0x4, RZ ;  /* 0x000000043a3a7824 */ /* 0x000fe400078e00ff */
[----:B------:R-:W-:Y:S04]  /*e7d0*/  STL [R1+0xe8], R66 ;  /* 0x0000e84201007387 */ /* 0x000fe80000100800 */
        /* <DEDUP_REMOVED lines=109> */
[----:B------:R-:W-:Y:S04]  /*eeb0*/  STL [R1+0x8], R7 ;  /* 0x0000080701007387 */ /* 0x000fe80000100800 */
[----:B------:R-:W2:Y:S01]  /*eec0*/  LDL.LU R58, [R1+0x140] ;  /* 0x00014000013a7983 */ /* 0x000ea20000300800 */
[----:B------:R-:W-:-:S03]  /*eed0*/  SHF.L.U64.HI R87, R88, 0x2, R125 ;  /* 0x0000000258577819 */ /* 0x000fc6000001027d */
[----:B------:R-:W-:Y:S01]  /*eee0*/  STL [R1+0x4], R6 ;  /* 0x0000040601007387 */ /* 0x000fe20000100800 */
[----:B------:R-:W-:-:S03]  /*eef0*/  SHF.L.U64.HI R89, R90, 0x2, R127 ;  /* 0x000000025a597819 */ /* 0x000fc6000001027f */
[----:B------:R-:W3:Y:S01]  /*ef00*/  LDL R60, [R1+0x144] ;  /* 0x00014400013c7983 */ /* 0x000ee20000100800 */
[----:B------:R-:W-:-:S03]  /*ef10*/  SHF.L.U64.HI R125, R126, 0x2, R163 ;  /* 0x000000027e7d7819 */ /* 0x000fc600000102a3 */
[----:B------:R1:W-:Y:S01]  /*ef20*/  STL [R1], R5 ;  /* 0x0000000501007387 */ /* 0x0003e20000100800 */
[----:B------:R-:W-:-:S03]  /*ef30*/  SHF.L.U64.HI R127, R128, 0x2, R165 ;  /* 0x00000002807f7819 */ /* 0x000fc600000102a5 */
[----:B------:R-:W4:Y:S01]  /*ef40*/  LDL.LU R62, [R1+0x148] ;  /* 0x00014800013e7983 */ /* 0x000f220000300800 */
[----:B------:R-:W-:-:S03]  /*ef50*/  SHF.L.U64.HI R163, R164, 0x2, R0 ;  /* 0x00000002a4a37819 */ /* 0x000fc60000010200 */
[----:B------:R-:W3:Y:S01]  /*ef60*/  LDL.LU R64, [R1+0x14c] ;  /* 0x00014c0001407983 */ /* 0x000ee20000300800 */
[----:B------:R-:W-:-:S03]  /*ef70*/  SHF.L.U64.HI R165, R166, 0x2, R186 ;  /* 0x00000002a6a57819 */ /* 0x000fc600000102ba */
[----:B------:R-:W3:Y:S04]  /*ef80*/  LDL.LU R66, [R1+0x150] ;  /* 0x0001500001427983 */ /* 0x000ee80000300800 */
[----:B------:R-:W3:Y:S04]  /*ef90*/  LDL.LU R0, [R1+0x344] ;  /* 0x0003440001007983 */ /* 0x000ee80000300800 */
[----:B------:R-:W3:Y:S01]  /*efa0*/  LDL.LU R186, [R1+0x340] ;  /* 0x0003400001ba7983 */ /* 0x000ee20000300800 */
[C---:B------:R-:W-:Y:S01]  /*efb0*/  SHF.L.U64.HI R206, R77.reuse, 0x2, R206 ;  /* 0x000000024dce7819 */ /* 0x040fe200000102ce */
[----:B------:R-:W-:Y:S01]  /*efc0*/  IMAD.SHL.U32 R205, R77, 0x4, RZ ;  /* 0x000000044dcd7824 */ /* 0x000fe200078e00ff */
[C---:B------:R-:W-:Y:S01]  /*efd0*/  SHF.L.U64.HI R77, R4.reuse, 0x2, R27 ;  /* 0x00000002044d7819 */ /* 0x040fe2000001021b */
[----:B------:R-:W-:Y:S01]  /*efe0*/  IMAD.SHL.U32 R78, R4, 0x4, RZ ;  /* 0x00000004044e7824 */ /* 0x000fe200078e00ff */
[----:B------:R-:W-:-:S02]  /*eff0*/  SHF.L.U64.HI R109, R110, 0x2, R147 ;  /* 0x000000026e6d7819 */ /* 0x000fc40000010293 */
[----:B------:R-:W-:Y:S02]  /*f000*/  SHF.L.U64.HI R147, R148, 0x2, R185 ;  /* 0x0000000294937819 */ /* 0x000fe400000102b9 */
[----:B------:R-:W-:Y:S02]  /*f010*/  SHF.R.S32.HI R4, RZ, 0x6, R26 ;  /* 0x00000006ff047819 */ /* 0x000fe4000001141a */
[----:B------:R-:W-:Y:S02]  /*f020*/  SHF.L.U64.HI R91, R92, 0x2, R129 ;  /* 0x000000025c5b7819 */ /* 0x000fe40000010281 */
[----:B------:R-:W-:Y:S02]  /*f030*/  SHF.L.U64.HI R93, R94, 0x2, R131 ;  /* 0x000000025e5d7819 */ /* 0x000fe40000010283 */
[----:B------:R-:W-:Y:S02]  /*f040*/  SHF.L.U64.HI R129, R130, 0x2, R167 ;  /* 0x0000000282817819 */ /* 0x000fe400000102a7 */
[----:B------:R-:W-:-:S02]  /*f050*/  SHF.L.U64.HI R95, R96, 0x2, R133 ;  /* 0x00000002605f7819 */ /* 0x000fc40000010285 */
[----:B------:R-:W-:Y:S02]  /*f060*/  SHF.L.U64.HI R131, R132, 0x2, R169 ;  /* 0x0000000284837819 */ /* 0x000fe400000102a9 */
[----:B------:R-:W-:Y:S02]  /*f070*/  SHF.L.U64.HI R167, R168, 0x2, R72 ;  /* 0x00000002a8a77819 */ /* 0x000fe40000010248 */
[----:B-1----:R-:W-:Y:S01]  /*f080*/  VIMNMX R5, PT, PT, R4, 0x2, !PT ;  /* 0x0000000204057848 */ /* 0x002fe20007fe0100 */
[----:B------:R1:W5:Y:S01]  /*f090*/  LDL.LU R72, [R1+0x33c] ;  /* 0x00033c0001487983 */ /* 0x0003620000300800 */
[----:B------:R-:W-:Y:S02]  /*f0a0*/  SHF.L.U64.HI R97, R98, 0x2, R135 ;  /* 0x0000000262617819 */ /* 0x000fe40000010287 */
[----:B------:R-:W-:Y:S02]  /*f0b0*/  SHF.L.U64.HI R133, R134, 0x2, R171 ;  /* 0x0000000286857819 */ /* 0x000fe400000102ab */
[----:B------:R-:W-:-:S02]  /*f0c0*/  SHF.L.U64.HI R169, R170, 0x2, R71 ;  /* 0x00000002aaa97819 */ /* 0x000fc40000010247 */
[----:B------:R-:W-:Y:S01]  /*f0d0*/  SHF.L.U64.HI R99, R100, 0x2, R137 ;  /* 0x0000000264637819 */ /* 0x000fe20000010289 */
[----:B------:R1:W5:Y:S01]  /*f0e0*/  LDL.LU R71, [R1+0x338] ;  /* 0x0003380001477983 */ /* 0x0003620000300800 */
[----:B------:R-:W-:Y:S02]  /*f0f0*/  SHF.L.U64.HI R135, R136, 0x2, R173 ;  /* 0x0000000288877819 */ /* 0x000fe400000102ad */
[----:B------:R-:W-:Y:S02]  /*f100*/  SHF.L.U64.HI R171, R172, 0x2, R73 ;  /* 0x00000002acab7819 */ /* 0x000fe40000010249 */
[----:B------:R-:W-:Y:S01]  /*f110*/  SHF.L.U64.HI R101, R102, 0x2, R139 ;  /* 0x0000000266657819 */ /* 0x000fe2000001028b */
[----:B------:R1:W5:Y:S01]  /*f120*/  LDL.LU R73, [R1+0x334] ;  /* 0x0003340001497983 */ /* 0x0003620000300800 */
[----:B------:R-:W-:Y:S02]  /*f130*/  SHF.L.U64.HI R137, R138, 0x2, R175 ;  /* 0x000000028a897819 */ /* 0x000fe400000102af */
[----:B------:R-:W-:Y:S01]  /*f140*/  SHF.L.U64.HI R173, R174, 0x2, R76 ;  /* 0x00000002aead7819 */ /* 0x000fe2000001024c */
[----:B------:R-:W-:Y:S01]  /*f150*/  VIADD R5, R5, 0xffffffff ;  /* 0xffffffff05057836 */ /* 0x000fe20000000000 */
[----:B------:R-:W-:Y:S01]  /*f160*/  SHF.L.U64.HI R103, R104, 0x2, R141 ;  /* 0x0000000268677819 */ /* 0x000fe2000001028d */
[----:B------:R1:W5:Y:S01]  /*f170*/  LDL.LU R76, [R1+0x330] ;  /* 0x00033000014c7983 */ /* 0x0003620000300800 */
[----:B------:R-:W-:-:S02]  /*f180*/  SHF.L.U64.HI R139, R140, 0x2, R177 ;  /* 0x000000028c8b7819 */ /* 0x000fc400000102b1 */
[----:B------:R-:W-:Y:S02]  /*f190*/  SHF.L.U64.HI R175, R176, 0x2, R70 ;  /* 0x00000002b0af7819 */ /* 0x000fe40000010246 */
[----:B------:R-:W-:Y:S01]  /*f1a0*/  SHF.L.U64.HI R105, R106, 0x2, R143 ;  /* 0x000000026a697819 */ /* 0x000fe2000001028f */
[----:B------:R1:W5:Y:S01]  /*f1b0*/  LDL.LU R70, [R1+0x32c] ;  /* 0x00032c0001467983 */ /* 0x0003620000300800 */
[----:B------:R-:W-:Y:S02]  /*f1c0*/  SHF.L.U64.HI R141, R142, 0x2, R179 ;  /* 0x000000028e8d7819 */ /* 0x000fe400000102b3 */
[----:B------:R-:W-:Y:S02]  /*f1d0*/  SHF.L.U64.HI R177, R178, 0x2, R69 ;  /* 0x00000002b2b17819 */ /* 0x000fe40000010245 */
[----:B------:R-:W-:Y:S01]  /*f1e0*/  SHF.L.U64.HI R107, R108, 0x2, R145 ;  /* 0x000000026c6b7819 */ /* 0x000fe20000010291 */
[----:B------:R1:W5:Y:S01]  /*f1f0*/  LDL.LU R69, [R1+0x328] ;  /* 0x0003280001457983 */ /* 0x0003620000300800 */
[----:B------:R-:W-:-:S02]  /*f200*/  SHF.L.U64.HI R143, R144, 0x2, R181 ;  /* 0x00000002908f7819 */ /* 0x000fc400000102b5 */
[----:B------:R-:W-:Y:S02]  /*f210*/  SHF.L.U64.HI R179, R180, 0x2, R68 ;  /* 0x00000002b4b37819 */ /* 0x000fe40000010244 */
[----:B------:R-:W-:Y:S01]  /*f220*/  SHF.L.U64.HI R145, R146, 0x2, R183 ;  /* 0x0000000292917819 */ /* 0x000fe200000102b7 */
[----:B------:R1:W5:Y:S01]  /*f230*/  LDL.LU R68, [R1+0x324] ;  /* 0x0003240001447983 */ /* 0x0003620000300800 */
[----:B------:R-:W-:Y:S02]  /*f240*/  SHF.L.U64.HI R181, R182, 0x2, R3 ;  /* 0x00000002b6b57819 */ /* 0x000fe40000010203 */
[----:B------:R-:W-:Y:S01]  /*f250*/  SHF.L.U64.HI R183, R184, 0x2, R2 ;  /* 0x00000002b8b77819 */ /* 0x000fe20000010202 */
[----:B------:R1:W5:Y:S04]  /*f260*/  LDL.LU R3, [R1+0x320] ;  /* 0x0003200001037983 */ /* 0x0003680000300800 */
[----:B------:R1:W5:Y:S04]  /*f270*/  LDL.LU R2, [R1+0x318] ;  /* 0x0003180001027983 */ /* 0x0003680000300800 */
[----:B------:R1:W-:Y:S01]  /*f280*/  STL [R1+0x140], R5 ;  /* 0x0001400501007387 */ /* 0x0003e20000100800 */
[----:B------:R-:W-:-:S02]  /*f290*/  SHF.L.U64.HI R83, R84, 0x2, R121 ;  /* 0x0000000254537819 */ /* 0x000fc40000010279 */
[----:B------:R-:W-:Y:S01]  /*f2a0*/  SHF.L.U64.HI R85, R86, 0x2, R123 ;  /* 0x0000000256557819 */ /* 0x000fe2000001027b */
[----:B------:R-:W-:Y:S01]  /*f2b0*/  VIADD R6, R4, 0xfffffffd ;  /* 0xfffffffd04067836 */ /* 0x000fe20000000000 */
[----:B------:R-:W-:Y:S02]  /*f2c0*/  SHF.L.U64.HI R111, R112, 0x2, R149 ;  /* 0x00000002706f7819 */ /* 0x000fe40000010295 */
[----:B------:R-:W-:Y:S02]  /*f2d0*/  SHF.L.U64.HI R113, R114, 0x2, R151 ;  /* 0x0000000272717819 */ /* 0x000fe40000010297 */
[----:B------:R-:W-:Y:S02]  /*f2e0*/  SHF.L.U64.HI R115, R116, 0x2, R153 ;  /* 0x0000000274737819 */ /* 0x000fe40000010299 */
[----:B------:R-:W-:Y:S02]  /*f2f0*/  SHF.L.U64.HI R117, R118, 0x2, R155 ;  /* 0x0000000276757819 */ /* 0x000fe4000001029b */
[----:B------:R-:W-:-:S02]  /*f300*/  SHF.L.U64.HI R119, R120, 0x2, R157 ;  /* 0x0000000278777819 */ /* 0x000fc4000001029d */
[----:B------:R-:W-:Y:S02]  /*f310*/  SHF.L.U64.HI R121, R122, 0x2, R159 ;  /* 0x000000027a797819 */ /* 0x000fe4000001029f */
[----:B------:R-:W-:Y:S01]  /*f320*/  SHF.L.U64.HI R123, R124, 0x2, R161 ;  /* 0x000000027c7b7819 */ /* 0x000fe200000102a1 */
[----:B------:R-:W-:Y:S01]  /*f330*/  IMAD.SHL.U32 R84, R84, 0x4, RZ ;  /* 0x0000000454547824 */ /* 0x000fe200078e00ff */
[C---:B------:R-:W-:Y:S01]  /*f340*/  SHF.L.U64.HI R252, R251.reuse, 0x2, R252 ;  /* 0x00000002fbfc7819 */ /* 0x040fe200000102fc */
        /* <DEDUP_REMOVED lines=65> */
[----:B------:R-:W-:Y:S01]  /*f760*/  SHF.L.U64.HI R149, R150, 0x2, R187 ;  /* 0x0000000296957819 */ /* 0x000fe200000102bb */
[----:B------:R-:W-:Y:S01]  /*f770*/  IMAD.SHL.U32 R86, R86, 0x4, RZ ;  /* 0x0000000456567824 */ /* 0x000fe200078e00ff */
[----:B------:R-:W-:Y:S01]  /*f780*/  SHF.L.U64.HI R151, R152, 0x2, R188 ;  /* 0x0000000298977819 */ /* 0x000fe200000102bc */
[----:B------:R-:W-:-:S02]  /*f790*/  IMAD.SHL.U32 R88, R88, 0x4, RZ ;  /* 0x0000000458587824 */ /* 0x000fc400078e00ff */
[----:B------:R-:W-:Y:S02]  /*f7a0*/  IMAD.SHL.U32 R90, R90, 0x4, RZ ;  /* 0x000000045a5a7824 */ /* 0x000fe400078e00ff */
[----:B------:R-:W-:Y:S02]  /*f7b0*/  IMAD.SHL.U32 R92, R92, 0x4, RZ ;  /* 0x000000045c5c7824 */ /* 0x000fe400078e00ff */
[----:B------:R-:W-:Y:S02]  /*f7c0*/  IMAD.SHL.U32 R94, R94, 0x4, RZ ;  /* 0x000000045e5e7824 */ /* 0x000fe400078e00ff */
[----:B------:R-:W-:Y:S02]  /*f7d0*/  IMAD.SHL.U32 R96, R96, 0x4, RZ ;  /* 0x0000000460607824 */ /* 0x000fe400078e00ff */
[----:B------:R-:W-:Y:S02]  /*f7e0*/  IMAD.SHL.U32 R98, R98, 0x4, RZ ;  /* 0x0000000462627824 */ /* 0x000fe400078e00ff */
        /* <DEDUP_REMOVED lines=38> */
[----:B------:R-:W-:Y:S02]  /*fa50*/  IMAD.MOV.U32 R4, RZ, RZ, RZ ;  /* 0x000000ffff047224 */ /* 0x000fe400078e00ff */
[----:B------:R-:W-:Y:S01]  /*fa60*/  IMAD.MOV.U32 R187, RZ, RZ, RZ ;  /* 0x000000ffffbb7224 */ /* 0x000fe200078e00ff */
[----:B------:R-:W-:Y:S01]  /*fa70*/  UMOV UR26, 0x1 ;  /* 0x00000001001a7882 */ /* 0x000fe20000000000 */
[----:B------:R-:W-:Y:S01]  /*fa80*/  UMOV UR27, 0x2 ;  /* 0x00000002001b7882 */ /* 0x000fe20000000000 */
[----:B------:R-:W-:Y:S01]  /*fa90*/  UMOV UR5, URZ ;  /* 0x000000ff00057c82 */ /* 0x000fe20008000000 */
[----:B------:R-:W-:Y:S01]  /*faa0*/  UMOV UR6, URZ ;  /* 0x000000ff00067c82 */ /* 0x000fe20008000000 */
[----:B------:R-:W-:Y:S01]  /*fab0*/  UMOV UR7, URZ ;  /* 0x000000ff00077c82 */ /* 0x000fe20008000000 */
[----:B--2---:R-:W-:-:S02]  /*fac0*/  SHF.L.U64.HI R153, R154, 0x2, R58 ;  /* 0x000000029a997819 */ /* 0x004fc4000001023a */
[----:B---3--:R-:W-:Y:S02]  /*fad0*/  SHF.L.U64.HI R185, R186, 0x2, R0 ;  /* 0x00000002bab97819 */ /* 0x008fe40000010200 */
[----:B------:R-:W2:Y:S01]  /*fae0*/  S2R R0, SR_TID.X ;  /* 0x0000000000007919 */ /* 0x000ea20000002100 */
[----:B------:R-:W-:Y:S01]  /*faf0*/  SHF.L.U64.HI R155, R156, 0x2, R60 ;  /* 0x000000029c9b7819 */ /* 0x000fe2000001023c */
[----:B------:R-:W-:Y:S01]  /*fb00*/  IMAD.SHL.U32 R154, R154, 0x4, RZ ;  /* 0x000000049a9a7824 */ /* 0x000fe200078e00ff */
[----:B----4-:R-:W-:Y:S01]  /*fb10*/  SHF.L.U64.HI R157, R158, 0x2, R62 ;  /* 0x000000029e9d7819 */ /* 0x010fe2000001023e */
[----:B------:R-:W-:Y:S01]  /*fb20*/  IMAD.SHL.U32 R156, R156, 0x4, RZ ;  /* 0x000000049c9c7824 */ /* 0x000fe200078e00ff */
[----:B------:R-:W-:Y:S01]  /*fb30*/  SHF.L.U64.HI R159, R160, 0x2, R64 ;  /* 0x00000002a09f7819 */ /* 0x000fe20000010240 */
[----:B------:R-:W-:Y:S01]  /*fb40*/  IMAD.SHL.U32 R158, R158, 0x4, RZ ;  /* 0x000000049e9e7824 */ /* 0x000fe200078e00ff */
[----:B------:R-:W-:Y:S01]  /*fb50*/  SHF.L.U64.HI R161, R162, 0x2, R66 ;  /* 0x00000002a2a17819 */ /* 0x000fe20000010242 */
[----:B------:R-:W-:-:S02]  /*fb60*/  IMAD.SHL.U32 R160, R160, 0x4, RZ ;  /* 0x00000004a0a07824 */ /* 0x000fc400078e00ff */
[----:B------:R-:W-:Y:S02]  /*fb70*/  IMAD.SHL.U32 R162, R162, 0x4, RZ ;  /* 0x00000004a2a27824 */ /* 0x000fe400078e00ff */
[----:B------:R-:W-:Y:S01]  /*fb80*/  IMAD.SHL.U32 R186, R186, 0x4, RZ ;  /* 0x00000004baba7824 */ /* 0x000fe200078e00ff */
[----:B-12---:R-:W-:-:S07]  /*fb90*/  LOP3.LUT R0, R0, 0x7f, RZ, 0xc0, !PT ;  /* 0x0000007f00007812 */ /* 0x006fce00078ec0ff */
.L_x_11:
[----:B------:R-:W-:Y:S01]  /*fba0*/  IMAD.U32 R4, R4, -0x80000000, RZ ;  /* 0x8000000004047824 */ /* 0x000fe200078e00ff */
[----:B------:R-:W-:-:S03]  /*fbb0*/  UIADD3 UR6, UPT, UPT, UR6, 0x1, URZ ;  /* 0x0000000106067890 */ /* 0x000fc6000fffe0ff */
[----:B------:R-:W1:Y:S01]  /*fbc0*/  SYNCS.PHASECHK.TRANS64.TRYWAIT P1, [UR8], R4 ;  /* 0x00000004ff0075a7 */ /* 0x000e620008021108 */
[----:B------:R-:W-:-:S04]  /*fbd0*/  UISETP.GT.AND UP1, UPT, UR6, 0x1, UPT ;  /* 0x000000010600788c */ /* 0x000fc8000bf24270 */
[----:B------:R-:W-:-:S04]  /*fbe0*/  USEL UR6, UR6, URZ, !UP1 ;  /* 0x000000ff06067287 */ /* 0x000fc8000c800000 */
[----:B------:R-:W-:Y:S01]  /*fbf0*/  ULEA UR4, UR6, UR10, 0xf ;  /* 0x0000000a06047291 */ /* 0x000fe2000f8e78ff */
[----:B-1----:R-:W-:Y:S11]  /*fc00*/  @!P1 BRA `(.L_x_9) ;  /* 0x0000007000089947 */ /* 0x002ff60003800000 */
.L_x_17:
[----:B------:R-:W-:-:S04]  /*fc10*/  DEPBAR.LE SB0, 0x2 ;  /* 0x000080800000791a */ /* 0x000fc80000000000 */
[----:B------:R-:W-:Y:S01]  /*fc20*/  LEA R188, R0, UR4, 0x8 ;  /* 0x0000000400bc7c11 */ /* 0x000fe2000f8e40ff */
[----:B------:R-:W-:Y:S01]  /*fc30*/  BAR.SYNC.DEFER_BLOCKING 0x0 ;  /* 0x0000000000007b1d */ /* 0x000fe20000010000 */
[----:B------:R-:W-:Y:S02]  /*fc40*/  UIADD3 UR5, UPT, UPT, UR5, 0x1, URZ ;  /* 0x0000000105057890 */ /* 0x000fe4000fffe0ff */
[----:B------:R-:W-:Y:S02]  /*fc50*/  ULEA UR8, UR26, UR10, 0x3 ;  /* 0x0000000a1a087291 */ /* 0x000fe4000f8e18ff */
[----:B------:R-:W-:Y:S02]  /*fc60*/  UISETP.GT.AND UP1, UPT, UR5, 0x2, UPT ;  /* 0x000000020500788c */ /* 0x000fe4000bf24270 */
[----:B------:R-:W-:Y:S02]  /*fc70*/  UIADD3 UR8, UPT, UPT, UR8, 0x28000, URZ ;  /* 0x0002800008087890 */ /* 0x000fe4000fffe0ff */
[----:B------:R-:W-:Y:S01]  /*fc80*/  USEL UR5, UR5, URZ, !UP1 ;  /* 0x000000ff05057287 */ /* 0x000fe2000c800000 */
[----:B------:R-:W-:Y:S01]  /*fc90*/  UMOV UR4, UR7 ;  /* 0x0000000700047c82 */ /* 0x000fe20008000000 */
        /* <DEDUP_REMOVED lines=16> */
[----:B-1----:R1:W-:Y:S01]  /*fda0*/  STTM.x64 tmem[UR12+0x80], R4 ;  /* 0x00008004000079ed */ /* 0x0023e2000834000c */
[----:B------:R-:W2:Y:S02]  /*fdb0*/  FENCE.VIEW.ASYNC.T ;  /* 0x00000000000073c6 */ /* 0x000ea40000000200 */
[----:B--2---:R-:W-:Y:S06]  /*fdc0*/  BAR.SYNC.DEFER_BLOCKING 0x0 ;  /* 0x0000000000007b1d */ /* 0x004fec0000010000 */
[----:B------:R-:W-:Y:S05]  /*fdd0*/  @P0 BRA `(.L_x_10) ;  /* 0x0000000000d80947 */ /* 0x000fea0003800000 */
[----:B------:R-:W-:Y:S01]  /*fde0*/  ULEA UR9, UR5, UR10, 0xf ;  /* 0x0000000a05097291 */ /* 0x000fe2000f8e78ff */
[----:B------:R-:W-:Y:S01]  /*fdf0*/  UMOV UR7, URZ ;  /* 0x000000ff00077c82 */ /* 0x000fe20008000000 */
[----:B------:R-:W-:Y:S02]  /*fe00*/  UIADD3 UR28, UPT, UPT, UR11, 0x88, URZ ;  /* 0x000000880b1c7890 */ /* 0x000fe4000fffe0ff */
[----:B------:R-:W-:Y:S02]  /*fe10*/  USHF.R.U32.HI UR9, URZ, 0x4, UR9 ;  /* 0x00000004ff097899 */ /* 0x000fe40008011609 */
[----:B------:R-:W-:Y:S02]  /*fe20*/  UIADD3 UR29, UPT, UPT, UR11, 0x90, URZ ;  /* 0x000000900b1d7890 */ /* 0x000fe4000fffe0ff */
[----:B------:R-:W-:Y:S02]  /*fe30*/  USGXT.U32 UR18, UR9, 0xe ;  /* 0x0000000e0912789a */ /* 0x000fe40008000000 */
[----:B------:R-:W-:-:S02]  /*fe40*/  UIADD3 UR46, UPT, UPT, UR11, 0x98, URZ ;  /* 0x000000980b2e7890 */ /* 0x000fc4000fffe0ff */
[----:B------:R-:W-:Y:S02]  /*fe50*/  UIADD3 UR20, UP1, UPT, UR18, 0x2, URZ ;  /* 0x0000000212147890 */ /* 0x000fe4000ff3e0ff */
[----:B------:R-:W-:Y:S02]  /*fe60*/  UIADD3 UR47, UPT, UPT, UR11, 0xa0, URZ ;  /* 0x000000a00b2f7890 */ /* 0x000fe4000fffe0ff */
[----:B------:R-:W-:Y:S02]  /*fe70*/  UIADD3.X UR21, UPT, UPT, UR7, 0x40004040, URZ, UP1, !UPT ;  /* 0x4000404007157890 */ /* 0x000fe40008ffe4ff */
[----:B------:R-:W-:Y:S02]  /*fe80*/  UIADD3 UR38, UP1, UPT, UR20, 0x2, URZ ;  /* 0x0000000214267890 */ /* 0x000fe4000ff3e0ff */
[----:B------:R-:W-:Y:S02]  /*fe90*/  UIADD3 UR40, UP2, UPT, UR20, 0x4, URZ ;  /* 0x0000000414287890 */ /* 0x000fe4000ff5e0ff */
[----:B------:R-:W-:-:S02]  /*fea0*/  UIADD3 UR42, UP3, UPT, UR20, 0x3fe, URZ ;  /* 0x000003fe142a7890 */ /* 0x000fc4000ff7e0ff */
[----:B------:R-:W-:Y:S02]  /*feb0*/  UIADD3 UR44, UP4, UPT, UR20, 0x400, URZ ;  /* 0x00000400142c7890 */ /* 0x000fe4000ff9e0ff */
[----:B------:R-:W-:Y:S02]  /*fec0*/  UIADD3 UR22, UP5, UPT, UR20, 0x402, URZ ;  /* 0x0000040214167890 */ /* 0x000fe4000ffbe0ff */
[----:B------:R-:W-:Y:S02]  /*fed0*/  UIADD3.X UR39, UPT, UPT, UR21, URZ, URZ, UP1, !UPT ;  /* 0x000000ff15277290 */ /* 0x000fe40008ffe4ff */
[----:B------:R-:W-:Y:S02]  /*fee0*/  UIADD3 UR24, UP6, UPT, UR20, 0x404, URZ ;  /* 0x0000040414187890 */ /* 0x000fe4000ffde0ff */
[----:B------:R-:W-:Y:S02]  /*fef0*/  UIADD3.X UR41, UPT, UPT, UR21, URZ, URZ, UP2, !UPT ;  /* 0x000000ff15297290 */ /* 0x000fe400097fe4ff */
[----:B------:R-:W-:-:S02]  /*ff00*/  UIADD3.X UR43, UPT, UPT, UR21, URZ, URZ, UP3, !UPT ;  /* 0x000000ff152b7290 */ /* 0x000fc40009ffe4ff */
[----:B------:R-:W-:Y:S02]  /*ff10*/  UIADD3 UR48, UPT, UPT, UR11, 0xa8, URZ ;  /* 0x000000a80b307890 */ /* 0x000fe4000fffe0ff */
[----:B------:R-:W-:Y:S02]  /*ff20*/  UIADD3.X UR45, UPT, UPT, UR21, URZ, URZ, UP4, !UPT ;  /* 0x000000ff152d7290 */ /* 0x000fe4000a7fe4ff */
[----:B------:R-:W-:Y:S02]  /*ff30*/  UIADD3 UR49, UPT, UPT, UR11, 0xb0, URZ ;  /* 0x000000b00b317890 */ /* 0x000fe4000fffe0ff */
[----:B------:R-:W-:Y:S01]  /*ff40*/  UIADD3.X UR23, UPT, UPT, UR21, URZ, URZ, UP5, !UPT ;  /* 0x000000ff15177290 */ /* 0x000fe2000affe4ff */
[----:B------:R-:W-:Y:S01]  /*ff50*/  UMOV UR14, 0x0 ;  /* 0x00000000000e7882 */ /* 0x000fe20000000000 */
[----:B------:R-:W-:Y:S01]  /*ff60*/  UMOV UR15, 0x8200910 ;  /* 0x08200910000f7882 */ /* 0x000fe20000000000 */
[----:B------:R-:W-:Y:S01]  /*ff70*/  UIADD3 UR54, UPT, UPT, UR11, 0xb8, URZ ;  /* 0x000000b80b367890 */ /* 0x000fe2000fffe0ff */
[----:B------:R-:W-:Y:S01]  /*ff80*/  UMOV UR19, 0x40004040 ;  /* 0x4000404000137882 */ /* 0x000fe20000000000 */
[----:B------:R-:W-:Y:S01]  /*ff90*/  UIADD3.X UR25, UPT, UPT, UR21, URZ, URZ, UP6, !UPT ;  /* 0x000000ff15197290 */ /* 0x000fe2000b7fe4ff */
[----:B------:R2:W-:Y:S01]  /*ffa0*/  UTCHMMA tmem[UR13], gdesc[UR18], tmem[UR11], tmem[UR14], idesc[UR15], UPT ;  /* 0x00ff0e120d0079ea */ /* 0x0005e2000b80000b */
[----:B------:R-:W-:Y:S01]  /*ffb0*/  UMOV UR16, 0x0 ;  /* 0x0000000000107882 */ /* 0x000fe20000000000 */
[----:B------:R-:W-:Y:S01]  /*ffc0*/  UMOV UR17, 0x8200910 ;  /* 0x0820091000117882 */ /* 0x000fe20000000000 */
[----:B------:R-:W-:Y:S01]  /*ffd0*/  UMOV UR30, 0x0 ;  /* 0x00000000001e7882 */ /* 0x000fe20000000000 */
[----:B------:R-:W-:Y:S01]  /*ffe0*/  UMOV UR31, 0x8200910 ;  /* 0x08200910001f7882 */ /* 0x000fe20000000000 */
        /* <DEDUP_REMOVED lines=11> */
[----:B------:R-:W-:Y:S01]  /*100a0*/  UMOV UR9, URZ ;  /* 0x000000ff00097c82 */ /* 0x000fe20008000000 */
[----:B------:R2:W-:Y:S01]  /*100b0*/  UTCHMMA tmem[UR47], gdesc[UR42], tmem[UR11], tmem[UR36], idesc[UR37], UPT ;  /* 0x00ff242a2f0079ea */ /* 0x0005e2000b80000b */
[----:B------:R-:W-:Y:S01]  /*100c0*/  UMOV UR56, 0x0 ;  /* 0x0000000000387882 */ /* 0x000fe20000000000 */
[----:B------:R-:W-:Y:S01]  /*100d0*/  UMOV UR57, 0x8200910 ;  /* 0x0820091000397882 */ /* 0x000fe20000000000 */
[----:B------:R2:W-:Y:S01]  /*100e0*/  UTCHMMA tmem[UR48], gdesc[UR44], tmem[UR11], tmem[UR50], idesc[UR51], UPT ;  /* 0x00ff322c300079ea */ /* 0x0005e2000b80000b */
[----:B------:R-:W-:Y:S01]  /*100f0*/  UMOV UR7, UR8 ;  /* 0x0000000800077c82 */ /* 0x000fe20008000000 */
[----:B------:R2:W-:Y:S01]  /*10100*/  UTCHMMA tmem[UR49], gdesc[UR22], tmem[UR11], tmem[UR52], idesc[UR53], UPT ;  /* 0x00ff3416310079ea */ /* 0x0005e2000b80000b */
[----:B------:R2:W-:Y:S01]  /*10110*/  UTCHMMA tmem[UR54], gdesc[UR24], tmem[UR11], tmem[UR56], idesc[UR57], UPT ;  /* 0x00ff3818360079ea */ /* 0x0005e2000b80000b */
[----:B------:R2:W-:Y:S01]  /*10120*/  UTCBAR [UR7], URZ ;  /* 0x000000ff070073e9 */ /* 0x0005e200080000ff */
[----:B------:R-:W-:Y:S01]  /*10130*/  NOP ;  /* 0x0000000000007918 */ /* 0x000fe20000000000 */
.L_x_10:
[----:B-1----:R-:W1:Y:S01]  /*10140*/  LDC R4, c[0x0][0x3a0] ;  /* 0x0000e800ff047b82 */ /* 0x002e620000000800 */
[----:B------:R-:W-:Y:S01]  /*10150*/  ISETP.GT.AND P3, PT, R74, RZ, PT ;  /* 0x000000ff4a00720c */ /* 0x000fe20003f64270 */
[----:B------:R-:W3:Y:S04]  /*10160*/  LDL R26, [R1] ;  /* 0x00000000011a7983 */ /* 0x000ee80000100800 */
[----:B------:R-:W4:Y:S04]  /*10170*/  LDL R25, [R1+0x4] ;  /* 0x0000040001197983 */ /* 0x000f280000100800 */
[----:B--2---:R-:W2:Y:S04]  /*10180*/  LDL R24, [R1+0x20] ;  /* 0x0000200001187983 */ /* 0x004ea80000100800 */
[----:B------:R-:W2:Y:S04]  /*10190*/  LDL R23, [R1+0x24] ;  /* 0x0000240001177983 */ /* 0x000ea80000100800 */
[----:B------:R-:W2:Y:S04]  /*101a0*/  LDL R22, [R1+0x40] ;  /* 0x0000400001167983 */ /* 0x000ea80000100800 */
[----:B------:R-:W2:Y:S01]  /*101b0*/  LDL R21, [R1+0x44] ;  /* 0x0000440001157983 */ /* 0x000ea20000100800 */
[----:B-1----:R-:W-:-:S03]  /*101c0*/  VIADD R5, R4, 0x3f ;  /* 0x0000003f04057836 */ /* 0x002fc60000000000 */
[----:B------:R-:W2:Y:S02]  /*101d0*/  LDL R20, [R1+0x60] ;  /* 0x0000600001147983 */ /* 0x000ea40000100800 */
[----:B------:R-:W-:Y:S02]  /*101e0*/  SHF.R.S32.HI R4, RZ, 0x1f, R5 ;  /* 0x0000001fff047819 */ /* 0x000fe40000011405 */
[----:B------:R-:W2:Y:S02]  /*101f0*/  LDL R19, [R1+0x64] ;  /* 0x0000640001137983 */ /* 0x000ea40000100800 */
[----:B------:R-:W-:Y:S02]  /*10200*/  LEA.HI R4, R4, R5, RZ, 0x6 ;  /* 0x0000000504047211 */ /* 0x000fe400078f30ff */
[----:B------:R-:W2:Y:S02]  /*10210*/  LDL R18, [R1+0x80] ;  /* 0x0000800001127983 */ /* 0x000ea40000100800 */
[----:B------:R-:W-:-:S02]  /*10220*/  SHF.R.S32.HI R4, RZ, 0x6, R4 ;  /* 0x00000006ff047819 */ /* 0x000fc40000011404 */
[----:B------:R-:W2:Y:S03]  /*10230*/  LDL R5, [R1+0x160] ;  /* 0x0001600001057983 */ /* 0x000ea60000100800 */
[----:B------:R-:W-:Y:S01]  /*10240*/  VIADD R4, R4, 0xfffffffd ;  /* 0xfffffffd04047836 */ /* 0x000fe20000000000 */
[----:B------:R-:W3:Y:S04]  /*10250*/  LDL R17, [R1+0x84] ;  /* 0x0000840001117983 */ /* 0x000ee80000100800 */
[----:B------:R-:W-:Y:S01]  /*10260*/  ISETP.GE.AND P1, PT, R187, R4, PT ;  /* 0x00000004bb00720c */ /* 0x000fe20003f26270 */
[----:B------:R-:W3:Y:S01]  /*10270*/  LDL R16, [R1+0xa0] ;  /* 0x0000a00001107983 */ /* 0x000ee20000100800 */
[----:B------:R-:W-:-:S03]  /*10280*/  SEL R4, RZ, 0x4, !P3 ;  /* 0x00000004ff047807 */ /* 0x000fc60005800000 */
[----:B------:R-:W3:Y:S01]  /*10290*/  LDL R15, [R1+0xa4] ;  /* 0x0000a400010f7983 */ /* 0x000ee20000100800 */
[----:B------:R-:W-:-:S03]  /*102a0*/  SEL R4, R4, RZ, !P1 ;  /* 0x000000ff04047207 */ /* 0x000fc60004800000 */
[----:B------:R-:W3:Y:S01]  /*102b0*/  LDL R14, [R1+0xc0] ;  /* 0x0000c000010e7983 */ /* 0x000ee20000100800 */
[----:B------:R-:W-:-:S03]  /*102c0*/  ISETP.NE.U32.AND P3, PT, R4, RZ, PT ;  /* 0x000000ff0400720c */ /* 0x000fc60003f65070 */
[----:B------:R-:W3:Y:S04]  /*102d0*/  LDL R13, [R1+0xc4] ;  /* 0x0000c400010d7983 */ /* 0x000ee80000100800 */
[----:B------:R-:W3:Y:S04]  /*102e0*/  LDL R12, [R1+0xe0] ;  /* 0x0000e000010c7983 */ /* 0x000ee80000100800 */
[----:B------:R-:W3:Y:S04]  /*102f0*/  LDL R11, [R1+0xe4] ;  /* 0x0000e400010b7983 */ /* 0x000ee80000100800 */
[----:B------:R-:W3:Y:S04]  /*10300*/  LDL R10, [R1+0x100] ;  /* 0x00010000010a7983 */ /* 0x000ee80000100800 */
[----:B------:R-:W3:Y:S04]  /*10310*/  LDL R9, [R1+0x104] ;  /* 0x0001040001097983 */ /* 0x000ee80000100800 */
[----:B------:R-:W3:Y:S04]  /*10320*/  LDL R8, [R1+0x120] ;  /* 0x0001200001087983 */ /* 0x000ee80000100800 */
[----:B------:R-:W3:Y:S01]  /*10330*/  LDL R7, [R1+0x124] ;  /* 0x0001240001077983 */ /* 0x000ee20000100800 */
[----:B------:R-:W-:Y:S01]  /*10340*/  BAR.SYNC.DEFER_BLOCKING 0x0 ;  /* 0x0000000000007b1d */ /* 0x000fe20000010000 */
[----:B--2--5:R-:W-:-:S05]  /*10350*/  IADD3 R4, P4, PT, R72, R5, RZ ;  /* 0x0000000548047210 */ /* 0x024fca0007f9e0ff */
[----:B------:R-:W-:-:S05]  /*10360*/  IMAD.X R5, R71, 0x1, R75, P4 ;  /* 0x0000000147057824 */ /* 0x000fca00020e064b */
[----:B------:R-:W-:Y:S01]  /*10370*/  @!PT LDS RZ, [RZ] ;  /* 0x00000000fffff984 */ /* 0x000fe20000000800 */
[----:B------:R-:W-:Y:S01]  /*10380*/  @!PT LDS RZ, [RZ] ;  /* 0x00000000fffff984 */ /* 0x000fe20000000800 */
[----:B------:R-:W-:Y:S01]  /*10390*/  @!PT LDS RZ, [RZ] ;  /* 0x00000000fffff984 */ /* 0x000fe20000000800 */
[----:B------:R1:W-:Y:S01]  /*103a0*/  LDGSTS.E [R188+0x18000], desc[UR32][R4.64], P3 ;  /* 0x1800000004bc7fae */ /* 0x0003e200099a1020 */
[----:B------:R-:W-:-:S04]  /*103b0*/  ISETP.GT.AND P3, PT, R74, 0x1, PT ;  /* 0x000000014a00780c */ /* 0x000fc80003f64270 */
[----:B-1----:R-:W-:-:S04]  /*103c0*/  SEL R4, RZ, 0x4, !P3 ;  /* 0x00000004ff047807 */ /* 0x002fc80005800000 */
[----:B------:R-:W-:-:S04]  /*103d0*/  SEL R4, R4, RZ, !P1 ;  /* 0x000000ff04047207 */ /* 0x000fc80004800000 */
[----:B------:R-:W-:Y:S02]  /*103e0*/  ISETP.NE.U32.AND P3, PT, R4, RZ, PT ;  /* 0x000000ff0400720c */ /* 0x000fe40003f65070 */
[----:B------:R-:W-:-:S05]  /*103f0*/  IADD3 R4, P4, PT, R72, R186, RZ ;  /* 0x000000ba48047210 */ /* 0x000fca0007f9e0ff */
[----:B------:R-:W-:-:S06]  /*10400*/  IMAD.X R5, R71, 0x1, R185, P4 ;  /* 0x0000000147057824 */ /* 0x000fcc00020e06b9 */
        /* <DEDUP_REMOVED lines=424> */
[----:B------:R-:W-:Y:S01]  /*11e90*/  ISETP.NE.U32.AND P3, PT, R4, RZ, PT ;  /* 0x000000ff0400720c */ /* 0x000fe20003f65070 */
[----:B------:R-:W1:Y:S01]  /*11ea0*/  S2R R6, SR_TID.X ;  /* 0x0000000000067919 */ /* 0x000e620000002100 */
[----:B------:R-:W-:-:S05]  /*11eb0*/  IADD3 R4, P4, PT, R72, R201, RZ ;  /* 0x000000c948047210 */ /* 0x000fca0007f9e0ff */
[----:B------:R-:W-:-:S06]  /*11ec0*/  IMAD.X R5, R71, 0x1, R202, P4 ;  /* 0x0000000147057824 */ /* 0x000fcc00020e06ca */
[----:B------:R2:W-:Y:S01]  /*11ed0*/  LDGSTS.E [R188+0x180f8], desc[UR32][R4.64], P3 ;  /* 0x180f800004bc7fae */ /* 0x0005e200099a1020 */
[----:B------:R-:W-:-:S04]  /*11ee0*/  ISETP.GT.AND P3, PT, R74, 0x3f, PT ;  /* 0x0000003f4a00780c */ /* 0x000fc80003f64270 */
[----:B--2---:R-:W-:-:S04]  /*11ef0*/  SEL R4, RZ, 0x4, !P3 ;  /* 0x00000004ff047807 */ /* 0x004fc80005800000 */
[----:B------:R-:W-:-:S04]  /*11f00*/  SEL R4, R4, RZ, !P1 ;  /* 0x000000ff04047207 */ /* 0x000fc80004800000 */
[----:B------:R-:W-:Y:S02]  /*11f10*/  ISETP.NE.U32.AND P3, PT, R4, RZ, PT ;  /* 0x000000ff0400720c */ /* 0x000fe40003f65070 */
[----:B------:R-:W-:Y:S02]  /*11f20*/  IADD3 R4, P4, PT, R72, R203, RZ ;  /* 0x000000cb48047210 */ /* 0x000fe40007f9e0ff */
[----:B-1----:R-:W-:-:S03]  /*11f30*/  LOP3.LUT R6, R6, 0x3f, RZ, 0xc0, !PT ;  /* 0x0000003f06067812 */ /* 0x002fc600078ec0ff */
[----:B------:R-:W-:Y:S01]  /*11f40*/  IMAD.X R5, R71, 0x1, R204, P4 ;  /* 0x0000000147057824 */ /* 0x000fe200020e06cc */
[----:B------:R-:W-:-:S05]  /*11f50*/  UIADD3 UR27, UPT, UPT, UR27, 0x1, URZ ;  /* 0x000000011b1b7890 */ /* 0x000fca000fffe0ff */
[----:B------:R1:W-:Y:S01]  /*11f60*/  LDGSTS.E [R188+0x180fc], desc[UR32][R4.64], P3 ;  /* 0x180fc00004bc7fae */ /* 0x0003e200099a1020 */
[----:B------:R-:W-:Y:S01]  /*11f70*/  ISETP.GE.AND P3, PT, R6, R74, PT ;  /* 0x0000004a0600720c */ /* 0x000fe20003f66270 */
[----:B------:R-:W-:Y:S02]  /*11f80*/  UISETP.GT.AND UP1, UPT, UR27, 0x2, UPT ;  /* 0x000000021b00788c */ /* 0x000fe4000bf24270 */
[----:B------:R-:W0:Y:S02]  /*11f90*/  LDGDEPBAR ;  /* 0x00000000000079af */ /* 0x000e240000000000 */
[----:B------:R-:W-:Y:S01]  /*11fa0*/  USEL UR27, UR27, URZ, !UP1 ;  /* 0x000000ff1b1b7287 */ /* 0x000fe2000c800000 */
[----:B-1----:R-:W-:-:S04]  /*11fb0*/  SEL R4, RZ, 0x4, P3 ;  /* 0x00000004ff047807 */ /* 0x002fc80001800000 */
[----:B------:R-:W-:Y:S01]  /*11fc0*/  SEL R4, R4, RZ, !P1 ;  /* 0x000000ff04047207 */ /* 0x000fe20004800000 */
[----:B------:R-:W-:-:S03]  /*11fd0*/  ULEA UR7, UR27, UR10, 0xf ;  /* 0x0000000a1b077291 */ /* 0x000fc6000f8e78ff */
[----:B------:R-:W-:Y:S02]  /*11fe0*/  ISETP.NE.U32.AND P1, PT, R4, RZ, PT ;  /* 0x000000ff0400720c */ /* 0x000fe40003f25070 */
[----:B------:R-:W-:Y:S01]  /*11ff0*/  IADD3 R4, P3, PT, R73, R205, RZ ;  /* 0x000000cd49047210 */ /* 0x000fe20007f7e0ff */
[----:B------:R-:W-:-:S04]  /*12000*/  VIADD R6, R2, UR7 ;  /* 0x0000000702067c36 */ /* 0x000fc80008000000 */
[----:B------:R-:W-:-:S06]  /*12010*/  IMAD.X R5, R76, 0x1, R206, P3 ;  /* 0x000000014c057824 */ /* 0x000fcc00018e06ce */
[----:B------:R1:W-:Y:S02]  /*12020*/  LDGSTS.E [R6], desc[UR32][R4.64], P1 ;  /* 0x0000000004067fae */ /* 0x0003e400089a1020 */
[----:B-1----:R-:W-:-:S05]  /*12030*/  IADD3 R4, P3, PT, R73, R213, RZ ;  /* 0x000000d549047210 */ /* 0x002fca0007f7e0ff */
[----:B------:R-:W-:-:S05]  /*12040*/  IMAD.X R5, R76, 0x1, R214, P3 ;  /* 0x000000014c057824 */ /* 0x000fca00018e06d6 */
[----:B------:R1:W-:Y:S02]  /*12050*/  LDGSTS.E [R6+0x400], desc[UR32][R4.64], P1 ;  /* 0x0040000004067fae */ /* 0x0003e400089a1020 */
        /* <DEDUP_REMOVED lines=12> */
[C---:B---3--:R-:W-:Y:S02]  /*12120*/  IADD3 R4, P3, PT, R73.reuse, R26, RZ ;  /* 0x0000001a49047210 */ /* 0x048fe40007f7e0ff */
[----:B------:R-:W2:Y:S03]  /*12130*/  LDL R26, [R1+0x8] ;  /* 0x00000800011a7983 */ /* 0x000ea60000100800 */
[----:B----4-:R-:W-:Y:S02]  /*12140*/  IMAD.X R5, R76, 0x1, R25, P3 ;  /* 0x000000014c057824 */ /* 0x010fe400018e0619 */
[----:B------:R-:W3:Y:S04]  /*12150*/  LDL R25, [R1+0xc] ;  /* 0x00000c0001197983 */ /* 0x000ee80000100800 */
[----:B------:R1:W-:Y:S02]  /*12160*/  LDGSTS.E [R6+0x1800], desc[UR32][R4.64], P1 ;  /* 0x0180000004067fae */ /* 0x0003e400089a1020 */
[----:B-1----:R-:W-:-:S02]  /*12170*/  IADD3 R4, P3, PT, R73, R24, RZ ;  /* 0x0000001849047210 */ /* 0x002fc40007f7e0ff */
[----:B------:R-:W4:Y:S03]  /*12180*/  LDL R24, [R1+0x28] ;  /* 0x0000280001187983 */ /* 0x000f260000100800 */
[----:B------:R-:W-:Y:S02]  /*12190*/  IMAD.X R5, R76, 0x1, R23, P3 ;  /* 0x000000014c057824 */ /* 0x000fe400018e0617 */
[----:B------:R-:W2:Y:S04]  /*121a0*/  LDL R23, [R1+0x2c] ;  /* 0x00002c0001177983 */ /* 0x000ea80000100800 */
[----:B------:R1:W-:Y:S02]  /*121b0*/  LDGSTS.E [R6+0x1c00], desc[UR32][R4.64], P1 ;  /* 0x01c0000004067fae */ /* 0x0003e400089a1020 */
[----:B-1----:R-:W-:-:S02]  /*121c0*/  IADD3 R4, P3, PT, R73, R22, RZ ;  /* 0x0000001649047210 */ /* 0x002fc40007f7e0ff */
[----:B------:R-:W2:Y:S03]  /*121d0*/  LDL R22, [R1+0x48] ;  /* 0x0000480001167983 */ /* 0x000ea60000100800 */
[----:B------:R-:W-:Y:S02]  /*121e0*/  IMAD.X R5, R76, 0x1, R21, P3 ;  /* 0x000000014c057824 */ /* 0x000fe400018e0615 */
[----:B------:R-:W2:Y:S04]  /*121f0*/  LDL R21, [R1+0x4c] ;  /* 0x00004c0001157983 */ /* 0x000ea80000100800 */
[----:B------:R1:W-:Y:S02]  /*12200*/  LDGSTS.E [R6+0x2000], desc[UR32][R4.64], P1 ;  /* 0x0200000004067fae */ /* 0x0003e400089a1020 */
[----:B-1----:R-:W-:-:S02]  /*12210*/  IADD3 R4, P3, PT, R73, R20, RZ ;  /* 0x0000001449047210 */ /* 0x002fc40007f7e0ff */
[----:B------:R-:W4:Y:S03]  /*12220*/  LDL R20, [R1+0x68] ;  /* 0x0000680001147983 */ /* 0x000f260000100800 */
[----:B------:R-:W-:Y:S02]  /*12230*/  IMAD.X R5, R76, 0x1, R19, P3 ;  /* 0x000000014c057824 */ /* 0x000fe400018e0613 */
[----:B------:R-:W4:Y:S04]  /*12240*/  LDL R19, [R1+0x6c] ;  /* 0x00006c0001137983 */ /* 0x000f280000100800 */
        /* <DEDUP_REMOVED lines=28> */
[----:B------:R-:W-:Y:S01]  /*12410*/  IMAD.X R5, R76, 0x1, R7, P3 ;  /* 0x000000014c057824 */ /* 0x000fe200018e0607 */
[----:B------:R-:W-:-:S04]  /*12420*/  LOP3.LUT R7, R2, 0x20, RZ, 0x3c, !PT ;  /* 0x0000002002077812 */ /* 0x000fc800078e3cff */
[----:B------:R1:W-:Y:S02]  /*12430*/  LDGSTS.E [R6+0x3c00], desc[UR32][R4.64], P1 ;  /* 0x03c0000004067fae */ /* 0x0003e400089a1020 */
[----:B-1----:R-:W-:Y:S02]  /*12440*/  VIADD R6, R7, UR7 ;  /* 0x0000000707067c36 */ /* 0x002fe40008000000 */
[----:B------:R-:W4:Y:S01]  /*12450*/  LDL R7, [R1+0x12c] ;  /* 0x00012c0001077983 */ /* 0x000f220000100800 */
[----:B------:R-:W-:-:S05]  /*12460*/  IADD3 R4, P3, PT, R73, R207, RZ ;  /* 0x000000cf49047210 */ /* 0x000fca0007f7e0ff */
        /* <DEDUP_REMOVED lines=17> */
[C---:B--2---:R-:W-:Y:S02]  /*12580*/  IADD3 R4, P3, PT, R73.reuse, R26, RZ ;  /* 0x0000001a49047210 */ /* 0x044fe40007f7e0ff */
[----:B------:R-:W2:Y:S03]  /*12590*/  LDL R26, [R1+0x10] ;  /* 0x00001000011a7983 */ /* 0x000ea60000100800 */
[----:B---3--:R-:W-:Y:S02]  /*125a0*/  IMAD.X R5, R76, 0x1, R25, P3 ;  /* 0x000000014c057824 */ /* 0x008fe400018e0619 */
[----:B------:R-:W3:Y:S04]  /*125b0*/  LDL R25, [R1+0x14] ;  /* 0x0000140001197983 */ /* 0x000ee80000100800 */
[----:B------:R4:W-:Y:S02]  /*125c0*/  LDGSTS.E [R6+0x1900], desc[UR32][R4.64], P1 ;  /* 0x0190000004067fae */ /* 0x0009e400089a1020 */
[----:B----4-:R-:W-:-:S02]  /*125d0*/  IADD3 R4, P3, PT, R73, R24, RZ ;  /* 0x0000001849047210 */ /* 0x010fc40007f7e0ff */
        /* <DEDUP_REMOVED lines=134> */
[----:B--2---:R-:W-:-:S05]  /*12e40*/  IADD3 R4, P3, PT, R73, R26, RZ ;  /* 0x0000001a49047210 */ /* 0x004fca0007f7e0ff */
[----:B---3--:R-:W-:-:S05]  /*12e50*/  IMAD.X R5, R76, 0x1, R25, P3 ;  /* 0x000000014c057824 */ /* 0x008fca00018e0619 */
[----:B------:R4:W-:Y:S02]  /*12e60*/  LDGSTS.E [R6+0x1b00], desc[UR32][R4.64], P1 ;  /* 0x01b0000004067fae */ /* 0x0009e400089a1020 */
[----:B----4-:R-:W-:-:S05]  /*12e70*/  IADD3 R4, P3, PT, R73, R24, RZ ;  /* 0x0000001849047210 */ /* 0x010fca0007f7e0ff */
[----:B------:R-:W-:-:S05]  /*12e80*/  IMAD.X R5, R76, 0x1, R23, P3 ;  /* 0x000000014c057824 */ /* 0x000fca00018e0617 */
[----:B------:R1:W-:Y:S02]  /*12e90*/  LDGSTS.E [R6+0x1f00], desc[UR32][R4.64], P1 ;  /* 0x01f0000004067fae */ /* 0x0003e400089a1020 */
[----:B-1----:R-:W-:-:S05]  /*12ea0*/  IADD3 R4, P3, PT, R73, R22, RZ ;  /* 0x0000001649047210 */ /* 0x002fca0007f7e0ff */
[----:B------:R-:W-:Y:S02]  /*12eb0*/  IMAD.X R5, R76, 0x1, R7, P3 ;  /* 0x000000014c057824 */ /* 0x000fe400018e0607 */
[----:B------:R-:W2:Y:S04]  /*12ec0*/  LDL R7, [R1+0x140] ;  /* 0x0001400001077983 */ /* 0x000ea80000100800 */
        /* <DEDUP_REMOVED lines=18> */
[----:B------:R1:W-:Y:S01]  /*12ff0*/  LDGSTS.E [R6+0x3b00], desc[UR32][R4.64], P1 ;  /* 0x03b0000004067fae */ /* 0x0003e200089a1020 */
[----:B------:R-:W-:Y:S01]  /*13000*/  VIADD R187, R187, 0x1 ;  /* 0x00000001bbbb7836 */ /* 0x000fe20000000000 */
[----:B-1----:R-:W-:-:S05]  /*13010*/  IADD3 R4, P3, PT, R73, R9, RZ ;  /* 0x0000000949047210 */ /* 0x002fca0007f7e0ff */
[----:B------:R-:W-:Y:S01]  /*13020*/  IMAD.X R5, R76, 0x1, R8, P3 ;  /* 0x000000014c057824 */ /* 0x000fe200018e0608 */
[----:B------:R-:W-:-:S04]  /*13030*/  UIADD3 UR26, UPT, UPT, UR26, 0x1, URZ ;  /* 0x000000011a1a7890 */ /* 0x000fc8000fffe0ff */
[----:B------:R1:W-:Y:S01]  /*13040*/  LDGSTS.E [R6+0x3f00], desc[UR32][R4.64], P1 ;  /* 0x03f0000004067fae */ /* 0x0003e200089a1020 */
[----:B------:R-:W-:Y:S01]  /*13050*/  UISETP.GT.AND UP1, UPT, UR26, 0x1, UPT ;  /* 0x000000011a00788c */ /* 0x000fe2000bf24270 */
[----:B------:R-:W-:Y:S02]  /*13060*/  IADD3 R73, P3, PT, R73, R69, RZ ;  /* 0x0000004549497210 */ /* 0x000fe40007f7e0ff */
[----:B------:R-:W-:Y:S01]  /*13070*/  IADD3 R72, P4, PT, R72, R3, RZ ;  /* 0x0000000348487210 */ /* 0x000fe20007f9e0ff */
[----:B------:R-:W-:Y:S01]  /*13080*/  USEL UR7, URZ, 0x1, !UP1 ;  /* 0x00000001ff077887 */ /* 0x000fe2000c800000 */
[----:B------:R-:W0:Y:S01]  /*13090*/  LDGDEPBAR ;  /* 0x00000000000079af */ /* 0x000e220000000000 */
[----:B------:R-:W-:Y:S02]  /*130a0*/  USEL UR26, UR26, URZ, !UP1 ;  /* 0x000000ff1a1a7287 */ /* 0x000fe4000c800000 */
[----:B------:R-:W-:Y:S02]  /*130b0*/  ULOP3.LUT UR7, UR4, UR7, URZ, 0x3c, !UPT ;  /* 0x0000000704077292 */ /* 0x000fe4000f8e3cff */
[----:B-1----:R-:W-:-:S02]  /*130c0*/  IMAD.U32 R4, RZ, RZ, UR4 ;  /* 0x00000004ff047e24 */ /* 0x002fc4000f8e00ff */
[----:B------:R-:W-:Y:S02]  /*130d0*/  VIADD R74, R74, 0xffffffc0 ;  /* 0xffffffc04a4a7836 */ /* 0x000fe40000000000 */
[----:B------:R-:W-:Y:S02]  /*130e0*/  IMAD.X R76, R76, 0x1, R70, P3 ;  /* 0x000000014c4c7824 */ /* 0x000fe400018e0646 */
[----:B------:R-:W-:Y:S01]  /*130f0*/  IMAD.X R71, R71, 0x1, R68, P4 ;  /* 0x0000000147477824 */ /* 0x000fe200020e0644 */
[----:B--2---:R-:W-:-:S13]  /*13100*/  ISETP.NE.U32.AND P1, PT, R7, R187, PT ;  /* 0x000000bb0700720c */ /* 0x004fda0003f25070 */
[----:B------:R-:W-:Y:S05]  /*13110*/  @P1 BRA `(.L_x_11) ;  /* 0xffffffc800a01947 */ /* 0x000fea000383ffff */
.L_x_8:
[----:B------:R-:W2:Y:S01]  /*13120*/  LDL.LU R5, [R1+0x2cc] ;  /* 0x0002cc0001057983 */ /* 0x000ea20000300800 */
[----:B------:R-:W1:Y:S03]  /*13130*/  LDCU UR5, c[0x0][0x3b8] ;  /* 0x00007700ff0577ac */ /* 0x000e660008000800 */
[----:B---3--:R-:W3:Y:S01]  /*13140*/  LDL.LU R6, [R1+0x2c8] ;  /* 0x0002c80001067983 */ /* 0x008ee20000300800 */
[----:B------:R-:W3:Y:S01]  /*13150*/  LDCU.128 UR16, c[0x0][0x390] ;  /* 0x00007200ff1077ac */ /* 0x000ee20008000c00 */
[----:B------:R-:W4:Y:S01]  /*13160*/  S2R R7, SR_CgaCtaId ;  /* 0x0000000000077919 */ /* 0x000f220000008800 */
[----:B------:R-:W5:Y:S01]  /*13170*/  LDCU UR6, c[0x0][0x3b4] ;  /* 0x00007680ff0677ac */ /* 0x000f620008000800 */
[----:B------:R-:W1:Y:S01]  /*13180*/  LDCU UR7, c[0x0][0x39c] ;  /* 0x00007380ff0777ac */ /* 0x000e620008000800 */
[----:B----4-:R-:W-:-:S05]  /*13190*/  IMAD.SHL.U32 R3, R7, 0x80, RZ ;  /* 0x0000008007037824 */ /* 0x010fca00078e00ff */
[----:B--2---:R-:W-:-:S05]  /*131a0*/  LOP3.LUT R3, R5, 0x180, R3, 0xf8, !PT ;  /* 0x0000018005037812 */ /* 0x004fca00078ef803 */
[----:B-1----:R-:W-:-:S04]  /*131b0*/  IMAD R5, R3, UR5, RZ ;  /* 0x0000000503057c24 */ /* 0x002fc8000f8e02ff */
[----:B------:R-:W-:-:S04]  /*131c0*/  VIADD R7, R5, UR5 ;  /* 0x0000000505077c36 */ /* 0x000fc80008000000 */
[----:B------:R-:W-:-:S04]  /*131d0*/  VIADD R9, R7, UR5 ;  /* 0x0000000507097c36 */ /* 0x000fc80008000000 */
[----:B------:R-:W-:-:S04]  /*131e0*/  VIADD R11, R9, UR5 ;  /* 0x00000005090b7c36 */ /* 0x000fc80008000000 */
[----:B------:R-:W-:Y:S01]  /*131f0*/  VIADD R141, R11, UR5 ;  /* 0x000000050b8d7c36 */ /* 0x000fe20008000000 */
[----:B---3--:R-:W-:-:S03]  /*13200*/  ISETP.GE.AND P0, PT, R6, UR18, PT ;  /* 0x0000001206007c0c */ /* 0x008fc6000bf06270 */
[----:B------:R-:W-:Y:S01]  /*13210*/  VIADD R143, R141, UR5 ;  /* 0x000000058d8f7c36 */ /* 0x000fe20008000000 */
[C---:B------:R-:W-:Y:S01]  /*13220*/  LOP3.LUT R2, R3.reuse, 0x7f, RZ, 0xfc, !PT ;  /* 0x0000007f03027812 */ /* 0x040fe200078efcff */
[----:B-----5:R-:W-:Y:S01]  /*13230*/  IMAD R0, R6, UR6, RZ ;  /* 0x0000000606007c24 */ /* 0x020fe2000f8e02ff */
[----:B------:R-:W-:Y:S01]  /*13240*/  LOP3.LUT R6, R3, 0x1, RZ, 0xfc, !PT ;  /* 0x0000000103067812 */ /* 0x000fe200078efcff */
[----:B------:R-:W-:Y:S01]  /*13250*/  VIADD R145, R143, UR5 ;  /* 0x000000058f917c36 */ /* 0x000fe20008000000 */
[----:B------:R-:W-:Y:S02]  /*13260*/  LOP3.LUT R4, R3, 0x2, RZ, 0xfc, !PT ;  /* 0x0000000203047812 */ /* 0x000fe400078efcff */
[----:B------:R-:W-:Y:S01]  /*13270*/  ISETP.LT.AND P1, PT, R2, UR7, !P0 ;  /* 0x0000000702007c0c */ /* 0x000fe2000c721270 */
[----:B------:R-:W-:Y:S01]  /*13280*/  VIADD R147, R145, UR5 ;  /* 0x0000000591937c36 */ /* 0x000fe20008000000 */
[----:B------:R-:W-:Y:S02]  /*13290*/  ISETP.LT.AND P4, PT, R6, UR19, !P0 ;  /* 0x0000001306007c0c */ /* 0x000fe4000c781270 */
[----:B------:R-:W-:-:S02]  /*132a0*/  ISETP.LT.AND P3, PT, R4, UR19, !P0 ;  /* 0x0000001304007c0c */ /* 0x000fc4000c761270 */
[----:B------:R-:W-:Y:S01]  /*132b0*/  LEA R2, P5, R0, UR16, 0x2 ;  /* 0x0000001000027c11 */ /* 0x000fe2000f8a10ff */
[----:B------:R-:W-:-:S12]  /*132c0*/  @!P6 BRA `(.L_x_12) ;  /* 0x000000000010e947 */ /* 0x000fd80003800000 */
[----:B------:R-:W-:-:S06]  /*132d0*/  USHF.L.U32 UR4, UR4, 0x1f, URZ ;  /* 0x0000001f04047899 */ /* 0x000fcc00080006ff */
[----:B------:R-:W-:-:S04]  /*132e0*/  IMAD.U32 R4, RZ, RZ, UR4 ;  /* 0x00000004ff047e24 */ /* 0x000fc8000f8e00ff */
[----:B------:R-:W1:Y:S02]  /*132f0*/  SYNCS.PHASECHK.TRANS64.TRYWAIT P6, [UR8], R4 ;  /* 0x00000004ff0075a7 */ /* 0x000e6400080c1108 */
[----:B-1----:R-:W-:Y:S05]  /*13300*/  @!P6 BRA `(.L_x_13) ;  /* 0x000000380054e947 */ /* 0x002fea0003800000 */
.L_x_12:
[----:B------:R-:W-:-:S04]  /*13310*/  DEPBAR.LE SB0, 0x0 ;  /* 0x000080000000791a */ /* 0x000fc80000000000 */
[----:B------:R-:W-:Y:S01]  /*13320*/  BAR.SYNC.DEFER_BLOCKING 0x0 ;  /* 0x0000000000007b1d */ /* 0x000fe20000010000 */
[----:B------:R-:W-:Y:S01]  /*13330*/  VIADD R149, R147, UR5 ;  /* 0x0000000593957c36 */ /* 0x000fe20008000000 */
[----:B------:R-:W-:Y:S02]  /*13340*/  LEA.HI.X.SX32 R0, R0, UR17, 0x2, P5 ;  /* 0x0000001100007c11 */ /* 0x000fe4000a8f16ff */
[----:B------:R-:W-:Y:S01]  /*13350*/  LEA R132, P5, R5, R2, 0x2 ;  /* 0x0000000205847211 */ /* 0x000fe200078a10ff */
[----:B------:R-:W-:Y:S01]  /*13360*/  VIADD R151, R149, UR5 ;  /* 0x0000000595977c36 */ /* 0x000fe20008000000 */
[----:B------:R-:W-:Y:S01]  /*13370*/  ISETP.LT.AND P6, PT, R3, UR19, !P0 ;  /* 0x0000001303007c0c */ /* 0x000fe2000c7c1270 */
[----:B------:R-:W1:Y:S01]  /*13380*/  LDCU UR4, c[0x0][0x39c] ;  /* 0x00007380ff0477ac */ /* 0x000e620008000800 */
[----:B------:R-:W-:Y:S01]  /*13390*/  LEA.HI.X.SX32 R133, R5, R0, 0x2, P5 ;  /* 0x0000000005857211 */ /* 0x000fe200028f16ff */
[----:B------:R-:W-:Y:S01]  /*133a0*/  VIADD R153, R151, UR5 ;  /* 0x0000000597997c36 */ /* 0x000fe20008000000 */
[----:B------:R-:W-:Y:S01]  /*133b0*/  LEA R134, P5, R7, R2, 0x2 ;  /* 0x0000000207867211 */ /* 0x000fe200078a10ff */
[----:B------:R-:W2:Y:S01]  /*133c0*/  LDCU UR6, c[0x0][0x39c] ;  /* 0x00007380ff0677ac */ /* 0x000ea20008000800 */
[----:B------:R-:W-:Y:S01]  /*133d0*/  LOP3.LUT R196, R3, 0x3, RZ, 0xfc, !PT ;  /* 0x0000000303c47812 */ /* 0x000fe200078efcff */
[----:B------:R-:W-:Y:S01]  /*133e0*/  VIADD R155, R153, UR5 ;  /* 0x00000005999b7c36 */ /* 0x000fe20008000000 */
[----:B------:R-:W-:Y:S01]  /*133f0*/  LEA.HI.X.SX32 R135, R7, R0, 0x2, P5 ;  /* 0x0000000007877211 */ /* 0x000fe200028f16ff */
[----:B------:R-:W3:Y:S01]  /*13400*/  LDCU UR7, c[0x0][0x39c] ;  /* 0x00007380ff0777ac */ /* 0x000ee20008000800 */
[----:B------:R-:W-:Y:S01]  /*13410*/  LEA R138, P5, R11, R2, 0x2 ;  /* 0x000000020b8a7211 */ /* 0x000fe200078a10ff */
[----:B------:R-:W-:Y:S01]  /*13420*/  VIADD R157, R155, UR5 ;  /* 0x000000059b9d7c36 */ /* 0x000fe20008000000 */
[----:B------:R-:W-:Y:S01]  /*13430*/  LOP3.LUT R194, R3, 0x4, RZ, 0xfc, !PT ;  /* 0x0000000403c27812 */ /* 0x000fe200078efcff */
[----:B------:R-:W4:Y:S01]  /*13440*/  LDCU UR8, c[0x0][0x39c] ;  /* 0x00007380ff0877ac */ /* 0x000f220008000800 */
[----:B------:R-:W-:Y:S01]  /*13450*/  LEA.HI.X.SX32 R139, R11, R0, 0x2, P5 ;  /* 0x000000000b8b7211 */ /* 0x000fe200028f16ff */
[----:B------:R-:W-:Y:S01]  /*13460*/  VIADD R159, R157, UR5 ;  /* 0x000000059d9f7c36 */ /* 0x000fe20008000000 */
[----:B------:R-:W-:Y:S01]  /*13470*/  LEA R192, P5, R141, R2, 0x2 ;  /* 0x000000028dc07211 */ /* 0x000fe200078a10ff */
[----:B------:R-:W5:Y:S01]  /*13480*/  LDCU UR9, c[0x0][0x39c] ;  /* 0x00007380ff0977ac */ /* 0x000f620008000800 */
[----:B------:R-:W1:Y:S02]  /*13490*/  @!P2 SYNCS.CCTL.IV [UR10+0x28000] ;  /* 0x02800000ff00a9b1 */ /* 0x000e64000800000a */
[----:B-1----:R-:W-:Y:S01]  /*134a0*/  BAR.SYNC.DEFER_BLOCKING 0x0 ;  /* 0x0000000000007b1d */ /* 0x002fe20000010000 */
[----:B------:R-:W-:Y:S01]  /*134b0*/  VIADD R161, R159, UR5 ;  /* 0x000000059fa17c36 */ /* 0x000fe20008000000 */
[----:B------:R-:W-:-:S02]  /*134c0*/  LEA.HI.X.SX32 R193, R141, R0, 0x2, P5 ;  /* 0x000000008dc17211 */ /* 0x000fc400028f16ff */
[----:B------:R-:W-:Y:S01]  /*134d0*/  LEA R182, P5, R145, R2, 0x2 ;  /* 0x0000000291b67211 */ /* 0x000fe200078a10ff */
[----:B------:R-:W-:-:S03]  /*134e0*/  VIADD R141, R161, UR5 ;  /* 0x00000005a18d7c36 */ /* 0x000fc60008000000 */
[----:B------:R-:W-:Y:S02]  /*134f0*/  LEA.HI.X.SX32 R183, R145, R0, 0x2, P5 ;  /* 0x0000000091b77211 */ /* 0x000fe400028f16ff */
[----:B------:R-:W-:-:S04]  /*13500*/  LEA R178, P5, R149, R2, 0x2 ;  /* 0x0000000295b27211 */ /* 0x000fc800078a10ff */
[----:B------:R-:W-:Y:S02]  /*13510*/  LEA.HI.X.SX32 R179, R149, R0, 0x2, P5 ;  /* 0x0000000095b37211 */ /* 0x000fe400028f16ff */
[----:B------:R-:W-:-:S04]  /*13520*/  LEA R176, P5, R153, R2, 0x2 ;  /* 0x0000000299b07211 */ /* 0x000fc800078a10ff */
[----:B------:R-:W-:Y:S02]  /*13530*/  LEA.HI.X.SX32 R177, R153, R0, 0x2, P5 ;  /* 0x0000000099b17211 */ /* 0x000fe400028f16ff */
[-C--:B------:R-:W-:Y:S01]  /*13540*/  LEA R172, P5, R157, R2.reuse, 0x2 ;  /* 0x000000029dac7211 */ /* 0x080fe200078a10ff */
[----:B------:R-:W1:Y:S01]  /*13550*/  @!P2 SYNCS.CCTL.IV [UR10+0x28008] ;  /* 0x02800800ff00a9b1 */ /* 0x000e62000800000a */
[----:B------:R-:W-:Y:S02]  /*13560*/  LEA R136, P2, R9, R2, 0x2 ;  /* 0x0000000209887211 */ /* 0x000fe400078410ff */
[-C--:B------:R-:W-:Y:S02]  /*13570*/  LEA.HI.X.SX32 R173, R157, R0.reuse, 0x2, P5 ;  /* 0x000000009dad7211 */ /* 0x080fe400028f16ff */
[----:B------:R-:W-:Y:S02]  /*13580*/  LEA.HI.X.SX32 R137, R9, R0, 0x2, P2 ;  /* 0x0000000009897211 */ /* 0x000fe400010f16ff */
[-C--:B------:R-:W-:Y:S01]  /*13590*/  LEA R186, P2, R143, R2.reuse, 0x2 ;  /* 0x000000028fba7211 */ /* 0x080fe200078410ff */
[----:B------:R-:W1:Y:S01]  /*135a0*/  LDTM.x128 R4, tmem[UR12] ;  /* 0x0000000c000479ee */ /* 0x000e6200083c0000 */
[----:B------:R-:W-:Y:S01]  /*135b0*/  LEA R168, P5, R161, R2, 0x2 ;  /* 0x00000002a1a87211 */ /* 0x000fe200078a10ff */
[----:B------:R-:W-:Y:S01]  /*135c0*/  NOP ;  /* 0x0000000000007918 */ /* 0x000fe20000000000 */
[----:B------:R-:W-:Y:S01]  /*135d0*/  LEA.HI.X.SX32 R187, R143, R0, 0x2, P2 ;  /* 0x000000008fbb7211 */ /* 0x000fe200010f16ff */
[----:B------:R-:W-:Y:S01]  /*135e0*/  VIADD R143, R141, UR5 ;  /* 0x000000058d8f7c36 */ /* 0x000fe20008000000 */
[----:B------:R-:W-:-:S02]  /*135f0*/  LEA R184, P2, R147, R2, 0x2 ;  /* 0x0000000293b87211 */ /* 0x000fc400078410ff */
[-C--:B------:R-:W-:Y:S01]  /*13600*/  LEA.HI.X.SX32 R169, R161, R0.reuse, 0x2, P5 ;  /* 0x00000000a1a97211 */ /* 0x080fe200028f16ff */
[----:B------:R-:W-:Y:S01]  /*13610*/  VIADD R145, R143, UR5 ;  /* 0x000000058f917c36 */ /* 0x000fe20008000000 */
[----:B------:R-:W-:Y:S02]  /*13620*/  LEA.HI.X.SX32 R185, R147, R0, 0x2, P2 ;  /* 0x0000000093b97211 */ /* 0x000fe400010f16ff */
[-C--:B------:R-:W-:Y:S01]  /*13630*/  LEA R180, P2, R151, R2.reuse, 0x2 ;  /* 0x0000000297b47211 */ /* 0x080fe200078410ff */
[----:B------:R-:W-:Y:S01]  /*13640*/  VIADD R147, R145, UR5 ;  /* 0x0000000591937c36 */ /* 0x000fe20008000000 */
[----:B------:R-:W-:Y:S02]  /*13650*/  LEA R164, P5, R143, R2, 0x2 ;  /* 0x000000028fa47211 */ /* 0x000fe400078a10ff */
        /* <DEDUP_REMOVED lines=8> */
[----:B------:R-:W-:Y:S01]  /*136e0*/  LEA R160, P5, R147, R2, 0x2 ;  /* 0x0000000293a07211 */ /* 0x000fe200078a10ff */
[----:B-1----:R1:W-:Y:S01]  /*136f0*/  @P6 STG.E desc[UR32][R132.64], R4 ;  /* 0x0000000484006986 */ /* 0x0023e2000c101920 */
[----:B------:R-:W-:Y:S01]  /*13700*/  LEA.HI.X.SX32 R171, R159, R0, 0x2, P2 ;  /* 0x000000009fab7211 */ /* 0x000fe200010f16ff */
[----:B------:R-:W-:Y:S01]  /*13710*/  VIADD R189, R153, UR5 ;  /* 0x0000000599bd7c36 */ /* 0x000fe20008000000 */
[----:B------:R-:W-:Y:S01]  /*13720*/  LEA R166, P2, R141, R2, 0x2 ;  /* 0x000000028da67211 */ /* 0x000fe200078410ff */
[----:B------:R-:W-:Y:S01]  /*13730*/  @P4 STG.E desc[UR32][R134.64], R5 ;  /* 0x0000000586004986 */ /* 0x000fe2000c101920 */
[----:B------:R-:W-:-:S02]  /*13740*/  LEA.HI.X.SX32 R161, R147, R0, 0x2, P5 ;  /* 0x0000000093a17211 */ /* 0x000fc400028f16ff */
[----:B------:R-:W-:Y:S01]  /*13750*/  LEA.HI.X.SX32 R167, R141, R0, 0x2, P2 ;  /* 0x000000008da77211 */ /* 0x000fe200010f16ff */
[----:B------:R-:W-:Y:S01]  /*13760*/  VIADD R141, R189, UR5 ;  /* 0x00000005bd8d7c36 */ /* 0x000fe20008000000 */
[-C--:B------:R-:W-:Y:S01]  /*13770*/  LEA R162, P2, R145, R2.reuse, 0x2 ;  /* 0x0000000291a27211 */ /* 0x080fe200078410ff */
[----:B------:R-:W-:Y:S01]  /*13780*/  @P3 STG.E desc[UR32][R136.64], R6 ;  /* 0x0000000688003986 */ /* 0x000fe2000c101920 */
[----:B------:R-:W-:Y:S01]  /*13790*/  LEA R156, P5, R151, R2, 0x2 ;  /* 0x00000002979c7211 */ /* 0x000fe200078a10ff */
[----:B------:R-:W-:Y:S01]  /*137a0*/  VIADD R143, R141, UR5 ;  /* 0x000000058d8f7c36 */ /* 0x000fe20008000000 */
[----:B------:R-:W-:Y:S02]  /*137b0*/  LEA.HI.X.SX32 R163, R145, R0, 0x2, P2 ;  /* 0x0000000091a37211 */ /* 0x000fe400010f16ff */
[----:B------:R-:W-:Y:S01]  /*137c0*/  LEA R158, P2, R149, R2, 0x2 ;  /* 0x00000002959e7211 */ /* 0x000fe200078410ff */
[----:B------:R-:W-:Y:S01]  /*137d0*/  VIADD R145, R143, UR5 ;  /* 0x000000058f917c36 */ /* 0x000fe20008000000 */
[----:B------:R-:W-:-:S02]  /*137e0*/  LEA.HI.X.SX32 R157, R151, R0, 0x2, P5 ;  /* 0x00000000979d7211 */ /* 0x000fc400028f16ff */
[----:B------:R-:W-:Y:S01]  /*137f0*/  LEA.HI.X.SX32 R159, R149, R0, 0x2, P2 ;  /* 0x00000000959f7211 */ /* 0x000fe200010f16ff */
[----:B------:R-:W-:Y:S01]  /*13800*/  VIADD R147, R145, UR5 ;  /* 0x0000000591937c36 */ /* 0x000fe20008000000 */
[-C--:B------:R-:W-:Y:S02]  /*13810*/  LEA R150, P5, R189, R2.reuse, 0x2 ;  /* 0x00000002bd967211 */ /* 0x080fe400078a10ff */
[----:B------:R-:W-:Y:S02]  /*13820*/  LEA R154, P2, R153, R2, 0x2 ;  /* 0x00000002999a7211 */ /* 0x000fe400078410ff */
[-C--:B------:R-:W-:Y:S01]  /*13830*/  LEA.HI.X.SX32 R151, R189, R0.reuse, 0x2, P5 ;  /* 0x00000000bd977211 */ /* 0x080fe200028f16ff */
[----:B------:R-:W-:Y:S01]  /*13840*/  VIADD R189, R147, UR5 ;  /* 0x0000000593bd7c36 */ /* 0x000fe20008000000 */
[----:B------:R-:W-:Y:S02]  /*13850*/  LEA.HI.X.SX32 R155, R153, R0, 0x2, P2 ;  /* 0x00000000999b7211 */ /* 0x000fe400010f16ff */
[-C--:B------:R-:W-:Y:S01]  /*13860*/  LEA R152, P2, R141, R2.reuse, 0x2 ;  /* 0x000000028d987211 */ /* 0x080fe200078410ff */
[----:B------:R-:W-:Y:S01]  /*13870*/  VIADD R191, R189, UR5 ;  /* 0x00000005bdbf7c36 */ /* 0x000fe20008000000 */
[----:B------:R-:W-:-:S02]  /*13880*/  LEA R148, P5, R143, R2, 0x2 ;  /* 0x000000028f947211 */ /* 0x000fc400078a10ff */
[----:B------:R-:W-:Y:S01]  /*13890*/  LEA.HI.X.SX32 R153, R141, R0, 0x2, P2 ;  /* 0x000000008d997211 */ /* 0x000fe200010f16ff */
[----:B------:R-:W-:Y:S01]  /*138a0*/  VIADD R195, R191, UR5 ;  /* 0x00000005bfc37c36 */ /* 0x000fe20008000000 */
[----:B------:R-:W-:Y:S02]  /*138b0*/  LEA R144, P2, R145, R2, 0x2 ;  /* 0x0000000291907211 */ /* 0x000fe400078410ff */
[----:B------:R-:W-:Y:S01]  /*138c0*/  LEA.HI.X.SX32 R149, R143, R0, 0x2, P5 ;  /* 0x000000008f957211 */ /* 0x000fe200028f16ff */
[----:B------:R-:W-:Y:S01]  /*138d0*/  VIADD R197, R195, UR5 ;  /* 0x00000005c3c57c36 */ /* 0x000fe20008000000 */
[----:B------:R-:W-:Y:S02]  /*138e0*/  LEA R146, P5, R147, R2, 0x2 ;  /* 0x0000000293927211 */ /* 0x000fe400078a10ff */
[----:B------:R-:W-:Y:S02]  /*138f0*/  LEA.HI.X.SX32 R145, R145, R0, 0x2, P2 ;  /* 0x0000000091917211 */ /* 0x000fe400010f16ff */
[----:B------:R-:W-:-:S02]  /*13900*/  LEA R140, P2, R189, R2, 0x2 ;  /* 0x00000002bd8c7211 */ /* 0x000fc400078410ff */
[----:B------:R-:W-:Y:S02]  /*13910*/  LEA.HI.X.SX32 R147, R147, R0, 0x2, P5 ;  /* 0x0000000093937211 */ /* 0x000fe400028f16ff */
[----:B------:R-:W-:Y:S02]  /*13920*/  LEA R142, P5, R191, R2, 0x2 ;  /* 0x00000002bf8e7211 */ /* 0x000fe400078a10ff */
[----:B------:R-:W-:Y:S02]  /*13930*/  LEA.HI.X.SX32 R141, R189, R0, 0x2, P2 ;  /* 0x00000000bd8d7211 */ /* 0x000fe400010f16ff */
[----:B------:R-:W-:Y:S02]  /*13940*/  LEA R190, P2, R195, R2, 0x2 ;  /* 0x00000002c3be7211 */ /* 0x000fe400078410ff */
[----:B------:R-:W-:Y:S02]  /*13950*/  LEA.HI.X.SX32 R143, R191, R0, 0x2, P5 ;  /* 0x00000000bf8f7211 */ /* 0x000fe400028f16ff */
[----:B------:R-:W-:-:S02]  /*13960*/  LEA R188, P5, R197, R2, 0x2 ;  /* 0x00000002c5bc7211 */ /* 0x000fc400078a10ff */
[-C--:B------:R-:W-:Y:S02]  /*13970*/  LEA.HI.X.SX32 R191, R195, R0.reuse, 0x2, P2 ;  /* 0x00000000c3bf7211 */ /* 0x080fe400010f16ff */
[----:B------:R-:W-:Y:S02]  /*13980*/  ISETP.LT.AND P2, PT, R196, UR19, !P0 ;  /* 0x00000013c4007c0c */ /* 0x000fe4000c741270 */
[C---:B------:R-:W-:Y:S01]  /*13990*/  LEA.HI.X.SX32 R189, R197.reuse, R0, 0x2, P5 ;  /* 0x00000000c5bd7211 */ /* 0x040fe200028f16ff */
[----:B------:R-:W-:Y:S01]  /*139a0*/  VIADD R197, R197, UR5 ;  /* 0x00000005c5c57c36 */ /* 0x000fe20008000000 */
[----:B------:R-:W-:Y:S02]  /*139b0*/  ISETP.LT.AND P5, PT, R194, UR19, !P0 ;  /* 0x00000013c2007c0c */ /* 0x000fe4000c7a1270 */
[C---:B------:R-:W-:Y:S02]  /*139c0*/  LOP3.LUT R195, R3.reuse, 0x5, RZ, 0xfc, !PT ;  /* 0x0000000503c37812 */ /* 0x040fe400078efcff */
[----:B------:R-:W-:-:S02]  /*139d0*/  LOP3.LUT R194, R3, 0x6, RZ, 0xfc, !PT ;  /* 0x0000000603c27812 */ /* 0x000fc400078efcff */
[----:B------:R-:W-:Y:S02]  /*139e0*/  ISETP.LT.AND P6, PT, R195, UR19, !P0 ;  /* 0x00000013c3007c0c */ /* 0x000fe4000c7c1270 */
[C---:B------:R-:W-:Y:S01]  /*139f0*/  LOP3.LUT R195, R3.reuse, 0x7, RZ, 0xfc, !PT ;  /* 0x0000000703c37812 */ /* 0x040fe200078efcff */
[----:B------:R2:W-:Y:S01]  /*13a00*/  @P2 STG.E desc[UR32][R138.64], R7 ;  /* 0x000000078a002986 */ /* 0x0005e2000c101920 */
[----:B------:R-:W-:Y:S02]  /*13a10*/  ISETP.LT.AND P4, PT, R194, UR19, !P0 ;  /* 0x00000013c2007c0c */ /* 0x000fe4000c781270 */
[----:B------:R-:W-:Y:S01]  /*13a20*/  LOP3.LUT R194, R3, 0x8, RZ, 0xfc, !PT ;  /* 0x0000000803c27812 */ /* 0x000fe200078efcff */
[----:B------:R-:W-:Y:S01]  /*13a30*/  @P5 STG.E desc[UR32][R192.64], R8 ;  /* 0x00000008c0005986 */ /* 0x000fe2000c101920 */
[----:B------:R-:W-:Y:S02]  /*13a40*/  ISETP.LT.AND P3, PT, R195, UR19, !P0 ;  /* 0x00000013c3007c0c */ /* 0x000fe4000c761270 */
[----:B-1----:R-:W-:-:S02]  /*13a50*/  LOP3.LUT R132, R3, 0x9, RZ, 0xfc, !PT ;  /* 0x0000000903847812 */ /* 0x002fc400078efcff */
[----:B------:R-:W-:Y:S01]  /*13a60*/  ISETP.LT.AND P2, PT, R194, UR19, !P0 ;  /* 0x00000013c2007c0c */ /* 0x000fe2000c741270 */
[----:B------:R-:W-:Y:S01]  /*13a70*/  @P6 STG.E desc[UR32][R186.64], R9 ;  /* 0x00000009ba006986 */ /* 0x000fe2000c101920 */
[----:B------:R-:W-:Y:S01]  /*13a80*/  LOP3.LUT R4, R3, 0xa, RZ, 0xfc, !PT ;  /* 0x0000000a03047812 */ /* 0x000fe200078efcff */
[----:B--2---:R-:W-:Y:S01]  /*13a90*/  VIADD R7, R197, UR5 ;  /* 0x00000005c5077c36 */ /* 0x004fe20008000000 */
[----:B------:R-:W-:Y:S01]  /*13aa0*/  ISETP.LT.AND P5, PT, R132, UR19, !P0 ;  /* 0x0000001384007c0c */ /* 0x000fe2000c7a1270 */
[----:B------:R-:W-:Y:S01]  /*13ab0*/  @P4 STG.E desc[UR32][R182.64], R10 ;  /* 0x0000000ab6004986 */ /* 0x000fe2000c101920 */
[----:B------:R-:W-:Y:S02]  /*13ac0*/  ISETP.LT.AND P6, PT, R4, UR19, !P0 ;  /* 0x0000001304007c0c */ /* 0x000fe4000c7c1270 */
[C---:B------:R-:W-:Y:S01]  /*13ad0*/  LOP3.LUT R4, R3.reuse, 0xc, RZ, 0xfc, !PT ;  /* 0x0000000c03047812 */ /* 0x040fe200078efcff */
[----:B------:R1:W-:Y:S01]  /*13ae0*/  @P3 STG.E desc[UR32][R184.64], R11 ;  /* 0x0000000bb8003986 */ /* 0x0003e2000c101920 */
[----:B------:R-:W-:-:S02]  /*13af0*/  LOP3.LUT R5, R3, 0xb, RZ, 0xfc, !PT ;  /* 0x0000000b03057812 */ /* 0x000fc400078efcff */
[----:B------:R-:W-:Y:S01]  /*13b00*/  ISETP.LT.AND P3, PT, R4, UR19, !P0 ;  /* 0x0000001304007c0c */ /* 0x000fe2000c761270 */
[----:B------:R2:W-:Y:S01]  /*13b10*/  @P2 STG.E desc[UR32][R178.64], R12 ;  /* 0x0000000cb2002986 */ /* 0x0005e2000c101920 */
[----:B------:R-:W-:Y:S02]  /*13b20*/  ISETP.LT.AND P4, PT, R5, UR19, !P0 ;  /* 0x0000001305007c0c */ /* 0x000fe4000c781270 */
[C---:B------:R-:W-:Y:S01]  /*13b30*/  LOP3.LUT R4, R3.reuse, 0xe, RZ, 0xfc, !PT ;  /* 0x0000000e03047812 */ /* 0x040fe200078efcff */
[----:B------:R2:W-:Y:S01]  /*13b40*/  @P5 STG.E desc[UR32][R180.64], R13 ;  /* 0x0000000db4005986 */ /* 0x0005e2000c101920 */
[C---:B------:R-:W-:Y:S02]  /*13b50*/  LOP3.LUT R5, R3.reuse, 0xd, RZ, 0xfc, !PT ;  /* 0x0000000d03057812 */ /* 0x040fe400078efcff */
[----:B------:R-:W-:Y:S01]  /*13b60*/  ISETP.LT.AND P5, PT, R4, UR19, !P0 ;  /* 0x0000001304007c0c */ /* 0x000fe2000c7a1270 */
[----:B------:R-:W-:Y:S01]  /*13b70*/  @P6 STG.E desc[UR32][R176.64], R14 ;  /* 0x0000000eb0006986 */ /* 0x000fe2000c101920 */
[----:B------:R-:W-:Y:S01]  /*13b80*/  LOP3.LUT R4, R3, 0xf, RZ, 0xfc, !PT ;  /* 0x0000000f03047812 */ /* 0x000fe200078efcff */
[----:B-1----:R-:W-:Y:S01]  /*13b90*/  VIADD R11, R7, UR5 ;  /* 0x00000005070b7c36 */ /* 0x002fe20008000000 */
[----:B------:R-:W-:-:S02]  /*13ba0*/  ISETP.LT.AND P2, PT, R5, UR19, !P0 ;  /* 0x0000001305007c0c */ /* 0x000fc4000c741270 */
[----:B------:R-:W-:Y:S01]  /*13bb0*/  ISETP.LT.AND P6, PT, R4, UR19, !P0 ;  /* 0x0000001304007c0c */ /* 0x000fe2000c7c1270 */
[----:B------:R-:W-:Y:S01]  /*13bc0*/  @P4 STG.E desc[UR32][R174.64], R15 ;  /* 0x0000000fae004986 */ /* 0x000fe2000c101920 */
[C---:B------:R-:W-:Y:S02]  /*13bd0*/  LOP3.LUT R4, R3.reuse, 0x10, RZ, 0xfc, !PT ;  /* 0x0000001003047812 */ /* 0x040fe400078efcff */
[C---:B------:R-:W-:Y:S01]  /*13be0*/  LOP3.LUT R5, R3.reuse, 0x1b, RZ, 0xfc, !PT ;  /* 0x0000001b03057812 */ /* 0x040fe200078efcff */
[----:B------:R-:W-:Y:S01]  /*13bf0*/  @P3 STG.E desc[UR32][R172.64], R16 ;  /* 0x00000010ac003986 */ /* 0x000fe2000c101920 */
[----:B------:R-:W-:Y:S02]  /*13c00*/  ISETP.LT.AND P4, PT, R4, UR19, !P0 ;  /* 0x0000001304007c0c */ /* 0x000fe4000c781270 */
[C---:B------:R-:W-:Y:S02]  /*13c10*/  LOP3.LUT R4, R3.reuse, 0x11, RZ, 0xfc, !PT ;  /* 0x0000001103047812 */ /* 0x040fe400078efcff */
[----:B------:R-:W-:Y:S01]  /*13c20*/  LOP3.LUT R9, R3, 0x23, RZ, 0xfc, !PT ;  /* 0x0000002303097812 */ /* 0x000fe200078efcff */
[----:B------:R-:W-:Y:S01]  /*13c30*/  @P2 STG.E desc[UR32][R170.64], R17 ;  /* 0x00000011aa002986 */ /* 0x000fe2000c101920 */
[----:B------:R-:W-:-:S02]  /*13c40*/  ISETP.LT.AND P3, PT, R4, UR19, !P0 ;  /* 0x0000001304007c0c */ /* 0x000fc4000c761270 */
[C---:B------:R-:W-:Y:S01]  /*13c50*/  LOP3.LUT R4, R3.reuse, 0x12, RZ, 0xfc, !PT ;  /* 0x0000001203047812 */ /* 0x040fe200078efcff */
[----:B------:R-:W-:Y:S01]  /*13c60*/  @P5 STG.E desc[UR32][R168.64], R18 ;  /* 0x00000012a8005986 */ /* 0x000fe2000c101920 */
[C---:B------:R-:W-:Y:S02]  /*13c70*/  LOP3.LUT R10, R3.reuse, 0x24, RZ, 0xfc, !PT ;  /* 0x00000024030a7812 */ /* 0x040fe400078efcff */
[----:B------:R-:W-:Y:S01]  /*13c80*/  ISETP.LT.AND P2, PT, R4, UR4, !P0 ;  /* 0x0000000404007c0c */ /* 0x000fe2000c741270 */
[----:B------:R-:W1:Y:S01]  /*13c90*/  LDCU UR4, c[0x0][0x39c] ;  /* 0x00007380ff0477ac */ /* 0x000e620008000800 */
[C---:B------:R-:W-:Y:S01]  /*13ca0*/  LOP3.LUT R4, R3.reuse, 0x13, RZ, 0xfc, !PT ;  /* 0x0000001303047812 */ /* 0x040fe200078efcff */
[----:B------:R-:W-:Y:S01]  /*13cb0*/  @P6 STG.E desc[UR32][R166.64], R19 ;  /* 0x00000013a6006986 */ /* 0x000fe2000c101920 */
[C---:B--2---:R-:W-:Y:S02]  /*13cc0*/  LOP3.LUT R12, R3.reuse, 0x27, RZ, 0xfc, !PT ;  /* 0x00000027030c7812 */ /* 0x044fe400078efcff */
[----:B------:R-:W-:Y:S01]  /*13cd0*/  ISETP.LT.AND P5, PT, R4, UR6, !P0 ;  /* 0x0000000604007c0c */ /* 0x000fe2000c7a1270 */
[----:B------:R-:W2:Y:S01]  /*13ce0*/  LDCU UR6, c[0x0][0x39c] ;  /* 0x00007380ff0677ac */ /* 0x000ea20008000800 */
[C---:B------:R-:W-:Y:S01]  /*13cf0*/  LOP3.LUT R4, R3.reuse, 0x14, RZ, 0xfc, !PT ;  /* 0x0000001403047812 */ /* 0x040fe200078efcff */
[----:B------:R-:W-:Y:S03]  /*13d00*/  @P4 STG.E desc[UR32][R164.64], R20 ;  /* 0x00000014a4004986 */ /* 0x000fe6000c101920 */
[----:B---3--:R-:W-:Y:S01]  /*13d10*/  ISETP.LT.AND P6, PT, R4, UR7, !P0 ;  /* 0x0000000704007c0c */ /* 0x008fe2000c7c1270 */
[----:B------:R-:W3:Y:S01]  /*13d20*/  LDCU UR7, c[0x0][0x39c] ;  /* 0x00007380ff0777ac */ /* 0x000ee20008000800 */
[C---:B------:R-:W-:Y:S01]  /*13d30*/  LOP3.LUT R4, R3.reuse, 0x15, RZ, 0xfc, !PT ;  /* 0x0000001503047812 */ /* 0x040fe200078efcff */
[----:B------:R-:W-:Y:S03]  /*13d40*/  @P3 STG.E desc[UR32][R162.64], R21 ;  /* 0x00000015a2003986 */ /* 0x000fe6000c101920 */
[----:B----4-:R-:W-:Y:S01]  /*13d50*/  ISETP.LT.AND P4, PT, R4, UR8, !P0 ;  /* 0x0000000804007c0c */ /* 0x010fe2000c781270 */
[----:B------:R-:W4:Y:S01]  /*13d60*/  LDCU UR8, c[0x0][0x39c] ;  /* 0x00007380ff0877ac */ /* 0x000f220008000800 */
[C---:B------:R-:W-:Y:S01]  /*13d70*/  LOP3.LUT R4, R3.reuse, 0x16, RZ, 0xfc, !PT ;  /* 0x0000001603047812 */ /* 0x040fe200078efcff */
[----:B------:R-:W-:Y:S03]  /*13d80*/  @P2 STG.E desc[UR32][R160.64], R22 ;  /* 0x00000016a0002986 */ /* 0x000fe6000c101920 */
[----:B-1----:R-:W-:Y:S01]  /*13d90*/  ISETP.LT.AND P3, PT, R4, UR4, !P0 ;  /* 0x0000000404007c0c */ /* 0x002fe2000c761270 */
[----:B------:R-:W1:Y:S01]  /*13da0*/  LDCU UR4, c[0x0][0x39c] ;  /* 0x00007380ff0477ac */ /* 0x000e620008000800 */
[C---:B------:R-:W-:Y:S01]  /*13db0*/  LOP3.LUT R4, R3.reuse, 0x17, RZ, 0xfc, !PT ;  /* 0x0000001703047812 */ /* 0x040fe200078efcff */
[----:B------:R-:W-:Y:S03]  /*13dc0*/  @P5 STG.E desc[UR32][R158.64], R23 ;  /* 0x000000179e005986 */ /* 0x000fe6000c101920 */
[----:B--2---:R-:W-:Y:S01]  /*13dd0*/  ISETP.LT.AND P2, PT, R4, UR6, !P0 ;  /* 0x0000000604007c0c */ /* 0x004fe2000c741270 */
        /* <DEDUP_REMOVED lines=9> */
[----:B------:R-:W-:Y:S01]  /*13e70*/  LOP3.LUT R4, R3, 0x1a, RZ, 0xfc, !PT ;  /* 0x0000001a03047812 */ /* 0x000fe200078efcff */
[----:B------:R-:W-:Y:S03]  /*13e80*/  @P3 STG.E desc[UR32][R150.64], R26 ;  /* 0x0000001a96003986 */ /* 0x000fe6000c101920 */
[----:B-1----:R-:W-:Y:S01]  /*13e90*/  ISETP.LT.AND P4, PT, R4, UR4, !P0 ;  /* 0x0000000404007c0c */ /* 0x002fe2000c781270 */
[----:B------:R-:W1:Y:S01]  /*13ea0*/  LDCU UR4, c[0x0][0x39c] ;  /* 0x00007380ff0477ac */ /* 0x000e620008000800 */
[----:B--2---:R-:W-:Y:S01]  /*13eb0*/  ISETP.LT.AND P3, PT, R5, UR6, !P0 ;  /* 0x0000000605007c0c */ /* 0x004fe2000c761270 */
[----:B------:R-:W-:Y:S01]  /*13ec0*/  @P2 STG.E desc[UR32][R152.64], R27 ;  /* 0x0000001b98002986 */ /* 0x000fe2000c101920 */
[C---:B------:R-:W-:Y:S01]  /*13ed0*/  LOP3.LUT R4, R3.reuse, 0x1c, RZ, 0xfc, !PT ;  /* 0x0000001c03047812 */ /* 0x040fe200078efcff */
[----:B------:R-:W2:Y:S01]  /*13ee0*/  LDCU UR6, c[0x0][0x39c] ;  /* 0x00007380ff0677ac */ /* 0x000ea20008000800 */
[C---:B------:R-:W-:Y:S01]  /*13ef0*/  LOP3.LUT R5, R3.reuse, 0x1e, RZ, 0xfc, !PT ;  /* 0x0000001e03057812 */ /* 0x040fe200078efcff */
[----:B------:R-:W-:Y:S01]  /*13f00*/  @P5 STG.E desc[UR32][R148.64], R28 ;  /* 0x0000001c94005986 */ /* 0x000fe2000c101920 */
[----:B---3--:R-:W-:Y:S01]  /*13f10*/  ISETP.LT.AND P2, PT, R4, UR7, !P0 ;  /* 0x0000000704007c0c */ /* 0x008fe2000c741270 */
[----:B------:R-:W3:Y:S01]  /*13f20*/  LDCU UR7, c[0x0][0x39c] ;  /* 0x00007380ff0777ac */ /* 0x000ee20008000800 */
[C---:B------:R-:W-:Y:S01]  /*13f30*/  LOP3.LUT R4, R3.reuse, 0x1d, RZ, 0xfc, !PT ;  /* 0x0000001d03047812 */ /* 0x040fe200078efcff */
[----:B------:R-:W-:Y:S03]  /*13f40*/  @P6 STG.E desc[UR32][R144.64], R29 ;  /* 0x0000001d90006986 */ /* 0x000fe6000c101920 */
[----:B----4-:R-:W-:Y:S01]  /*13f50*/  ISETP.LT.AND P5, PT, R4, UR8, !P0 ;  /* 0x0000000804007c0c */ /* 0x010fe2000c7a1270 */
[----:B------:R-:W-:Y:S01]  /*13f60*/  @P4 STG.E desc[UR32][R146.64], R30 ;  /* 0x0000001e92004986 */ /* 0x000fe2000c101920 */
[----:B------:R-:W-:-:S02]  /*13f70*/  LOP3.LUT R4, R3, 0x1f, RZ, 0xfc, !PT ;  /* 0x0000001f03047812 */ /* 0x000fc400078efcff */
[----:B-1----:R-:W-:Y:S01]  /*13f80*/  ISETP.LT.AND P6, PT, R5, UR4, !P0 ;  /* 0x0000000405007c0c */ /* 0x002fe2000c7c1270 */
[----:B------:R-:W1:Y:S01]  /*13f90*/  LDCU UR4, c[0x0][0x39c] ;  /* 0x00007380ff0477ac */ /* 0x000e620008000800 */
[----:B------:R-:W-:Y:S01]  /*13fa0*/  LOP3.LUT R5, R3, 0x20, RZ, 0xfc, !PT ;  /* 0x0000002003057812 */ /* 0x000fe200078efcff */
[----:B------:R-:W-:Y:S01]  /*13fb0*/  @P3 STG.E desc[UR32][R140.64], R31 ;  /* 0x0000001f8c003986 */ /* 0x000fe2000c101920 */
[----:B-----5:R-:W-:Y:S02]  /*13fc0*/  ISETP.LT.AND P4, PT, R4, UR9, !P0 ;  /* 0x0000000904007c0c */ /* 0x020fe4000c781270 */
[----:B--2---:R-:W-:Y:S01]  /*13fd0*/  ISETP.LT.AND P3, PT, R5, UR6, !P0 ;  /* 0x0000000605007c0c */ /* 0x004fe2000c761270 */
[----:B------:R-:W2:Y:S01]  /*13fe0*/  LDCU UR6, c[0x0][0x39c] ;  /* 0x00007380ff0677ac */ /* 0x000ea20008000800 */
[C---:B------:R-:W-:Y:S01]  /*13ff0*/  LOP3.LUT R4, R3.reuse, 0x21, RZ, 0xfc, !PT ;  /* 0x0000002103047812 */ /* 0x040fe200078efcff */
[----:B------:R-:W-:Y:S01]  /*14000*/  @P2 STG.E desc[UR32][R142.64], R32 ;  /* 0x000000208e002986 */ /* 0x000fe2000c101920 */
[----:B------:R-:W-:-:S02]  /*14010*/  LOP3.LUT R5, R3, 0x22, RZ, 0xfc, !PT ;  /* 0x0000002203057812 */ /* 0x000fc400078efcff */
[----:B---3--:R-:W-:Y:S01]  /*14020*/  ISETP.LT.AND P2, PT, R4, UR7, !P0 ;  /* 0x0000000704007c0c */ /* 0x008fe2000c741270 */
[----:B------:R-:W-:Y:S01]  /*14030*/  @P5 STG.E desc[UR32][R190.64], R33 ;  /* 0x00000021be005986 */ /* 0x000fe2000c101920 */
[----:B------:R-:W3:Y:S03]  /*14040*/  LDCU UR7, c[0x0][0x39c] ;  /* 0x00007380ff0777ac */ /* 0x000ee60008000800 */
[----:B------:R-:W-:Y:S01]  /*14050*/  @P6 STG.E desc[UR32][R188.64], R34 ;  /* 0x00000022bc006986 */ /* 0x000fe2000c101920 */
[----:B------:R-:W-:Y:S02]  /*14060*/  LEA R4, P6, R197, R2, 0x2 ;  /* 0x00000002c5047211 */ /* 0x000fe400078c10ff */
[----:B-1----:R-:W-:Y:S01]  /*14070*/  ISETP.LT.AND P5, PT, R5, UR4, !P0 ;  /* 0x0000000405007c0c */ /* 0x002fe2000c7a1270 */
[----:B------:R-:W1:Y:S01]  /*14080*/  LDCU UR4, c[0x0][0x39c] ;  /* 0x00007380ff0477ac */ /* 0x000e620008000800 */
[----:B------:R-:W-:-:S02]  /*14090*/  LEA.HI.X.SX32 R5, R197, R0, 0x2, P6 ;  /* 0x00000000c5057211 */ /* 0x000fc400030f16ff */
[----:B------:R-:W-:-:S03]  /*140a0*/  LEA R6, P6, R7, R2, 0x2 ;  /* 0x0000000207067211 */ /* 0x000fc600078c10ff */
[----:B------:R4:W-:Y:S01]  /*140b0*/  @P4 STG.E desc[UR32][R4.64], R35 ;  /* 0x0000002304004986 */ /* 0x0009e2000c101920 */
[----:B------:R-:W-:Y:S02]  /*140c0*/  LEA.HI.X.SX32 R7, R7, R0, 0x2, P6 ;  /* 0x0000000007077211 */ /* 0x000fe400030f16ff */
[----:B------:R-:W-:Y:S02]  /*140d0*/  LEA R8, P6, R11, R2, 0x2 ;  /* 0x000000020b087211 */ /* 0x000fe400078c10ff */
[----:B--2---:R-:W-:Y:S01]  /*140e0*/  ISETP.LT.AND P4, PT, R9, UR6, !P0 ;  /* 0x0000000609007c0c */ /* 0x004fe2000c781270 */
[----:B------:R-:W2:Y:S01]  /*140f0*/  LDCU UR6, c[0x0][0x39c] ;  /* 0x00007380ff0677ac */ /* 0x000ea20008000800 */
[C---:B------:R-:W-:Y:S01]  /*14100*/  LEA.HI.X.SX32 R9, R11.reuse, R0, 0x2, P6 ;  /* 0x000000000b097211 */ /* 0x040fe200030f16ff */
[----:B------:R-:W-:Y:S01]  /*14110*/  VIADD R11, R11, UR5 ;  /* 0x000000050b0b7c36 */ /* 0x000fe20008000000 */
[----:B------:R5:W-:Y:S01]  /*14120*/  @P3 STG.E desc[UR32][R6.64], R36 ;  /* 0x0000002406003986 */ /* 0x000be2000c101920 */
[----:B---3--:R-:W-:Y:S01]  /*14130*/  ISETP.LT.AND P3, PT, R10, UR7, !P0 ;  /* 0x000000070a007c0c */ /* 0x008fe2000c761270 */
[----:B------:R-:W3:Y:S01]  /*14140*/  LDCU UR7, c[0x0][0x39c] ;  /* 0x00007380ff0777ac */ /* 0x000ee20008000800 */
[C---:B------:R-:W-:Y:S01]  /*14150*/  VIADD R13, R11.reuse, UR5 ;  /* 0x000000050b0d7c36 */ /* 0x040fe20008000000 */
[----:B----4-:R-:W-:Y:S01]  /*14160*/  LEA R4, P6, R11, R2, 0x2 ;  /* 0x000000020b047211 */ /* 0x010fe200078c10ff */
[----:B------:R4:W-:Y:S01]  /*14170*/  @P2 STG.E desc[UR32][R8.64], R37 ;  /* 0x0000002508002986 */ /* 0x0009e2000c101920 */
[----:B------:R-:W-:-:S02]  /*14180*/  LOP3.LUT R10, R3, 0x25, RZ, 0xfc, !PT ;  /* 0x00000025030a7812 */ /* 0x000fc400078efcff */
[----:B------:R-:W-:Y:S01]  /*14190*/  LEA.HI.X.SX32 R5, R11, R0, 0x2, P6 ;  /* 0x000000000b057211 */ /* 0x000fe200030f16ff */
[C---:B------:R-:W-:Y:S01]  /*141a0*/  VIADD R11, R13.reuse, UR5 ;  /* 0x000000050d0b7c36 */ /* 0x040fe20008000000 */
[----:B-1----:R-:W-:Y:S01]  /*141b0*/  ISETP.LT.AND P2, PT, R10, UR4, !P0 ;  /* 0x000000040a007c0c */ /* 0x002fe2000c741270 */
[----:B------:R-:W1:Y:S01]  /*141c0*/  LDCU UR4, c[0x0][0x39c] ;  /* 0x00007380ff0477ac */ /* 0x000e620008000800 */
[----:B-----5:R-:W-:Y:S01]  /*141d0*/  LEA R6, P6, R13, R2, 0x2 ;  /* 0x000000020d067211 */ /* 0x020fe200078c10ff */
[----:B------:R5:W-:Y:S01]  /*141e0*/  @P5 STG.E desc[UR32][R4.64], R38 ;  /* 0x0000002604005986 */ /* 0x000be2000c101920 */
[----:B------:R-:W-:Y:S02]  /*141f0*/  LOP3.LUT R10, R3, 0x26, RZ, 0xfc, !PT ;  /* 0x00000026030a7812 */ /* 0x000fe400078efcff */
[----:B------:R-:W-:Y:S01]  /*14200*/  LEA.HI.X.SX32 R7, R13, R0, 0x2, P6 ;  /* 0x000000000d077211 */ /* 0x000fe200030f16ff */
[C---:B------:R-:W-:Y:S01]  /*14210*/  VIADD R13, R11.reuse, UR5 ;  /* 0x000000050b0d7c36 */ /* 0x040fe20008000000 */
[----:B----4-:R-:W-:-:S02]  /*14220*/  LEA R8, P6, R11, R2, 0x2 ;  /* 0x000000020b087211 */ /* 0x010fc400078c10ff */
[----:B--2---:R-:W-:Y:S01]  /*14230*/  ISETP.LT.AND P5, PT, R10, UR6, !P0 ;  /* 0x000000060a007c0c */ /* 0x004fe2000c7a1270 */
[----:B------:R-:W2:Y:S01]  /*14240*/  LDCU UR6, c[0x0][0x39c] ;  /* 0x00007380ff0677ac */ /* 0x000ea20008000800 */
[----:B------:R-:W-:Y:S01]  /*14250*/  LEA.HI.X.SX32 R9, R11, R0, 0x2, P6 ;  /* 0x000000000b097211 */ /* 0x000fe200030f16ff */
[----:B------:R4:W-:Y:S01]  /*14260*/  @P4 STG.E desc[UR32][R6.64], R39 ;  /* 0x0000002706004986 */ /* 0x0009e2000c101920 */
[C---:B------:R-:W-:Y:S02]  /*14270*/  LEA R10, P6, R13.reuse, R2, 0x2 ;  /* 0x000000020d0a7211 */ /* 0x040fe400078c10ff */
[----:B---3--:R-:W-:Y:S01]  /*14280*/  ISETP.LT.AND P4, PT, R12, UR7, !P0 ;  /* 0x000000070c007c0c */ /* 0x008fe2000c781270 */
[----:B------:R-:W3:Y:S01]  /*14290*/  LDCU UR7, c[0x0][0x39c] ;  /* 0x00007380ff0777ac */ /* 0x000ee20008000800 */
[C---:B------:R-:W-:Y:S01]  /*142a0*/  LEA.HI.X.SX32 R11, R13.reuse, R0, 0x2, P6 ;  /* 0x000000000d0b7211 */ /* 0x040fe200030f16ff */
[----:B------:R-:W-:Y:S01]  /*142b0*/  VIADD R13, R13, UR5 ;  /* 0x000000050d0d7c36 */ /* 0x000fe20008000000 */
[----:B------:R-:W-:Y:S01]  /*142c0*/  LOP3.LUT R12, R3, 0x28, RZ, 0xfc, !PT ;  /* 0x00000028030c7812 */ /* 0x000fe200078efcff */
[----:B------:R2:W-:Y:S02]  /*142d0*/  @P3 STG.E desc[UR32][R8.64], R40 ;  /* 0x0000002808003986 */ /* 0x0005e4000c101920 */
[C---:B------:R-:W-:Y:S01]  /*142e0*/  VIADD R15, R13.reuse, UR5 ;  /* 0x000000050d0f7c36 */ /* 0x040fe20008000000 */
[----:B-1----:R-:W-:Y:S01]  /*142f0*/  ISETP.LT.AND P3, PT, R12, UR4, !P0 ;  /* 0x000000040c007c0c */ /* 0x002fe2000c761270 */
[----:B------:R1:W-:Y:S01]  /*14300*/  @P2 STG.E desc[UR32][R10.64], R41 ;  /* 0x000000290a002986 */ /* 0x0003e2000c101920 */
[----:B------:R-:W3:Y:S01]  /*14310*/  LDCU UR4, c[0x0][0x39c] ;  /* 0x00007380ff0477ac */ /* 0x000ee20008000800 */
[----:B-----5:R-:W-:-:S02]  /*14320*/  LEA R4, P2, R13, R2, 0x2 ;  /* 0x000000020d047211 */ /* 0x020fc400078410ff */
[----:B----4-:R-:W-:Y:S02]  /*14330*/  LOP3.LUT R7, R3, 0x29, RZ, 0xfc, !PT ;  /* 0x0000002903077812 */ /* 0x010fe400078efcff */
[----:B------:R-:W-:Y:S02]  /*14340*/  LEA R6, P6, R15, R2, 0x2 ;  /* 0x000000020f067211 */ /* 0x000fe400078c10ff */
[-C--:B------:R-:W-:Y:S02]  /*14350*/  LEA.HI.X.SX32 R5, R13, R0.reuse, 0x2, P2 ;  /* 0x000000000d057211 */ /* 0x080fe400010f16ff */
[----:B--2---:R-:W-:Y:S01]  /*14360*/  ISETP.LT.AND P2, PT, R7, UR6, !P0 ;  /* 0x0000000607007c0c */ /* 0x004fe2000c741270 */
[----:B------:R-:W2:Y:S01]  /*14370*/  LDCU UR6, c[0x0][0x39c] ;  /* 0x00007380ff0677ac */ /* 0x000ea20008000800 */
[C---:B------:R-:W-:Y:S01]  /*14380*/  LEA.HI.X.SX32 R7, R15.reuse, R0, 0x2, P6 ;  /* 0x000000000f077211 */ /* 0x040fe200030f16ff */
[----:B------:R-:W-:Y:S01]  /*14390*/  VIADD R15, R15, UR5 ;  /* 0x000000050f0f7c36 */ /* 0x000fe20008000000 */
[C---:B------:R-:W-:Y:S01]  /*143a0*/  LOP3.LUT R8, R3.reuse, 0x2a, RZ, 0xfc, !PT ;  /* 0x0000002a03087812 */ /* 0x040fe200078efcff */
[----:B------:R4:W-:Y:S01]  /*143b0*/  @P5 STG.E desc[UR32][R4.64], R42 ;  /* 0x0000002a04005986 */ /* 0x0009e2000c101920 */
[----:B-1----:R-:W-:Y:S01]  /*143c0*/  LOP3.LUT R10, R3, 0x2b, RZ, 0xfc, !PT ;  /* 0x0000002b030a7812 */ /* 0x002fe200078efcff */
[C---:B------:R-:W-:Y:S01]  /*143d0*/  VIADD R11, R15.reuse, UR5 ;  /* 0x000000050f0b7c36 */ /* 0x040fe20008000000 */
[----:B---3--:R-:W-:Y:S01]  /*143e0*/  ISETP.LT.AND P5, PT, R8, UR7, !P0 ;  /* 0x0000000708007c0c */ /* 0x008fe2000c7a1270 */
[----:B------:R1:W-:Y:S01]  /*143f0*/  @P4 STG.E desc[UR32][R6.64], R43 ;  /* 0x0000002b06004986 */ /* 0x0003e2000c101920 */
[----:B------:R-:W-:Y:S01]  /*14400*/  LEA R8, P4, R15, R2, 0x2 ;  /* 0x000000020f087211 */ /* 0x000fe200078810ff */
[----:B------:R-:W3:Y:S01]  /*14410*/  LDCU UR7, c[0x0][0x39c] ;  /* 0x00007380ff0777ac */ /* 0x000ee20008000800 */
[----:B------:R-:W-:-:S02]  /*14420*/  LOP3.LUT R12, R3, 0x30, RZ, 0xfc, !PT ;  /* 0x00000030030c7812 */ /* 0x000fc400078efcff */
[----:B------:R-:W-:Y:S02]  /*14430*/  LEA.HI.X.SX32 R9, R15, R0, 0x2, P4 ;  /* 0x000000000f097211 */ /* 0x000fe400020f16ff */
[----:B------:R-:W-:Y:S01]  /*14440*/  ISETP.LT.AND P4, PT, R10, UR4, !P0 ;  /* 0x000000040a007c0c */ /* 0x000fe2000c781270 */
[----:B------:R-:W5:Y:S01]  /*14450*/  LDCU UR4, c[0x0][0x39c] ;  /* 0x00007380ff0477ac */ /* 0x000f620008000800 */
[----:B----4-:R-:W-:Y:S01]  /*14460*/  LOP3.LUT R5, R3, 0x2c, RZ, 0xfc, !PT ;  /* 0x0000002c03057812 */ /* 0x010fe200078efcff */
[----:B------:R4:W-:Y:S01]  /*14470*/  @P3 STG.E desc[UR32][R8.64], R44 ;  /* 0x0000002c08003986 */ /* 0x0009e2000c101920 */
[C---:B------:R-:W-:Y:S01]  /*14480*/  LEA R4, P6, R11.reuse, R2, 0x2 ;  /* 0x000000020b047211 */ /* 0x040fe200078c10ff */
[----:B-1----:R-:W-:Y:S01]  /*14490*/  VIADD R7, R11, UR5 ;  /* 0x000000050b077c36 */ /* 0x002fe20008000000 */
[----:B--2---:R-:W-:Y:S01]  /*144a0*/  ISETP.LT.AND P3, PT, R5, UR6, !P0 ;  /* 0x0000000605007c0c */ /* 0x004fe2000c761270 */
[----:B------:R-:W1:Y:S01]  /*144b0*/  LDCU UR6, c[0x0][0x39c] ;  /* 0x00007380ff0677ac */ /* 0x000e620008000800 */
[----:B------:R-:W-:Y:S01]  /*144c0*/  LEA.HI.X.SX32 R5, R11, R0, 0x2, P6 ;  /* 0x000000000b057211 */ /* 0x000fe200030f16ff */
[C---:B------:R-:W-:Y:S01]  /*144d0*/  VIADD R13, R7.reuse, UR5 ;  /* 0x00000005070d7c36 */ /* 0x040fe20008000000 */
[----:B------:R-:W-:-:S02]  /*144e0*/  LEA R6, P6, R7, R2, 0x2 ;  /* 0x0000000207067211 */ /* 0x000fc400078c10ff */
[----:B------:R-:W-:Y:S01]  /*144f0*/  LOP3.LUT R11, R3, 0x2d, RZ, 0xfc, !PT ;  /* 0x0000002d030b7812 */ /* 0x000fe200078efcff */
[----:B------:R2:W-:Y:S01]  /*14500*/  @P2 STG.E desc[UR32][R4.64], R45 ;  /* 0x0000002d04002986 */ /* 0x0005e2000c101920 */
[----:B------:R-:W-:Y:S02]  /*14510*/  LEA.HI.X.SX32 R7, R7, R0, 0x2, P6 ;  /* 0x0000000007077211 */ /* 0x000fe400030f16ff */
[----:B------:R-:W-:Y:S02]  /*14520*/  LEA R10, P6, R13, R2, 0x2 ;  /* 0x000000020d0a7211 */ /* 0x000fe400078c10ff */
[----:B----4-:R-:W-:Y:S01]  /*14530*/  LOP3.LUT R8, R3, 0x2e, RZ, 0xfc, !PT ;  /* 0x0000002e03087812 */ /* 0x010fe200078efcff */
[----:B------:R4:W-:Y:S01]  /*14540*/  @P5 STG.E desc[UR32][R6.64], R46 ;  /* 0x0000002e06005986 */ /* 0x0009e2000c101920 */
[----:B---3--:R-:W-:Y:S01]  /*14550*/  ISETP.LT.AND P2, PT, R11, UR7, !P0 ;  /* 0x000000070b007c0c */ /* 0x008fe2000c741270 */
[----:B------:R-:W3:Y:S01]  /*14560*/  LDCU UR7, c[0x0][0x39c] ;  /* 0x00007380ff0777ac */ /* 0x000ee20008000800 */
[C---:B------:R-:W-:Y:S01]  /*14570*/  LEA.HI.X.SX32 R11, R13.reuse, R0, 0x2, P6 ;  /* 0x000000000d0b7211 */ /* 0x040fe200030f16ff */
[----:B------:R-:W-:Y:S01]  /*14580*/  VIADD R13, R13, UR5 ;  /* 0x000000050d0d7c36 */ /* 0x000fe20008000000 */
[----:B-----5:R-:W-:Y:S01]  /*14590*/  ISETP.LT.AND P5, PT, R8, UR4, !P0 ;  /* 0x0000000408007c0c */ /* 0x020fe2000c7a1270 */
[----:B------:R-:W5:Y:S01]  /*145a0*/  LDCU UR4, c[0x0][0x39c] ;  /* 0x00007380ff0477ac */ /* 0x000f620008000800 */
[----:B------:R-:W-:Y:S01]  /*145b0*/  LOP3.LUT R8, R3, 0x2f, RZ, 0xfc, !PT ;  /* 0x0000002f03087812 */ /* 0x000fe200078efcff */
[C---:B------:R-:W-:Y:S01]  /*145c0*/  VIADD R9, R13.reuse, UR5 ;  /* 0x000000050d097c36 */ /* 0x040fe20008000000 */
[C---:B--2---:R-:W-:Y:S01]  /*145d0*/  LEA R4, P6, R13.reuse, R2, 0x2 ;  /* 0x000000020d047211 */ /* 0x044fe200078c10ff */
[----:B------:R2:W-:Y:S01]  /*145e0*/  @P4 STG.E desc[UR32][R10.64], R47 ;  /* 0x0000002f0a004986 */ /* 0x0005e2000c101920 */
[----:B-1----:R-:W-:Y:S01]  /*145f0*/  ISETP.LT.AND P4, PT, R8, UR6, !P0 ;  /* 0x0000000608007c0c */ /* 0x002fe2000c781270 */
[----:B------:R-:W1:Y:S01]  /*14600*/  LDCU UR6, c[0x0][0x39c] ;  /* 0x00007380ff0677ac */ /* 0x000e620008000800 */
[----:B------:R-:W-:Y:S01]  /*14610*/  LEA.HI.X.SX32 R5, R13, R0, 0x2, P6 ;  /* 0x000000000d057211 */ /* 0x000fe200030f16ff */
[C---:B------:R-:W-:Y:S01]  /*14620*/  VIADD R13, R9.reuse, UR5 ;  /* 0x00000005090d7c36 */ /* 0x040fe20008000000 */
[----:B----4-:R-:W-:-:S03]  /*14630*/  LEA R6, P6, R9, R2, 0x2 ;  /* 0x0000000209067211 */ /* 0x010fc600078c10ff */
[----:B------:R4:W-:Y:S01]  /*14640*/  @P3 STG.E desc[UR32][R4.64], R48 ;  /* 0x0000003004003986 */ /* 0x0009e2000c101920 */
[----:B------:R-:W-:Y:S02]  /*14650*/  LEA.HI.X.SX32 R7, R9, R0, 0x2, P6 ;  /* 0x0000000009077211 */ /* 0x000fe400030f16ff */
[----:B------:R-:W-:Y:S02]  /*14660*/  LEA R8, P6, R13, R2, 0x2 ;  /* 0x000000020d087211 */ /* 0x000fe400078c10ff */
[----:B--2---:R-:W-:Y:S01]  /*14670*/  LOP3.LUT R10, R3, 0x31, RZ, 0xfc, !PT ;  /* 0x00000031030a7812 */ /* 0x004fe200078efcff */
[----:B------:R2:W-:Y:S01]  /*14680*/  @P2 STG.E desc[UR32][R6.64], R49 ;  /* 0x0000003106002986 */ /* 0x0005e2000c101920 */
[----:B-----5:R-:W-:Y:S01]  /*14690*/  ISETP.LT.AND P3, PT, R12, UR4, !P0 ;  /* 0x000000040c007c0c */ /* 0x020fe2000c761270 */
[----:B------:R-:W5:Y:S01]  /*146a0*/  LDCU UR4, c[0x0][0x39c] ;  /* 0x00007380ff0477ac */ /* 0x000f620008000800 */
[C---:B------:R-:W-:Y:S01]  /*146b0*/  LEA.HI.X.SX32 R9, R13.reuse, R0, 0x2, P6 ;  /* 0x000000000d097211 */ /* 0x040fe200030f16ff */
[----:B------:R-:W-:Y:S01]  /*146c0*/  VIADD R13, R13, UR5 ;  /* 0x000000050d0d7c36 */ /* 0x000fe20008000000 */
[----:B---3--:R-:W-:Y:S01]  /*146d0*/  ISETP.LT.AND P2, PT, R10, UR7, !P0 ;  /* 0x000000070a007c0c */ /* 0x008fe2000c741270 */
[----:B------:R-:W3:Y:S01]  /*146e0*/  LDCU UR7, c[0x0][0x39c] ;  /* 0x00007380ff0777ac */ /* 0x000ee20008000800 */
[----:B------:R-:W-:Y:S01]  /*146f0*/  LOP3.LUT R10, R3, 0x32, RZ, 0xfc, !PT ;  /* 0x00000032030a7812 */ /* 0x000fe200078efcff */
[C---:B------:R-:W-:Y:S01]  /*14700*/  VIADD R11, R13.reuse, UR5 ;  /* 0x000000050d0b7c36 */ /* 0x040fe20008000000 */
[C---:B----4-:R-:W-:Y:S01]  /*14710*/  LEA R4, P6, R13.reuse, R2, 0x2 ;  /* 0x000000020d047211 */ /* 0x050fe200078c10ff */
[----:B------:R4:W-:Y:S01]  /*14720*/  @P5 STG.E desc[UR32][R8.64], R50 ;  /* 0x0000003208005986 */ /* 0x0009e2000c101920 */
[----:B-1----:R-:W-:Y:S01]  /*14730*/  ISETP.LT.AND P5, PT, R10, UR6, !P0 ;  /* 0x000000060a007c0c */ /* 0x002fe2000c7a1270 */
[----:B------:R-:W1:Y:S01]  /*14740*/  LDCU UR6, c[0x0][0x39c] ;  /* 0x00007380ff0677ac */ /* 0x000e620008000800 */
[----:B------:R-:W-:Y:S01]  /*14750*/  LEA.HI.X.SX32 R5, R13, R0, 0x2, P6 ;  /* 0x000000000d057211 */ /* 0x000fe200030f16ff */
[C---:B------:R-:W-:Y:S01]  /*14760*/  VIADD R13, R11.reuse, UR5 ;  /* 0x000000050b0d7c36 */ /* 0x040fe20008000000 */
[----:B--2---:R-:W-:-:S02]  /*14770*/  LEA R6, P6, R11, R2, 0x2 ;  /* 0x000000020b067211 */ /* 0x004fc400078c10ff */
[----:B------:R-:W-:Y:S01]  /*14780*/  LOP3.LUT R10, R3, 0x33, RZ, 0xfc, !PT ;  /* 0x00000033030a7812 */ /* 0x000fe200078efcff */
[----:B------:R-:W-:Y:S01]  /*14790*/  VIADD R15, R13, UR5 ;  /* 0x000000050d0f7c36 */ /* 0x000fe20008000000 */
[----:B------:R-:W-:Y:S01]  /*147a0*/  LEA.HI.X.SX32 R7, R11, R0, 0x2, P6 ;  /* 0x000000000b077211 */ /* 0x000fe200030f16ff */
[----:B------:R-:W-:Y:S01]  /*147b0*/  @P4 STG.E desc[UR32][R4.64], R51 ;  /* 0x0000003304004986 */ /* 0x000fe2000c101920 */
[----:B-----5:R-:W-:Y:S01]  /*147c0*/  ISETP.LT.AND P4, PT, R10, UR4, !P0 ;  /* 0x000000040a007c0c */ /* 0x020fe2000c781270 */
[----:B------:R-:W2:Y:S01]  /*147d0*/  LDCU UR4, c[0x0][0x39c] ;  /* 0x00007380ff0477ac */ /* 0x000ea20008000800 */
[----:B----4-:R-:W-:Y:S01]  /*147e0*/  LEA R8, P6, R13, R2, 0x2 ;  /* 0x000000020d087211 */ /* 0x010fe200078c10ff */
[----:B------:R4:W-:Y:S01]  /*147f0*/  @P3 STG.E desc[UR32][R6.64], R52 ;  /* 0x0000003406003986 */ /* 0x0009e2000c101920 */
[----:B------:R-:W-:Y:S02]  /*14800*/  LOP3.LUT R11, R3, 0x34, RZ, 0xfc, !PT ;  /* 0x00000034030b7812 */ /* 0x000fe400078efcff */
[----:B------:R-:W-:-:S02]  /*14810*/  LEA.HI.X.SX32 R9, R13, R0, 0x2, P6 ;  /* 0x000000000d097211 */ /* 0x000fc400030f16ff */
[----:B------:R-:W-:Y:S02]  /*14820*/  LEA R10, P6, R15, R2, 0x2 ;  /* 0x000000020f0a7211 */ /* 0x000fe400078c10ff */
[----:B---3--:R-:W-:Y:S01]  /*14830*/  ISETP.LT.AND P3, PT, R11, UR7, !P0 ;  /* 0x000000070b007c0c */ /* 0x008fe2000c761270 */
[----:B------:R-:W3:Y:S01]  /*14840*/  LDCU UR7, c[0x0][0x39c] ;  /* 0x00007380ff0777ac */ /* 0x000ee20008000800 */
[C---:B------:R-:W-:Y:S01]  /*14850*/  LEA.HI.X.SX32 R11, R15.reuse, R0, 0x2, P6 ;  /* 0x000000000f0b7211 */ /* 0x040fe200030f16ff */
[----:B------:R-:W-:Y:S01]  /*14860*/  VIADD R15, R15, UR5 ;  /* 0x000000050f0f7c36 */ /* 0x000fe20008000000 */
[C---:B------:R-:W-:Y:S01]  /*14870*/  LOP3.LUT R12, R3.reuse, 0x35, RZ, 0xfc, !PT ;  /* 0x00000035030c7812 */ /* 0x040fe200078efcff */
[----:B------:R5:W-:Y:S01]  /*14880*/  @P2 STG.E desc[UR32][R8.64], R53 ;  /* 0x0000003508002986 */ /* 0x000be2000c101920 */
[----:B----4-:R-:W-:Y:S01]  /*14890*/  LOP3.LUT R7, R3, 0x36, RZ, 0xfc, !PT ;  /* 0x0000003603077812 */ /* 0x010fe200078efcff */
[C---:B------:R-:W-:Y:S01]  /*148a0*/  VIADD R13, R15.reuse, UR5 ;  /* 0x000000050f0d7c36 */ /* 0x040fe20008000000 */
[----:B-1----:R-:W-:Y:S01]  /*148b0*/  ISETP.LT.AND P2, PT, R12, UR6, !P0 ;  /* 0x000000060c007c0c */ /* 0x002fe2000c741270 */
[----:B------:R1:W-:Y:S01]  /*148c0*/  @P5 STG.E desc[UR32][R10.64], R54 ;  /* 0x000000360a005986 */ /* 0x0003e2000c101920 */
[----:B------:R-:W4:Y:S01]  /*148d0*/  LDCU UR6, c[0x0][0x39c] ;  /* 0x00007380ff0677ac */ /* 0x000f220008000800 */
[----:B------:R-:W-:-:S02]  /*148e0*/  LEA R4, P5, R15, R2, 0x2 ;  /* 0x000000020f047211 */ /* 0x000fc400078a10ff */
[----:B------:R-:W-:Y:S02]  /*148f0*/  LEA R6, P6, R13, R2, 0x2 ;  /* 0x000000020d067211 */ /* 0x000fe400078c10ff */
[-C--:B------:R-:W-:Y:S02]  /*14900*/  LEA.HI.X.SX32 R5, R15, R0.reuse, 0x2, P5 ;  /* 0x000000000f057211 */ /* 0x080fe400028f16ff */
[----:B--2---:R-:W-:Y:S01]  /*14910*/  ISETP.LT.AND P5, PT, R7, UR4, !P0 ;  /* 0x0000000407007c0c */ /* 0x004fe2000c7a1270 */
[----:B------:R-:W2:Y:S01]  /*14920*/  LDCU UR4, c[0x0][0x39c] ;  /* 0x00007380ff0477ac */ /* 0x000ea20008000800 */
[C---:B------:R-:W-:Y:S01]  /*14930*/  LEA.HI.X.SX32 R7, R13.reuse, R0, 0x2, P6 ;  /* 0x000000000d077211 */ /* 0x040fe200030f16ff */
[----:B------:R-:W-:Y:S01]  /*14940*/  VIADD R13, R13, UR5 ;  /* 0x000000050d0d7c36 */ /* 0x000fe20008000000 */
[C---:B-----5:R-:W-:Y:S01]  /*14950*/  LOP3.LUT R8, R3.reuse, 0x37, RZ, 0xfc, !PT ;  /* 0x0000003703087812 */ /* 0x060fe200078efcff */
        /* <DEDUP_REMOVED lines=9> */
[----:B----4-:R-:W-:Y:S01]  /*149f0*/  ISETP.LT.AND P3, PT, R10, UR6, !P0 ;  /* 0x000000060a007c0c */ /* 0x010fe2000c761270 */
[----:B------:R-:W4:Y:S01]  /*14a00*/  LDCU UR6, c[0x0][0x39c] ;  /* 0x00007380ff0677ac */ /* 0x000f220008000800 */
[----:B-----5:R-:W-:Y:S01]  /*14a10*/  LOP3.LUT R5, R3, 0x39, RZ, 0xfc, !PT ;  /* 0x0000003903057812 */ /* 0x020fe200078efcff */
        /* <DEDUP_REMOVED lines=12> */
[----:B-----5:R-:W-:Y:S01]  /*14ae0*/  LOP3.LUT R8, R3, 0x3b, RZ, 0xfc, !PT ;  /* 0x0000003b03087812 */ /* 0x020fe200078efcff */
[----:B------:R5:W-:Y:S01]  /*14af0*/  @P4 STG.E desc[UR32][R6.64], R59 ;  /* 0x0000003b06004986 */ /* 0x000be2000c101920 */
[----:B---3--:R-:W-:Y:S01]  /*14b00*/  ISETP.LT.AND P5, PT, R11, UR7, !P0 ;  /* 0x000000070b007c0c */ /* 0x008fe2000c7a1270 */
[----:B------:R-:W3:Y:S01]  /*14b10*/  LDCU UR7, c[0x0][0x39c] ;  /* 0x00007380ff0777ac */ /* 0x000ee20008000800 */
[C---:B------:R-:W-:Y:S01]  /*14b20*/  LEA.HI.X.SX32 R11, R13.reuse, R0, 0x2, P6 ;  /* 0x000000000d0b7211 */ /* 0x040fe200030f16ff */
[----:B------:R-:W-:Y:S01]  /*14b30*/  VIADD R13, R13, UR5 ;  /* 0x000000050d0d7c36 */ /* 0x000fe20008000000 */
[----:B----4-:R-:W-:Y:S01]  /*14b40*/  ISETP.LT.AND P4, PT, R8, UR6, !P0 ;  /* 0x0000000608007c0c */ /* 0x010fe2000c781270 */
[----:B------:R-:W4:Y:S01]  /*14b50*/  LDCU UR6, c[0x0][0x39c] ;  /* 0x00007380ff0677ac */ /* 0x000f220008000800 */
        /* <DEDUP_REMOVED lines=8> */
[----:B-----5:R-:W-:-:S03]  /*14be0*/  LEA R6, P6, R9, R2, 0x2 ;  /* 0x0000000209067211 */ /* 0x020fc600078c10ff */
[----:B------:R5:W-:Y:S01]  /*14bf0*/  @P2 STG.E desc[UR32][R4.64], R61 ;  /* 0x0000003d04002986 */ /* 0x000be2000c101920 */
[----:B------:R-:W-:Y:S02]  /*14c00*/  LEA.HI.X.SX32 R7, R9, R0, 0x2, P6 ;  /* 0x0000000009077211 */ /* 0x000fe400030f16ff */
[----:B------:R-:W-:Y:S02]  /*14c10*/  LEA R8, P6, R13, R2, 0x2 ;  /* 0x000000020d087211 */ /* 0x000fe400078c10ff */
[----:B--2---:R-:W-:Y:S01]  /*14c20*/  LOP3.LUT R10, R3, 0x3e, RZ, 0xfc, !PT ;  /* 0x0000003e030a7812 */ /* 0x004fe200078efcff */
[----:B------:R2:W-:Y:S01]  /*14c30*/  @P5 STG.E desc[UR32][R6.64], R62 ;  /* 0x0000003e06005986 */ /* 0x0005e2000c101920 */
[----:B----4-:R-:W-:Y:S01]  /*14c40*/  ISETP.LT.AND P2, PT, R12, UR6, !P0 ;  /* 0x000000060c007c0c */ /* 0x010fe2000c741270 */
[----:B------:R-:W4:Y:S01]  /*14c50*/  LDCU UR6, c[0x0][0x39c] ;  /* 0x00007380ff0677ac */ /* 0x000f220008000800 */
[C---:B------:R-:W-:Y:S01]  /*14c60*/  LEA.HI.X.SX32 R9, R13.reuse, R0, 0x2, P6 ;  /* 0x000000000d097211 */ /* 0x040fe200030f16ff */
[----:B------:R-:W-:Y:S01]  /*14c70*/  VIADD R13, R13, UR5 ;  /* 0x000000050d0d7c36 */ /* 0x000fe20008000000 */
[----:B---3--:R-:W-:Y:S01]  /*14c80*/  ISETP.LT.AND P5, PT, R10, UR7, !P0 ;  /* 0x000000070a007c0c */ /* 0x008fe2000c7a1270 */
[----:B------:R-:W3:Y:S01]  /*14c90*/  LDCU UR7, c[0x0][0x39c] ;  /* 0x00007380ff0777ac */ /* 0x000ee20008000800 */
[----:B------:R-:W-:Y:S01]  /*14ca0*/  LOP3.LUT R10, R3, 0x3f, RZ, 0xfc, !PT ;  /* 0x0000003f030a7812 */ /* 0x000fe200078efcff */
[C---:B------:R-:W-:Y:S01]  /*14cb0*/  VIADD R11, R13.reuse, UR5 ;  /* 0x000000050d0b7c36 */ /* 0x040fe20008000000 */
[C---:B-----5:R-:W-:Y:S01]  /*14cc0*/  LEA R4, P6, R13.reuse, R2, 0x2 ;  /* 0x000000020d047211 */ /* 0x060fe200078c10ff */
        /* <DEDUP_REMOVED lines=10> */
[----:B----4-:R-:W-:Y:S01]  /*14d70*/  ISETP.LT.AND P3, PT, R10, UR6, !P0 ;  /* 0x000000060a007c0c */ /* 0x010fe2000c761270 */
[----:B------:R-:W2:Y:S01]  /*14d80*/  LDCU UR6, c[0x0][0x39c] ;  /* 0x00007380ff0677ac */ /* 0x000ea20008000800 */
[----:B-----5:R-:W-:Y:S01]  /*14d90*/  LEA R8, P6, R13, R2, 0x2 ;  /* 0x000000020d087211 */ /* 0x020fe200078c10ff */
        /* <DEDUP_REMOVED lines=408> */
[----:B------:R-:W-:Y:S01]  /*16720*/  VIADD R13, R11, UR5 ;  /* 0x000000050b0d7c36 */ /* 0x000fe20008000000 */
[----:B------:R-:W-:Y:S01]  /*16730*/  LEA.HI.X.SX32 R7, R7, R0, 0x2, P6 ;  /* 0x0000000007077211 */ /* 0x000fe200030f16ff */
[----:B------:R2:W-:Y:S01]  /*16740*/  @P4 STG.E desc[UR32][R4.64], R123 ;  /* 0x0000007b04004986 */ /* 0x0005e2000c101920 */
[----:B-----5:R-:W-:Y:S02]  /*16750*/  LOP3.LUT R9, R3, 0x7c, RZ, 0xfc, !PT ;  /* 0x0000007c03097812 */ /* 0x020fe400078efcff */
[----:B------:R-:W-:Y:S01]  /*16760*/  LEA R8, P6, R11, R2, 0x2 ;  /* 0x000000020b087211 */ /* 0x000fe200078c10ff */
[----:B------:R5:W-:Y:S01]  /*16770*/  @P3 STG.E desc[UR32][R6.64], R124 ;  /* 0x0000007c06003986 */ /* 0x000be2000c101920 */
[----:B----4-:R-:W-:Y:S01]  /*16780*/  ISETP.LT.AND P3, PT, R9, UR4, !P0 ;  /* 0x0000000409007c0c */ /* 0x010fe2000c761270 */
[----:B------:R-:W4:Y:S01]  /*16790*/  LDCU UR4, c[0x0][0x39c] ;  /* 0x00007380ff0477ac */ /* 0x000f220008000800 */
[----:B---3--:R-:W-:-:S02]  /*167a0*/  ISETP.LT.AND P4, PT, R10, UR7, !P0 ;  /* 0x000000070a007c0c */ /* 0x008fc4000c781270 */
[----:B------:R-:W-:Y:S02]  /*167b0*/  LEA.HI.X.SX32 R9, R11, R0, 0x2, P6 ;  /* 0x000000000b097211 */ /* 0x000fe400030f16ff */
[C---:B------:R-:W-:Y:S01]  /*167c0*/  LEA R10, P6, R13.reuse, R2, 0x2 ;  /* 0x000000020d0a7211 */ /* 0x040fe200078c10ff */
[C---:B--2---:R-:W-:Y:S02]  /*167d0*/  VIADD R5, R13.reuse, UR5 ;  /* 0x000000050d057c36 */ /* 0x044fe40008000000 */
[----:B------:R2:W-:Y:S01]  /*167e0*/  @P2 STG.E desc[UR32][R8.64], R125 ;  /* 0x0000007d08002986 */ /* 0x0005e2000c101920 */
[----:B------:R-:W-:Y:S01]  /*167f0*/  LEA.HI.X.SX32 R11, R13, R0, 0x2, P6 ;  /* 0x000000000d0b7211 */ /* 0x000fe200030f16ff */
[C---:B------:R-:W-:Y:S01]  /*16800*/  VIADD R13, R5.reuse, UR5 ;  /* 0x00000005050d7c36 */ /* 0x040fe20008000000 */
[----:B------:R-:W-:Y:S02]  /*16810*/  LEA R4, P6, R5, R2, 0x2 ;  /* 0x0000000205047211 */ /* 0x000fe400078c10ff */
[----:B-----5:R-:W-:Y:S01]  /*16820*/  LOP3.LUT R7, R3, 0x7e, RZ, 0xfc, !PT ;  /* 0x0000007e03077812 */ /* 0x020fe200078efcff */
[----:B------:R-:W-:Y:S01]  /*16830*/  VIADD R15, R13, UR5 ;  /* 0x000000050d0f7c36 */ /* 0x000fe20008000000 */
[----:B------:R-:W-:Y:S01]  /*16840*/  LEA.HI.X.SX32 R5, R5, R0, 0x2, P6 ;  /* 0x0000000005057211 */ /* 0x000fe200030f16ff */
[----:B------:R3:W-:Y:S01]  /*16850*/  @P5 STG.E desc[UR32][R10.64], R126 ;  /* 0x0000007e0a005986 */ /* 0x0007e2000c101920 */
[----:B-1----:R-:W-:Y:S01]  /*16860*/  ISETP.LT.AND P2, PT, R12, UR6, !P0 ;  /* 0x000000060c007c0c */ /* 0x002fe2000c741270 */
[----:B------:R-:W-:Y:S01]  /*16870*/  VIADD R3, R15, UR5 ;  /* 0x000000050f037c36 */ /* 0x000fe20008000000 */
[-C--:B------:R-:W-:Y:S01]  /*16880*/  LEA R6, P6, R13, R2.reuse, 0x2 ;  /* 0x000000020d067211 */ /* 0x080fe200078c10ff */
[----:B------:R3:W-:Y:S01]  /*16890*/  @P4 STG.E desc[UR32][R4.64], R127 ;  /* 0x0000007f04004986 */ /* 0x0007e2000c101920 */
[----:B------:R-:W-:Y:S01]  /*168a0*/  LEA R12, P5, R15, R2, 0x2 ;  /* 0x000000020f0c7211 */ /* 0x000fe200078a10ff */
[----:B------:R-:W-:Y:S01]  /*168b0*/  VIADD R17, R3, UR5 ;  /* 0x0000000503117c36 */ /* 0x000fe20008000000 */
[----:B----4-:R-:W-:-:S02]  /*168c0*/  ISETP.LT.AND P0, PT, R7, UR4, !P0 ;  /* 0x0000000407007c0c */ /* 0x010fc4000c701270 */
[-C--:B------:R-:W-:Y:S02]  /*168d0*/  LEA.HI.X.SX32 R7, R13, R0.reuse, 0x2, P6 ;  /* 0x000000000d077211 */ /* 0x080fe400030f16ff */
[----:B------:R-:W-:Y:S02]  /*168e0*/  LEA.HI.X.SX32 R13, R15, R0, 0x2, P5 ;  /* 0x000000000f0d7211 */ /* 0x000fe400028f16ff */
[-C--:B--2---:R-:W-:Y:S01]  /*168f0*/  LEA R8, P5, R3, R2.reuse, 0x2 ;  /* 0x0000000203087211 */ /* 0x084fe200078a10ff */
[----:B------:R3:W-:Y:S01]  /*16900*/  @P3 STG.E desc[UR32][R6.64], R128 ;  /* 0x0000008006003986 */ /* 0x0007e2000c101920 */
[----:B------:R-:W-:Y:S02]  /*16910*/  LEA R2, P6, R17, R2, 0x2 ;  /* 0x0000000211027211 */ /* 0x000fe400078c10ff */
[-C--:B------:R-:W-:Y:S01]  /*16920*/  LEA.HI.X.SX32 R9, R3, R0.reuse, 0x2, P5 ;  /* 0x0000000003097211 */ /* 0x080fe200028f16ff */
[----:B------:R3:W-:Y:S01]  /*16930*/  @P2 STG.E desc[UR32][R12.64], R129 ;  /* 0x000000810c002986 */ /* 0x0007e2000c101920 */
[----:B------:R-:W-:-:S03]  /*16940*/  LEA.HI.X.SX32 R3, R17, R0, 0x2, P6 ;  /* 0x0000000011037211 */ /* 0x000fc600030f16ff */
[----:B------:R3:W-:Y:S04]  /*16950*/  @P0 STG.E desc[UR32][R8.64], R130 ;  /* 0x0000008208000986 */ /* 0x0007e8000c101920 */
[----:B------:R3:W-:Y:S01]  /*16960*/  @P1 STG.E desc[UR32][R2.64], R131 ;  /* 0x0000008302001986 */ /* 0x0007e2000c101920 */
[----:B------:R-:W-:Y:S06]  /*16970*/  BAR.SYNC.DEFER_BLOCKING 0x0 ;  /* 0x0000000000007b1d */ /* 0x000fec0000010000 */
[----:B------:R-:W-:Y:S05]  /*16980*/  BRA.U UP0, `(.L_x_14) ;  /* 0x0000000100a07547 */ /* 0x000fea000b800000 */
[----:B------:R-:W1:Y:S01]  /*16990*/  S2UR UR5, SR_CgaCtaId ;  /* 0x00000000000579c3 */ /* 0x000e620000008800 */
[----:B------:R-:W-:Y:S01]  /*169a0*/  NOP ;  /* 0x0000000000007918 */ /* 0x000fe20000000000 */
[----:B------:R-:W-:Y:S01]  /*169b0*/  UMOV UR4, 0x50 ;  /* 0x0000005000047882 */ /* 0x000fe20000000000 */
[----:B------:R-:W-:Y:S02]  /*169c0*/  IMAD.U32 R0, RZ, RZ, UR11 ;  /* 0x0000000bff007e24 */ /* 0x000fe4000f8e00ff */
[----:B---3--:R-:W-:Y:S02]  /*169d0*/  IMAD.MOV.U32 R3, RZ, RZ, 0xff ;  /* 0x000000ffff037424 */ /* 0x008fe400078e00ff */
[----:B------:R-:W-:Y:S01]  /*169e0*/  IMAD.MOV.U32 R7, RZ, RZ, 0x1 ;  /* 0x00000001ff077424 */ /* 0x000fe200078e00ff */
[----:B------:R-:W-:-:S04]  /*169f0*/  LOP3.LUT R0, R0, 0xffff, RZ, 0xc0, !PT ;  /* 0x0000ffff00007812 */ /* 0x000fc800078ec0ff */
[----:B------:R-:W-:-:S05]  /*16a00*/  SHF.R.U32.HI R0, RZ, 0x5, R0 ;  /* 0x00000005ff007819 */ /* 0x000fca0000011600 */
[----:B------:R-:W-:Y:S01]  /*16a10*/  VIADD R2, R0, 0x10 ;  /* 0x0000001000027836 */ /* 0x000fe20000000000 */
[----:B------:R-:W-:Y:S01]  /*16a20*/  SHF.L.U32 R0, R3, R0, RZ ;  /* 0x0000000003007219 */ /* 0x000fe200000006ff */
[----:B-1----:R-:W-:-:S03]  /*16a30*/  ULEA UR6, UR5, UR4, 0x18 ;  /* 0x0000000405067291 */ /* 0x002fc6000f8ec0ff */
[----:B------:R-:W-:-:S04]  /*16a40*/  SHF.L.U32 R3, R7, R2, RZ ;  /* 0x0000000207037219 */ /* 0x000fc800000006ff */
[----:B------:R-:W-:Y:S02]  /*16a50*/  LOP3.LUT R0, R3, R0, RZ, 0xfc, !PT ;  /* 0x0000000003007212 */ /* 0x000fe400078efcff */
[----:B------:R-:W1:Y:S02]  /*16a60*/  LDS R5, [UR6] ;  /* 0x00000006ff057984 */ /* 0x000e640008000800 */
[C---:B------:R-:W-:Y:S02]  /*16a70*/  LOP3.LUT R2, R0.reuse, 0xffff, RZ, 0xc0, !PT ;  /* 0x0000ffff00027812 */ /* 0x040fe400078ec0ff */
[----:B-1----:R-:W-:-:S04]  /*16a80*/  LOP3.LUT R3, R0, 0xffff, R5, 0x80, !PT ;  /* 0x0000ffff00037812 */ /* 0x002fc800078e8005 */
[----:B------:R-:W-:-:S13]  /*16a90*/  ISETP.NE.AND P0, PT, R3, R2, PT ;  /* 0x000000020300720c */ /* 0x000fda0003f05270 */
[----:B------:R-:W-:Y:S05]  /*16aa0*/  @P0 BRA `(.L_x_15) ;  /* 0x0000000000500947 */ /* 0x000fea0003800000 */
[----:B------:R-:W-:Y:S02]  /*16ab0*/  SHF.R.U32.HI R5, RZ, 0x10, R5 ;  /* 0x00000010ff057819 */ /* 0x000fe40000011605 */
[----:B------:R-:W-:-:S04]  /*16ac0*/  SHF.R.U32.HI R2, RZ, 0x10, R0 ;  /* 0x00000010ff027819 */ /* 0x000fc80000011600 */
[----:B------:R-:W-:-:S04]  /*16ad0*/  LOP3.LUT R5, R5, R2, RZ, 0xc0, !PT ;  /* 0x0000000205057212 */ /* 0x000fc800078ec0ff */
[----:B------:R-:W-:-:S13]  /*16ae0*/  ISETP.NE.AND P0, PT, R5, R2, PT ;  /* 0x000000020500720c */ /* 0x000fda0003f05270 */
[----:B------:R-:W-:Y:S05]  /*16af0*/  @P0 BRA `(.L_x_16) ;  /* 0x0000000000300947 */ /* 0x000fea0003800000 */
[----:B------:R-:W-:Y:S01]  /*16b00*/  R2UR UR4, R0 ;  /* 0x00000000000472ca */ /* 0x000fe200000e0000 */
[----:B------:R-:W-:Y:S01]  /*16b10*/  VOTEU.ANY UR5, UPT, PT ;  /* 0x0000000000057886 */ /* 0x000fe200038e0100 */
[----:B------:R-:W1:Y:S01]  /*16b20*/  S2R R0, SR_LANEID ;  /* 0x0000000000007919 */ /* 0x000e620000000000 */
[----:B------:R-:W-:-:S10]  /*16b30*/  UFLO.U32 UR5, UR5 ;  /* 0x00000005000572bd */ /* 0x000fd400080e0000 */
[----:B------:R-:W-:-:S06]  /*16b40*/  ULOP3.LUT UR4, URZ, UR4, URZ, 0x33, !UPT ;  /* 0x00000004ff047292 */ /* 0x000fcc000f8e33ff */
[----:B------:R-:W-:-:S04]  /*16b50*/  IMAD.U32 R2, RZ, RZ, UR4 ;  /* 0x00000004ff027e24 */ /* 0x000fc8000f8e00ff */
[----:B------:R-:W2:Y:S02]  /*16b60*/  REDUX UR7, R2 ;  /* 0x00000000020773c4 */ /* 0x000ea40000000000 */
[----:B------:R4:W-:Y:S01]  /*16b70*/  UTCATOMSWS.AND URZ, UR4 ;  /* 0x0000000400ff79e3 */ /* 0x0009e20008000000 */
[----:B-1----:R-:W-:Y:S01]  /*16b80*/  ISETP.EQ.U32.AND P0, PT, R0, UR5, PT ;  /* 0x0000000500007c0c */ /* 0x002fe2000bf02070 */
[----:B--2---:R-:W-:-:S12]  /*16b90*/  IMAD.U32 R0, RZ, RZ, UR7 ;  /* 0x00000007ff007e24 */ /* 0x004fd8000f8e00ff */
[----:B------:R4:W-:Y:S01]  /*16ba0*/  @P0 ATOMS.AND RZ, [UR6], R0 ;  /* 0x00000000ffff098c */ /* 0x0009e2000a800006 */
[----:B------:R-:W-:Y:S05]  /*16bb0*/  BRA `(.L_x_14) ;  /* 0x0000000000147947 */ /* 0x000fea0003800000 */
.L_x_16:
[----:B------:R-:W-:-:S07]  /*16bc0*/  MOV R2, 0x16be0 ;  /* 0x00016be000027802 */ /* 0x000fce0000000f00 */
[----:B------:R-:W-:Y:S05]  /*16bd0*/  CALL.REL.NOINC `($__internal_0_$__cuda_sm10x_tcgen05_guardrail_trap_col_being_dealloced_not_returned_by_alloc) ;  /* 0x00000000002c7944 */ /* 0x000fea0003c00000 */
[----:B------:R-:W-:Y:S05]  /*16be0*/  BRA `(.L_x_14) ;  /* 0x0000000000087947 */ /* 0x000fea0003800000 */
.L_x_15:
[----:B------:R-:W-:-:S07]  /*16bf0*/  MOV R2, 0x16c10 ;  /* 0x00016c1000027802 */ /* 0x000fce0000000f00 */
[----:B------:R-:W-:Y:S05]  /*16c00*/  CALL.REL.NOINC `($__internal_2_$__cuda_sm10x_tcgen05_guardrail_trap_unallocated_columns_being_dealloced) ;  /* 0x0000000000387944 */ /* 0x000fea0003c00000 */
.L_x_14:
[----:B------:R-:W-:Y:S01]  /*16c10*/  NOP ;  /* 0x0000000000007918 */ /* 0x000fe20000000000 */
[----:B----4-:R-:W-:Y:S05]  /*16c20*/  EXIT ;  /* 0x000000000000794d */ /* 0x010fea0003800000 */
.L_x_9:
[----:B------:R-:W1:Y:S02]  /*16c30*/  SYNCS.PHASECHK.TRANS64.TRYWAIT P1, [UR8], R4 ;  /* 0x00000004ff0075a7 */ /* 0x000e640008021108 */
[----:B-1----:R-:W-:Y:S05]  /*16c40*/  @!P1 BRA `(.L_x_9) ;  /* 0xfffffffc00f89947 */ /* 0x002fea000383ffff */
[----:B------:R-:W-:Y:S05]  /*16c50*/  BRA `(.L_x_17) ;  /* 0xffffff8c00ec7947 */ /* 0x000fea000383ffff */
.L_x_13:
[----:B------:R-:W1:Y:S02]  /*16c60*/  SYNCS.PHASECHK.TRANS64.TRYWAIT P6, [UR8], R4 ;  /* 0x00000004ff0075a7 */ /* 0x000e6400080c1108 */
[----:B-1----:R-:W-:Y:S05]  /*16c70*/  @!P6 BRA `(.L_x_13) ;  /* 0xfffffffc00f8e947 */ /* 0x002fea000383ffff */
[----:B------:R-:W-:Y:S05]  /*16c80*/  BRA `(.L_x_12) ;  /* 0xffffffc400a07947 */ /* 0x000fea000383ffff */
        .weak           $__internal_0_$__cuda_sm10x_tcgen05_guardrail_trap_col_being_dealloced_not_returned_by_alloc
        .type           $__internal_0_$__cuda_sm10x_tcgen05_guardrail_trap_col_being_dealloced_not_returned_by_alloc,@function
        .size           $__internal_0_$__cuda_sm10x_tcgen05_guardrail_trap_col_being_dealloced_not_returned_by_alloc,($__internal_1_$__cuda_sm10x_tcgen05_guardrail_trap_phase_invalid_during_alloc - $__internal_0_$__cuda_sm10x_tcgen05_guardrail_trap_col_being_dealloced_not_returned_by_alloc)
$__internal_0_$__cuda_sm10x_tcgen05_guardrail_trap_col_being_dealloced_not_returned_by_alloc:
[----:B------:R-:W-:Y:S05]  /*16c90*/  BPT.TRAP 0x1 ;  /* 0x000000040000795c */ /* 0x000fea0000300000 */
[----:B------:R-:W-:-:S04]  /*16ca0*/  IMAD.MOV.U32 R3, RZ, RZ, 0x0 ;  /* 0x00000000ff037424 */ /* 0x000fc800078e00ff */
[----:B------:R-:W-:Y:S05]  /*16cb0*/  RET.REL.NODEC R2 `(matmul_kernel) ;  /* 0xfffffe9002d07950 */ /* 0x000fea0003c3ffff */
        .weak           $__internal_1_$__cuda_sm10x_tcgen05_guardrail_trap_phase_invalid_during_alloc
        .type           $__internal_1_$__cuda_sm10x_tcgen05_guardrail_trap_phase_invalid_during_alloc,@function
        .size           $__internal_1_$__cuda_sm10x_tcgen05_guardrail_trap_phase_invalid_during_alloc,($__internal_2_$__cuda_sm10x_tcgen05_guardrail_trap_unallocated_columns_being_dealloced - $__internal_1_$__cuda_sm10x_tcgen05_guardrail_trap_phase_invalid_during_alloc)
$__internal_1_$__cuda_sm10x_tcgen05_guardrail_trap_phase_invalid_during_alloc:
[----:B------:R-:W-:Y:S05]  /*16cc0*/  BPT.TRAP 0x1 ;  /* 0x000000040000795c */ /* 0x000fea0000300000 */
[----:B------:R-:W-:-:S04]  /*16cd0*/  IMAD.MOV.U32 R5, RZ, RZ, 0x0 ;  /* 0x00000000ff057424 */ /* 0x000fc800078e00ff */
[----:B------:R-:W-:Y:S05]  /*16ce0*/  RET.REL.NODEC R4 `(matmul_kernel) ;  /* 0xfffffe9004c47950 */ /* 0x000fea0003c3ffff */
        .weak           $__internal_2_$__cuda_sm10x_tcgen05_guardrail_trap_unallocated_columns_being_dealloced
        .type           $__internal_2_$__cuda_sm10x_tcgen05_guardrail_trap_unallocated_columns_being_dealloced,@function
        .size           $__internal_2_$__cuda_sm10x_tcgen05_guardrail_trap_unallocated_columns_being_dealloced,(.L_x_21 - $__internal_2_$__cuda_sm10x_tcgen05_guardrail_trap_unallocated_columns_being_dealloced)
$__internal_2_$__cuda_sm10x_tcgen05_guardrail_trap_unallocated_columns_being_dealloced:
[----:B------:R-:W-:Y:S05]  /*16cf0*/  BPT.TRAP 0x1 ;  /* 0x000000040000795c */ /* 0x000fea0000300000 */
[----:B------:R-:W-:-:S04]  /*16d00*/  IMAD.MOV.U32 R3, RZ, RZ, 0x0 ;  /* 0x00000000ff037424 */ /* 0x000fc800078e00ff */
[----:B------:R-:W-:Y:S05]  /*16d10*/  RET.REL.NODEC R2 `(matmul_kernel) ;  /* 0xfffffe9002b87950 */ /* 0x000fea0003c3ffff */
.L_x_18:
[----:B------:R-:W-:-:S00]  /*16d20*/  BRA `(.L_x_18) ;  /* 0xfffffffc00fc7947 */ /* 0x000fc0000383ffff */
[----:B------:R-:W-:-:S00]  /*16d30*/  NOP ;  /* 0x0000000000007918 */ /* 0x000fc00000000000 */
        /* <DEDUP_REMOVED lines=12> */
.L_x_21:


//--------------------- .nv.shared.matmul_kernel  --------------------------
	.section	.nv.shared.matmul_kernel,"aw",@nobits
	.sectionflags	@""
	.align	16
	.zero		1024


//--------------------- .nv.shared.reserved.0     --------------------------
	.section	.nv.shared.reserved.0,"aw",@nobits
	.align	8
	.weak		__nv_reservedSMEM_offset_0_alias
	.size		__nv_reservedSMEM_offset_0_alias, 0, 64
	.other		__nv_reservedSMEM_offset_0_alias,@"STO_CUDA_RESERVED_SHARED STV_DEFAULT"
__nv_reservedSMEM_offset_0_alias:
	.zero		0
.nv.shared.reserved.0:
	.zero		64
	.weak		__nv_reservedSMEM_allocation_phase
	.type		__nv_reservedSMEM_allocation_phase,@object
	.size		__nv_reservedSMEM_allocation_phase,(.L_0 - __nv_reservedSMEM_allocation_phase)
__nv_reservedSMEM_allocation_phase:
	.zero		1
.L_0:
	.zero		7
	.weak		__nv_reservedSMEM_devtool_atexit_pc
	.type		__nv_reservedSMEM_devtool_atexit_pc,@object
	.size		__nv_reservedSMEM_devtool_atexit_pc,(__nv_reservedSMEM_allocation_mask - __nv_reservedSMEM_devtool_atexit_pc)
__nv_reservedSMEM_devtool_atexit_pc:
	.zero		8
	.weak		__nv_reservedSMEM_allocation_mask
	.type		__nv_reservedSMEM_allocation_mask,@object
	.size		__nv_reservedSMEM_allocation_mask,(.L_2 - __nv_reservedSMEM_allocation_mask)
__nv_reservedSMEM_allocation_mask:
	.zero		4
.L_2:


//--------------------- .nv.constant0.matmul_kernel --------------------------
	.section	.nv.constant0.matmul_kernel,"a",@progbits
	.sectionflags	@""
	.align	4
.nv.constant0.matmul_kernel:
	.zero		976


//--------------------- SYMBOLS --------------------------

	.type		.nv.reservedSmem.offset0,@object
	.size		.nv.reservedSmem.offset0,0x4
	.type		.nv.reservedSmem.cap,@object
	.size		.nv.reservedSmem.cap,0x4
